def matmul_kernel(
    a_ptr,
    b_ptr,
    c_ptr,
    M,
    N,
    K,
    stride_am,
    stride_ak,
    stride_bk,
    stride_bn,
    stride_cm,
    stride_cn,
    BLOCK_M: tl.constexpr,
    BLOCK_N: tl.constexpr,
    BLOCK_K: tl.constexpr,
    GROUP_M: tl.constexpr,
):
    pid = tl.program_id(axis=0)
    num_pid_m = tl.cdiv(M, BLOCK_M)
    num_pid_n = tl.cdiv(N, BLOCK_N)
    num_pid_in_group = GROUP_M * num_pid_n
    group_id = pid // num_pid_in_group
    first_pid_m = group_id * GROUP_M
    group_size_m = min(num_pid_m - first_pid_m, GROUP_M)
    pid_m = first_pid_m + ((pid % num_pid_in_group) % group_size_m)
    pid_n = (pid % num_pid_in_group) // group_size_m

    offs_am = (pid_m * BLOCK_M + tl.arange(0, BLOCK_M)) % M
    offs_bn = (pid_n * BLOCK_N + tl.arange(0, BLOCK_N)) % N
    offs_k = tl.arange(0, BLOCK_K)
    a_ptrs = a_ptr + offs_am[:, None] * stride_am + offs_k[None, :] * stride_ak
    b_ptrs = b_ptr + offs_k[:, None] * stride_bk + offs_bn[None, :] * stride_bn

    acc = tl.zeros((BLOCK_M, BLOCK_N), dtype=tl.float32)
    for kk in range(0, tl.cdiv(K, BLOCK_K)):
        a = tl.load(a_ptrs, mask=offs_k[None, :] < K - kk * BLOCK_K, other=0.0)
        b = tl.load(b_ptrs, mask=offs_k[:, None] < K - kk * BLOCK_K, other=0.0)
        acc = tl.dot(a, b, acc)
        a_ptrs += BLOCK_K * stride_ak
        b_ptrs += BLOCK_K * stride_bk

    c = acc.to(c_ptr.dtype.element_ty)
    offs_cm = pid_m * BLOCK_M + tl.arange(0, BLOCK_M)
    offs_cn = pid_n * BLOCK_N + tl.arange(0, BLOCK_N)
    c_ptrs = c_ptr + offs_cm[:, None] * stride_cm + offs_cn[None, :] * stride_cn
    mask = (offs_cm[:, None] < M) & (offs_cn[None, :] < N)
    tl.store(c_ptrs, c, mask=mask)

# config = {"BLOCK_K": 64, "BLOCK_M": 16, "BLOCK_N": 256, "GROUP_M": 8, "arch": "sm_90", "dtype": "fp16", "num_ctas": 1, "num_stages": 2, "num_warps": 4}
# arch = sm_90


// ===== COMPILED SASS (sm_90a) =====

	.target	sm_90a

	.elftype	@"ET_EXEC"


//--------------------- .note.nv.tkinfo           --------------------------
	.section	.note.nv.tkinfo,"",@"SHT_NOTE"
	.sectionflags	@"SHF_NOTE_NV_TKINFO"
	.tkinfo
        /*0018*/ 	.word	0x00000002
        /*0030*/ 	.string	""
        /*0030*/ 	.string	"ptxas"
        /*0030*/ 	.string	"Cuda compilation tools, release 13.0, V13.0.88"
        /*0030*/ 	.string	"Build cuda_13.0.r13.0/compiler.36424714_0"
        /*0030*/ 	.string	"-v  -suppress-debug-info  -lineinfo  -arch sm_90a "



//--------------------- .note.nv.cuinfo           --------------------------
	.section	.note.nv.cuinfo,"",@"SHT_NOTE"
	.sectionflags	@"SHF_NOTE_NV_CUINFO"
        /*0018*/ 	.short	0x0002
        /*001a*/ 	.short	0x005a
        /*001c*/ 	.short	0x0082
	.zero		2


//--------------------- .nv.info                  --------------------------
	.section	.nv.info,"",@"SHT_CUDA_INFO"
	.align	4


	//----- nvinfo : EIATTR_REGCOUNT
	.align		4
        /*0000*/ 	.byte	0x04, 0x2f
        /*0002*/ 	.short	(.L_1 - .L_0)
	.align		4
.L_0:
        /*0004*/ 	.word	index@(matmul_kernel)
        /*0008*/ 	.word	0x00000020


	//----- nvinfo : EIATTR_FRAME_SIZE
	.align		4
.L_1:
        /*000c*/ 	.byte	0x04, 0x11
        /*000e*/ 	.short	(.L_3 - .L_2)
	.align		4
.L_2:
        /*0010*/ 	.word	index@(matmul_kernel)
        /*0014*/ 	.word	0x00000b58


	//----- nvinfo : EIATTR_MIN_STACK_SIZE
	.align		4
.L_3:
        /*0018*/ 	.byte	0x04, 0x12
        /*001a*/ 	.short	(.L_5 - .L_4)
	.align		4
.L_4:
        /*001c*/ 	.word	index@(matmul_kernel)
        /*0020*/ 	.word	0x00000b58
.L_5:


//--------------------- .nv.compat                --------------------------
	.section	.nv.compat,"",@"SHT_CUDA_COMPAT_INFO"
	.align	4
        /*0000*/ 	.byte	0x02, 0x09, 0x01, 0x00, 0x02, 0x02, 0x01, 0x00, 0x02, 0x05, 0x05, 0x00, 0x03, 0x07, 0x01, 0x01
        /*0010*/ 	.byte	0x02, 0x03, 0x00, 0x00, 0x02, 0x06, 0x01, 0x00, 0x04, 0x0b, 0x08, 0x00, 0x00, 0x00, 0x00, 0x00
        /*0020*/ 	.byte	0x00, 0x00, 0x00, 0x00


//--------------------- .nv.info.matmul_kernel    --------------------------
	.section	.nv.info.matmul_kernel,"",@"SHT_CUDA_INFO"
	.sectionflags	@""
	.align	4


	//----- nvinfo : EIATTR_CUDA_API_VERSION
	.align		4
        /*0000*/ 	.byte	0x04, 0x37
        /*0002*/ 	.short	(.L_7 - .L_6)
.L_6:
        /*0004*/ 	.word	0x00000082


	//----- nvinfo : EIATTR_KPARAM_INFO
	.align		4
.L_7:
        /*0008*/ 	.byte	0x04, 0x17
        /*000a*/ 	.short	(.L_9 - .L_8)
.L_8:
        /*000c*/ 	.word	0x00000000
        /*0010*/ 	.short	0x000d
        /*0012*/ 	.short	0x0048
        /*0014*/ 	.byte	0x00, 0xf4, 0x21, 0x00


	//----- nvinfo : EIATTR_KPARAM_INFO
	.align		4
.L_9:
        /*0018*/ 	.byte	0x04, 0x17
        /*001a*/ 	.short	(.L_11 - .L_10)
.L_10:
        /*001c*/ 	.word	0x00000000
        /*0020*/ 	.short	0x000c
        /*0022*/ 	.short	0x0040
        /*0024*/ 	.byte	0x00, 0xf4, 0x21, 0x00


	//----- nvinfo : EIATTR_KPARAM_INFO
	.align		4
.L_11:
        /*0028*/ 	.byte	0x04, 0x17
        /*002a*/ 	.short	(.L_13 - .L_12)
.L_12:
        /*002c*/ 	.word	0x00000000
        /*0030*/ 	.short	0x000b
        /*0032*/ 	.short	0x0038
        /*0034*/ 	.byte	0x00, 0xf0, 0x11, 0x00


	//----- nvinfo : EIATTR_KPARAM_INFO
	.align		4
.L_13:
        /*0038*/ 	.byte	0x04, 0x17
        /*003a*/ 	.short	(.L_15 - .L_14)
.L_14:
        /*003c*/ 	.word	0x00000000
        /*0040*/ 	.short	0x000a
        /*0042*/ 	.short	0x0034
        /*0044*/ 	.byte	0x00, 0xf0, 0x11, 0x00


	//----- nvinfo : EIATTR_KPARAM_INFO
	.align		4
.L_15:
        /*0048*/ 	.byte	0x04, 0x17
        /*004a*/ 	.short	(.L_17 - .L_16)
.L_16:
        /*004c*/ 	.word	0x00000000
        /*0050*/ 	.short	0x0009
        /*0052*/ 	.short	0x0030
        /*0054*/ 	.byte	0x00, 0xf0, 0x11, 0x00


	//----- nvinfo : EIATTR_KPARAM_INFO
	.align		4
.L_17:
        /*0058*/ 	.byte	0x04, 0x17
        /*005a*/ 	.short	(.L_19 - .L_18)
.L_18:
        /*005c*/ 	.word	0x00000000
        /*0060*/ 	.short	0x0008
        /*0062*/ 	.short	0x002c
        /*0064*/ 	.byte	0x00, 0xf0, 0x11, 0x00


	//----- nvinfo : EIATTR_KPARAM_INFO
	.align		4
.L_19:
        /*0068*/ 	.byte	0x04, 0x17
        /*006a*/ 	.short	(.L_21 - .L_20)
.L_20:
        /*006c*/ 	.word	0x00000000
        /*0070*/ 	.short	0x0007
        /*0072*/ 	.short	0x0028
        /*0074*/ 	.byte	0x00, 0xf0, 0x11, 0x00


	//----- nvinfo : EIATTR_KPARAM_INFO
	.align		4
.L_21:
        /*0078*/ 	.byte	0x04, 0x17
        /*007a*/ 	.short	(.L_23 - .L_22)
.L_22:
        /*007c*/ 	.word	0x00000000
        /*0080*/ 	.short	0x0006
        /*0082*/ 	.short	0x0024
        /*0084*/ 	.byte	0x00, 0xf0, 0x11, 0x00


	//----- nvinfo : EIATTR_KPARAM_INFO
	.align		4
.L_23:
        /*0088*/ 	.byte	0x04, 0x17
        /*008a*/ 	.short	(.L_25 - .L_24)
.L_24:
        /*008c*/ 	.word	0x00000000
        /*0090*/ 	.short	0x0005
        /*0092*/ 	.short	0x0020
        /*0094*/ 	.byte	0x00, 0xf0, 0x11, 0x00


	//----- nvinfo : EIATTR_KPARAM_INFO
	.align		4
.L_25:
        /*0098*/ 	.byte	0x04, 0x17
        /*009a*/ 	.short	(.L_27 - .L_26)
.L_26:
        /*009c*/ 	.word	0x00000000
        /*00a0*/ 	.short	0x0004
        /*00a2*/ 	.short	0x001c
        /*00a4*/ 	.byte	0x00, 0xf0, 0x11, 0x00


	//----- nvinfo : EIATTR_KPARAM_INFO
	.align		4
.L_27:
        /*00a8*/ 	.byte	0x04, 0x17
        /*00aa*/ 	.short	(.L_29 - .L_28)
.L_28:
        /*00ac*/ 	.word	0x00000000
        /*00b0*/ 	.short	0x0003
        /*00b2*/ 	.short	0x0018
        /*00b4*/ 	.byte	0x00, 0xf0, 0x11, 0x00


	//----- nvinfo : EIATTR_KPARAM_INFO
	.align		4
.L_29:
        /*00b8*/ 	.byte	0x04, 0x17
        /*00ba*/ 	.short	(.L_31 - .L_30)
.L_30:
        /*00bc*/ 	.word	0x00000000
        /*00c0*/ 	.short	0x0002
        /*00c2*/ 	.short	0x0010
        /*00c4*/ 	.byte	0x00, 0xf4, 0x21, 0x00


	//----- nvinfo : EIATTR_KPARAM_INFO
	.align		4
.L_31:
        /*00c8*/ 	.byte	0x04, 0x17
        /*00ca*/ 	.short	(.L_33 - .L_32)
.L_32:
        /*00cc*/ 	.word	0x00000000
        /*00d0*/ 	.short	0x0001
        /*00d2*/ 	.short	0x0008
        /*00d4*/ 	.byte	0x00, 0xf4, 0x21, 0x00


	//----- nvinfo : EIATTR_KPARAM_INFO
	.align		4
.L_33:
        /*00d8*/ 	.byte	0x04, 0x17
        /*00da*/ 	.short	(.L_35 - .L_34)
.L_34:
        /*00dc*/ 	.word	0x00000000
        /*00e0*/ 	.short	0x0000
        /*00e2*/ 	.short	0x0000
        /*00e4*/ 	.byte	0x00, 0xf4, 0x21, 0x00


	//----- nvinfo : EIATTR_SPARSE_MMA_MASK
	.align		4
.L_35:
        /*00e8*/ 	.byte	0x03, 0x50
        /*00ea*/ 	.short	0x0000


	//----- nvinfo : EIATTR_MAXREG_COUNT
	.align		4
        /*00ec*/ 	.byte	0x03, 0x1b
        /*00ee*/ 	.short	0x00ff


	//----- nvinfo : EIATTR_NUM_BARRIERS
	.align		4
        /*00f0*/ 	.byte	0x02, 0x4c
        /*00f2*/ 	.byte	0x01
	.zero		1


	//----- nvinfo : EIATTR_ANNOTATIONS
	.align		4
        /*00f4*/ 	.byte	0x04, 0x55
        /*00f6*/ 	.short	(.L_37 - .L_36)


	//   ....[0]....
.L_36:
        /*00f8*/ 	.word	0x00000001
        /*00fc*/ 	.byte	0x40, 0x05, 0x00, 0x00, 0x01, 0x00, 0x00, 0x00, 0x50, 0x05, 0x00, 0x00, 0x01, 0x00, 0x00, 0x00
        /* <DEDUP_REMOVED lines=1403> */
        /*58bc*/ 	.byte	0xa0, 0x9f, 0x01, 0x00, 0x01, 0x00, 0x00, 0x00, 0xb0, 0x9f, 0x01, 0x00


	//----- nvinfo : EIATTR_MERCURY_ISA_VERSION
	.align		4
.L_37:
        /*58c8*/ 	.byte	0x03, 0x5f
        /*58ca*/ 	.short	0x0101


	//----- nvinfo : EIATTR_EXIT_INSTR_OFFSETS
	.align		4
        /*58cc*/ 	.byte	0x04, 0x1c
        /*58ce*/ 	.short	(.L_39 - .L_38)


	//   ....[0]....
.L_38:
        /*58d0*/ 	.word	0x0001a300


	//   ....[1]....
        /*58d4*/ 	.word	0x0001a330


	//----- nvinfo : EIATTR_REQNTID
	.align		4
.L_39:
        /*58d8*/ 	.byte	0x04, 0x10
        /*58da*/ 	.short	(.L_41 - .L_40)
.L_40:
        /*58dc*/ 	.word	0x00000080
        /*58e0*/ 	.word	0x00000001
        /*58e4*/ 	.word	0x00000001


	//----- nvinfo : EIATTR_CBANK_PARAM_SIZE
	.align		4
.L_41:
        /*58e8*/ 	.byte	0x03, 0x19
        /*58ea*/ 	.short	0x0050


	//----- nvinfo : EIATTR_PARAM_CBANK
	.align		4
        /*58ec*/ 	.byte	0x04, 0x0a
        /*58ee*/ 	.short	(.L_43 - .L_42)
	.align		4
.L_42:
        /*58f0*/ 	.word	index@(.nv.constant0.matmul_kernel)
        /*58f4*/ 	.short	0x0210
        /*58f6*/ 	.short	0x0050


	//----- nvinfo : EIATTR_SW_WAR
	.align		4
.L_43:
        /*58f8*/ 	.byte	0x04, 0x36
        /*58fa*/ 	.short	(.L_45 - .L_44)
.L_44:
        /*58fc*/ 	.word	0x00000008
.L_45:


//--------------------- .nv.callgraph             --------------------------
	.section	.nv.callgraph,"",@"SHT_CUDA_CALLGRAPH"
	.align	4
	.sectionentsize	8
	.align		4
        /*0000*/ 	.word	0x00000000
	.align		4
        /*0004*/ 	.word	0xffffffff
	.align		4
        /*0008*/ 	.word	0x00000000
	.align		4
        /*000c*/ 	.word	0xfffffffe
	.align		4
        /*0010*/ 	.word	0x00000000
	.align		4
        /*0014*/ 	.word	0xfffffffd
	.align		4
        /*0018*/ 	.word	0x00000000
	.align		4
        /*001c*/ 	.word	0xfffffffc


//--------------------- .text.matmul_kernel       --------------------------
	.section	.text.matmul_kernel,"ax",@progbits
	.align	128
        .global         matmul_kernel
        .type           matmul_kernel,@function
        .size           matmul_kernel,(.L_x_4 - matmul_kernel)
        .other          matmul_kernel,@"STO_CUDA_ENTRY STV_DEFAULT"
matmul_kernel:
.text.matmul_kernel:
[----:B------:R-:W0:Y:S08]  /*0000*/  LDC R1, c[0x0][0x28] ;  /* 0x00000a00ff017b82 */ /* 0x000e300000000800 */
[----:B------:R-:W1:Y:S01]  /*0010*/  LDC.64 R4, c[0x0][0x228] ;  /* 0x00008a00ff047b82 */ /* 0x000e620000000a00 */
[----:B------:R-:W2:Y:S01]  /*0020*/  S2R R22, SR_TID.X ;  /* 0x0000000000167919 */ /* 0x000ea20000002100 */
[----:B0-----:R-:W-:Y:S01]  /*0030*/  VIADD R1, R1, 0xfffff4a8 ;  /* 0xfffff4a801017836 */ /* 0x001fe20000000000 */
[----:B------:R-:W-:Y:S01]  /*0040*/  ULDC.64 UR8, c[0x0][0x208] ;  /* 0x0000820000087ab9 */ /* 0x000fe20000000a00 */
[----:B------:R-:W-:Y:S01]  /*0050*/  ULDC UR6, c[0x0][0x230] ;  /* 0x00008c0000067ab9 */ /* 0x000fe20000000800 */
[----:B-1----:R-:W-:-:S05]  /*0060*/  VIADD R0, R5, 0xff ;  /* 0x000000ff05007836 */ /* 0x002fca0000000000 */
[----:B------:R-:W-:-:S04]  /*0070*/  SHF.R.S32.HI R3, RZ, 0x1f, R0 ;  /* 0x0000001fff037819 */ /* 0x000fc80000011400 */
[----:B------:R-:W-:-:S04]  /*0080*/  LEA.HI R3, R3, R0, RZ, 0x8 ;  /* 0x0000000003037211 */ /* 0x000fc800078f40ff */
[----:B------:R-:W-:Y:S02]  /*0090*/  SHF.R.S32.HI R0, RZ, 0x8, R3 ;  /* 0x00000008ff007819 */ /* 0x000fe40000011403 */
[----:B------:R-:W0:Y:S03]  /*00a0*/  S2R R3, SR_CTAID.X ;  /* 0x0000000000037919 */ /* 0x000e260000002500 */
[----:B------:R-:W-:-:S05]  /*00b0*/  IMAD.SHL.U32 R0, R0, 0x8, RZ ;  /* 0x0000000800007824 */ /* 0x000fca00078e00ff */
[-C--:B------:R-:W-:Y:S02]  /*00c0*/  IABS R9, R0.reuse ;  /* 0x0000000000097213 */ /* 0x080fe40000000000 */
[----:B------:R-:W-:Y:S02]  /*00d0*/  IABS R12, R0 ;  /* 0x00000000000c7213 */ /* 0x000fe40000000000 */
[----:B------:R-:W1:Y:S08]  /*00e0*/  I2F.RP R2, R9 ;  /* 0x0000000900027306 */ /* 0x000e700000209400 */
[----:B-1----:R-:W1:Y:S01]  /*00f0*/  MUFU.RCP R2, R2 ;  /* 0x0000000200027308 */ /* 0x002e620000001000 */
[----:B0-----:R-:W-:Y:S01]  /*0100*/  IABS R10, R3 ;  /* 0x00000003000a7213 */ /* 0x001fe20000000000 */
[----:B-1----:R-:W-:-:S02]  /*0110*/  VIADD R6, R2, 0xffffffe ;  /* 0x0ffffffe02067836 */ /* 0x002fc40000000000 */
[----:B------:R-:W-:-:S04]  /*0120*/  IMAD.MOV R2, RZ, RZ, -R12 ;  /* 0x000000ffff027224 */ /* 0x000fc800078e0a0c */
[----:B------:R0:W1:Y:S02]  /*0130*/  F2I.FTZ.U32.TRUNC.NTZ R7, R6 ;  /* 0x0000000600077305 */ /* 0x000064000021f000 */
[----:B0-----:R-:W-:Y:S02]  /*0140*/  IMAD.MOV.U32 R6, RZ, RZ, RZ ;  /* 0x000000ffff067224 */ /* 0x001fe400078e00ff */
[----:B-1----:R-:W-:-:S04]  /*0150*/  IMAD.MOV R8, RZ, RZ, -R7 ;  /* 0x000000ffff087224 */ /* 0x002fc800078e0a07 */
[----:B------:R-:W-:Y:S02]  /*0160*/  IMAD R11, R8, R9, RZ ;  /* 0x00000009080b7224 */ /* 0x000fe400078e02ff */
[----:B------:R-:W-:Y:S02]  /*0170*/  IMAD.MOV.U32 R8, RZ, RZ, R10 ;  /* 0x000000ffff087224 */ /* 0x000fe400078e000a */
[----:B------:R-:W-:-:S06]  /*0180*/  IMAD.HI.U32 R7, R7, R11, R6 ;  /* 0x0000000b07077227 */ /* 0x000fcc00078e0006 */
[----:B------:R-:W-:-:S04]  /*0190*/  IMAD.HI.U32 R7, R7, R8, RZ ;  /* 0x0000000807077227 */ /* 0x000fc800078e00ff */
[----:B------:R-:W-:-:S05]  /*01a0*/  IMAD R2, R7, R2, R8 ;  /* 0x0000000207027224 */ /* 0x000fca00078e0208 */
[----:B------:R-:W-:-:S13]  /*01b0*/  ISETP.GT.U32.AND P1, PT, R9, R2, PT ;  /* 0x000000020900720c */ /* 0x000fda0003f24070 */
[----:B------:R-:W-:Y:S02]  /*01c0*/  @!P1 IMAD.IADD R2, R2, 0x1, -R9 ;  /* 0x0000000102029824 */ /* 0x000fe400078e0a09 */
[----:B------:R-:W-:Y:S01]  /*01d0*/  @!P1 VIADD R7, R7, 0x1 ;  /* 0x0000000107079836 */ /* 0x000fe20000000000 */
[----:B------:R-:W-:Y:S02]  /*01e0*/  ISETP.NE.AND P1, PT, R0, RZ, PT ;  /* 0x000000ff0000720c */ /* 0x000fe40003f25270 */
[----:B------:R-:W-:Y:S02]  /*01f0*/  ISETP.GE.U32.AND P0, PT, R2, R9, PT ;  /* 0x000000090200720c */ /* 0x000fe40003f06070 */
[----:B------:R-:W-:-:S04]  /*0200*/  LOP3.LUT R2, R3, R0, RZ, 0x3c, !PT ;  /* 0x0000000003027212 */ /* 0x000fc800078e3cff */
[----:B------:R-:W-:Y:S01]  /*0210*/  ISETP.GE.AND P2, PT, R2, RZ, PT ;  /* 0x000000ff0200720c */ /* 0x000fe20003f46270 */
[----:B------:R-:W-:-:S06]  /*0220*/  VIADD R2, R4, 0xf ;  /* 0x0000000f04027836 */ /* 0x000fcc0000000000 */
[----:B------:R-:W-:-:S04]  /*0230*/  @P0 VIADD R7, R7, 0x1 ;  /* 0x0000000107070836 */ /* 0x000fc80000000000 */
[----:B------:R-:W-:Y:S01]  /*0240*/  IMAD.MOV.U32 R6, RZ, RZ, R7 ;  /* 0x000000ffff067224 */ /* 0x000fe200078e0007 */
[----:B------:R-:W-:-:S03]  /*0250*/  SHF.R.S32.HI R7, RZ, 0x1f, R2 ;  /* 0x0000001fff077819 */ /* 0x000fc60000011402 */
[----:B------:R-:W-:Y:S01]  /*0260*/  @!P2 IMAD.MOV R6, RZ, RZ, -R6 ;  /* 0x000000ffff06a224 */ /* 0x000fe200078e0a06 */
[----:B------:R-:W-:Y:S02]  /*0270*/  @!P1 LOP3.LUT R6, RZ, R0, RZ, 0x33, !PT ;  /* 0x00000000ff069212 */ /* 0x000fe400078e33ff */
[----:B------:R-:W-:-:S03]  /*0280*/  LEA.HI R7, R7, R2, RZ, 0x4 ;  /* 0x0000000207077211 */ /* 0x000fc600078f20ff */
[----:B------:R-:W-:Y:S02]  /*0290*/  IMAD.SHL.U32 R2, R6, 0x8, RZ ;  /* 0x0000000806027824 */ /* 0x000fe400078e00ff */
[----:B------:R-:W-:-:S03]  /*02a0*/  IMAD.MOV R6, RZ, RZ, -R6 ;  /* 0x000000ffff067224 */ /* 0x000fc600078e0a06 */
[----:B------:R-:W-:Y:S01]  /*02b0*/  LEA.HI.SX32 R7, R7, -R2, 0x1c ;  /* 0x8000000207077211 */ /* 0x000fe200078fe2ff */
[----:B------:R-:W-:Y:S02]  /*02c0*/  IMAD R15, R0, R6, R3 ;  /* 0x00000006000f7224 */ /* 0x000fe400078e0203 */
[----:B------:R-:W-:Y:S01]  /*02d0*/  IMAD.MOV.U32 R6, RZ, RZ, RZ ;  /* 0x000000ffff067224 */ /* 0x000fe200078e00ff */
[----:B------:R-:W-:Y:S02]  /*02e0*/  VIMNMX R8, R7, 0x8, PT ;  /* 0x0000000807087848 */ /* 0x000fe40003fe0100 */
[----:B------:R-:W-:Y:S02]  /*02f0*/  IABS R13, R15 ;  /* 0x0000000f000d7213 */ /* 0x000fe40000000000 */
[----:B------:R-:W-:-:S04]  /*0300*/  IABS R11, R8 ;  /* 0x00000008000b7213 */ /* 0x000fc80000000000 */
[----:B------:R-:W0:Y:S08]  /*0310*/  I2F.RP R9, R11 ;  /* 0x0000000b00097306 */ /* 0x000e300000209400 */
[----:B0-----:R-:W0:Y:S02]  /*0320*/  MUFU.RCP R9, R9 ;  /* 0x0000000900097308 */ /* 0x001e240000001000 */
[----:B0-----:R-:W-:-:S06]  /*0330*/  VIADD R7, R9, 0xffffffe ;  /* 0x0ffffffe09077836 */ /* 0x001fcc0000000000 */
[----:B------:R-:W0:Y:S02]  /*0340*/  F2I.FTZ.U32.TRUNC.NTZ R7, R7 ;  /* 0x0000000700077305 */ /* 0x000e24000021f000 */
[----:B0-----:R-:W-:-:S04]  /*0350*/  IMAD.MOV R10, RZ, RZ, -R7 ;  /* 0x000000ffff0a7224 */ /* 0x001fc800078e0a07 */
[----:B------:R-:W-:-:S04]  /*0360*/  IMAD.MOV.U32 R0, RZ, RZ, R10 ;  /* 0x000000ffff007224 */ /* 0x000fc800078e000a */
[----:B------:R-:W-:Y:S01]  /*0370*/  IMAD R3, R0, R11, RZ ;  /* 0x0000000b00037224 */ /* 0x000fe200078e02ff */
[----:B------:R-:W-:-:S03]  /*0380*/  IABS R0, R8 ;  /* 0x0000000800007213 */ /* 0x000fc60000000000 */
[----:B------:R-:W-:Y:S01]  /*0390*/  IMAD.HI.U32 R6, R7, R3, R6 ;  /* 0x0000000307067227 */ /* 0x000fe200078e0006 */
[----:B--2---:R-:W-:-:S03]  /*03a0*/  SHF.R.U32.HI R7, RZ, 0x4, R22 ;  /* 0x00000004ff077819 */ /* 0x004fc60000011616 */
[----:B------:R-:W-:Y:S02]  /*03b0*/  IMAD.MOV R0, RZ, RZ, -R0 ;  /* 0x000000ffff007224 */ /* 0x000fe400078e0a00 */
        /* <DEDUP_REMOVED lines=8> */
[----:B------:R-:W-:Y:S02]  /*0440*/  ISETP.GE.AND P2, PT, R0, RZ, PT ;  /* 0x000000ff0000720c */ /* 0x000fe40003f46270 */
[----:B------:R-:W0:Y:S05]  /*0450*/  LDC R0, c[0x0][0x230] ;  /* 0x00008c00ff007b82 */ /* 0x000e2a0000000800 */
[----:B------:R-:W-:-:S06]  /*0460*/  @P0 VIADD R6, R6, 0x1 ;  /* 0x0000000106060836 */ /* 0x000fcc0000000000 */
[----:B------:R-:W-:Y:S01]  /*0470*/  @!P2 IMAD.MOV R6, RZ, RZ, -R6 ;  /* 0x000000ffff06a224 */ /* 0x000fe200078e0a06 */
[----:B------:R-:W-:-:S05]  /*0480*/  @!P1 LOP3.LUT R6, RZ, R8, RZ, 0x33, !PT ;  /* 0x00000008ff069212 */ /* 0x000fca00078e33ff */
[----:B------:R-:W-:Y:S02]  /*0490*/  IMAD.MOV R3, RZ, RZ, -R6 ;  /* 0x000000ffff037224 */ /* 0x000fe400078e0a06 */
[----:B------:R-:W-:Y:S02]  /*04a0*/  IMAD.SHL.U32 R21, R6, 0x100, RZ ;  /* 0x0000010006157824 */ /* 0x000fe400078e00ff */
[----:B------:R-:W-:Y:S02]  /*04b0*/  IMAD R3, R8, R3, R15 ;  /* 0x0000000308037224 */ /* 0x000fe400078e020f */
[----:B0-----:R-:W-:Y:S01]  /*04c0*/  VIADD R14, R0, 0x3f ;  /* 0x0000003f000e7836 */ /* 0x001fe20000000000 */
[----:B------:R-:W-:Y:S01]  /*04d0*/  LOP3.LUT R0, R22, 0xf, RZ, 0xc0, !PT ;  /* 0x0000000f16007812 */ /* 0x000fe200078ec0ff */
[----:B------:R-:W-:Y:S01]  /*04e0*/  IMAD.IADD R3, R2, 0x1, R3 ;  /* 0x0000000102037824 */ /* 0x000fe200078e0203 */
[----:B------:R-:W-:Y:S02]  /*04f0*/  SGXT.U32 R2, R7, 0x3 ;  /* 0x000000030702781a */ /* 0x000fe40000000000 */
[----:B------:R-:W-:Y:S01]  /*0500*/  ISETP.GT.AND P0, PT, R14, 0x3f, PT ;  /* 0x0000003f0e00780c */ /* 0x000fe20003f04270 */
[----:B------:R-:W-:Y:S01]  /*0510*/  IMAD R20, R3, 0x10, R0 ;  /* 0x0000001003147824 */ /* 0x000fe200078e0200 */
[----:B------:R-:W-:-:S02]  /*0520*/  LOP3.LUT R7, R2, 0x8, RZ, 0xfc, !PT ;  /* 0x0000000802077812 */ /* 0x000fc400078efcff */
[----:B------:R-:W-:Y:S02]  /*0530*/  LOP3.LUT R0, R2, 0x10, RZ, 0xfc, !PT ;  /* 0x0000001002007812 */ /* 0x000fe400078efcff */
[----:B------:R0:W-:Y:S04]  /*0540*/  STL [R1+0x63c], R20 ;  /* 0x00063c1401007387 */ /* 0x0001e80000100800 */
[----:B------:R0:W-:Y:S03]  /*0550*/  STL [R1+0x624], R21 ;  /* 0x0006241501007387 */ /* 0x0001e60000100800 */
[----:B------:R-:W-:Y:S05]  /*0560*/  @P0 BRA `(.L_x_0) ;  /* 0x0000000000380947 */ /* 0x000fea0003800000 */
[C---:B------:R-:W-:Y:S01]  /*0570*/  IMAD.SHL.U32 R0, R22.reuse, 0x20, RZ ;  /* 0x0000002016007824 */ /* 0x040fe200078e00ff */
[----:B------:R-:W-:Y:S01]  /*0580*/  CS2R R16, SRZ ;  /* 0x0000000000107805 */ /* 0x000fe2000001ff00 */
[----:B------:R-:W-:Y:S01]  /*0590*/  IMAD.SHL.U32 R2, R22, 0x10, RZ ;  /* 0x0000001016027824 */ /* 0x000fe200078e00ff */
[----:B------:R-:W-:Y:S02]  /*05a0*/  CS2R R18, SRZ ;  /* 0x0000000000127805 */ /* 0x000fe4000001ff00 */
[----:B------:R-:W-:Y:S02]  /*05b0*/  CS2R R12, SRZ ;  /* 0x00000000000c7805 */ /* 0x000fe4000001ff00 */
[----:B------:R-:W-:Y:S02]  /*05c0*/  LOP3.LUT R0, R0, 0x60, RZ, 0xc0, !PT ;  /* 0x0000006000007812 */ /* 0x000fe400078ec0ff */
[----:B------:R-:W-:Y:S01]  /*05d0*/  CS2R R14, SRZ ;  /* 0x00000000000e7805 */ /* 0x000fe2000001ff00 */
[----:B------:R1:W-:Y:S01]  /*05e0*/  STL [R1+0x634], R2 ;  /* 0x0006340201007387 */ /* 0x0003e20000100800 */
[----:B------:R-:W-:-:S02]  /*05f0*/  CS2R R8, SRZ ;  /* 0x0000000000087805 */ /* 0x000fc4000001ff00 */
[----:B------:R-:W-:Y:S02]  /*0600*/  CS2R R10, SRZ ;  /* 0x00000000000a7805 */ /* 0x000fe4000001ff00 */
[----:B------:R-:W-:Y:S01]  /*0610*/  CS2R R4, SRZ ;  /* 0x0000000000047805 */ /* 0x000fe2000001ff00 */
[----:B------:R1:W-:Y:S01]  /*0620*/  STL [R1+0x638], R0 ;  /* 0x0006380001007387 */ /* 0x0003e20000100800 */
[----:B------:R-:W-:Y:S01]  /*0630*/  CS2R R6, SRZ ;  /* 0x0000000000067805 */ /* 0x000fe2000001ff00 */
[----:B------:R-:W-:Y:S06]  /*0640*/  BRA `(.L_x_1) ;  /* 0x0000018800947947 */ /* 0x000fec0003800000 */
.L_x_0:
[----:B------:R-:W-:Y:S01]  /*0650*/  IABS R0, R4 ;  /* 0x0000000400007213 */ /* 0x000fe20000000000 */
[----:B------:R1:W-:Y:S01]  /*0660*/  STL [R1+0x778], R5 ;  /* 0x0007780501007387 */ /* 0x0003e20000100800 */
[----:B------:R-:W-:Y:S01]  /*0670*/  IABS R2, R5 ;  /* 0x0000000500027213 */ /* 0x000fe20000000000 */
[----:B------:R-:W-:Y:S01]  /*0680*/  ULDC UR4, c[0x0][0x234] ;  /* 0x00008d0000047ab9 */ /* 0x000fe20000000800 */
[----:B------:R-:W2:Y:S01]  /*0690*/  I2F.RP R10, R0 ;  /* 0x00000000000a7306 */ /* 0x000ea20000209400 */
[----:B------:R-:W-:Y:S01]  /*06a0*/  ISETP.GE.AND P3, PT, R20, RZ, PT ;  /* 0x000000ff1400720c */ /* 0x000fe20003f66270 */
[----:B------:R-:W-:Y:S01]  /*06b0*/  ULDC.64 UR10, c[0x0][0x210] ;  /* 0x00008400000a7ab9 */ /* 0x000fe20000000a00 */
[----:B------:R-:W-:Y:S01]  /*06c0*/  ULDC UR5, c[0x0][0x238] ;  /* 0x00008e0000057ab9 */ /* 0x000fe20000000800 */
[----:B------:R-:W-:-:S04]  /*06d0*/  ULDC UR7, c[0x0][0x238] ;  /* 0x00008e0000077ab9 */ /* 0x000fc80000000800 */
[----:B------:R-:W3:Y:S08]  /*06e0*/  I2F.RP R3, R2 ;  /* 0x0000000200037306 */ /* 0x000ef00000209400 */
[----:B--2---:R-:W2:Y:S08]  /*06f0*/  MUFU.RCP R10, R10 ;  /* 0x0000000a000a7308 */ /* 0x004eb00000001000 */
[----:B---3--:R-:W3:Y:S01]  /*0700*/  MUFU.RCP R3, R3 ;  /* 0x0000000300037308 */ /* 0x008ee20000001000 */
[----:B--2---:R-:W-:Y:S01]  /*0710*/  VIADD R6, R10, 0xffffffe ;  /* 0x0ffffffe0a067836 */ /* 0x004fe20000000000 */
[----:B------:R-:W-:-:S06]  /*0720*/  SHF.R.U32.HI R10, RZ, 0x6, R22 ;  /* 0x00000006ff0a7819 */ /* 0x000fcc0000011616 */
[----:B------:R2:W4:Y:S01]  /*0730*/  F2I.FTZ.U32.TRUNC.NTZ R7, R6 ;  /* 0x0000000600077305 */ /* 0x000522000021f000 */
[----:B---3--:R-:W-:Y:S01]  /*0740*/  VIADD R8, R3, 0xffffffe ;  /* 0x0ffffffe03087836 */ /* 0x008fe20000000000 */
[----:B------:R-:W-:-:S06]  /*0750*/  IABS R3, R20 ;  /* 0x0000001400037213 */ /* 0x000fcc0000000000 */
[----:B------:R-:W3:Y:S01]  /*0760*/  F2I.FTZ.U32.TRUNC.NTZ R9, R8 ;  /* 0x0000000800097305 */ /* 0x000ee2000021f000 */
[----:B--2---:R-:W-:Y:S02]  /*0770*/  IMAD.MOV.U32 R6, RZ, RZ, RZ ;  /* 0x000000ffff067224 */ /* 0x004fe400078e00ff */
[----:B----4-:R-:W-:-:S04]  /*0780*/  IMAD.MOV R11, RZ, RZ, -R7 ;  /* 0x000000ffff0b7224 */ /* 0x010fc800078e0a07 */
[----:B------:R-:W-:-:S04]  /*0790*/  IMAD R11, R11, R0, RZ ;  /* 0x000000000b0b7224 */ /* 0x000fc800078e02ff */
[----:B------:R-:W-:Y:S01]  /*07a0*/  IMAD.HI.U32 R7, R7, R11, R6 ;  /* 0x0000000b07077227 */ /* 0x000fe200078e0006 */
[----:B------:R-:W-:-:S03]  /*07b0*/  SGXT.U32 R6, R10, 0x1 ;  /* 0x000000010a06781a */ /* 0x000fc60000000000 */
[----:B---3--:R-:W-:Y:S01]  /*07c0*/  IMAD.MOV R11, RZ, RZ, -R9 ;  /* 0x000000ffff0b7224 */ /* 0x008fe200078e0a09 */
[----:B------:R-:W-:Y:S01]  /*07d0*/  LOP3.LUT R6, R21, R6, RZ, 0xfc, !PT ;  /* 0x0000000615067212 */ /* 0x000fe200078efcff */
[----:B------:R-:W-:-:S03]  /*07e0*/  IMAD.HI.U32 R7, R7, R3, RZ ;  /* 0x0000000307077227 */ /* 0x000fc600078e00ff */
[----:B------:R-:W-:Y:S01]  /*07f0*/  IABS R10, R6 ;  /* 0x00000006000a7213 */ /* 0x000fe20000000000 */
[----:B------:R-:W-:Y:S01]  /*0800*/  IMAD.MOV R8, RZ, RZ, -R7 ;  /* 0x000000ffff087224 */ /* 0x000fe200078e0a07 */
[C---:B------:R-:W-:Y:S01]  /*0810*/  LOP3.LUT R13, R6.reuse, 0xfa, RZ, 0xfc, !PT ;  /* 0x000000fa060d7812 */ /* 0x040fe200078efcff */
[----:B------:R-:W-:Y:S01]  /*0820*/  IMAD R7, R11, R2, RZ ;  /* 0x000000020b077224 */ /* 0x000fe200078e02ff */
[----:B------:R-:W-:Y:S01]  /*0830*/  LOP3.LUT R12, R6, 0xfc, RZ, 0xfc, !PT ;  /* 0x000000fc060c7812 */ /* 0x000fe200078efcff */
[C---:B------:R-:W-:Y:S01]  /*0840*/  IMAD R3, R0.reuse, R8, R3 ;  /* 0x0000000800037224 */ /* 0x040fe200078e0203 */
[----:B------:R-:W-:Y:S01]  /*0850*/  IABS R15, R13 ;  /* 0x0000000d000f7213 */ /* 0x000fe20000000000 */
[----:B------:R-:W-:Y:S01]  /*0860*/  IMAD.MOV.U32 R8, RZ, RZ, RZ ;  /* 0x000000ffff087224 */ /* 0x000fe200078e00ff */
[----:B------:R-:W-:Y:S01]  /*0870*/  IABS R17, R12 ;  /* 0x0000000c00117213 */ /* 0x000fe20000000000 */
[----:B------:R-:W-:Y:S01]  /*0880*/  IMAD.MOV.U32 R11, RZ, RZ, R10 ;  /* 0x000000ffff0b7224 */ /* 0x000fe200078e000a */
[----:B------:R-:W-:Y:S01]  /*0890*/  ISETP.GT.U32.AND P0, PT, R0, R3, PT ;  /* 0x000000030000720c */ /* 0x000fe20003f04070 */
[----:B------:R-:W-:Y:S01]  /*08a0*/  IMAD.HI.U32 R7, R9, R7, R8 ;  /* 0x0000000709077227 */ /* 0x000fe200078e0008 */
[----:B------:R-:W-:-:S02]  /*08b0*/  LOP3.LUT R10, R6, 0xfe, RZ, 0xfc, !PT ;  /* 0x000000fe060a7812 */ /* 0x000fc400078efcff */
[----:B------:R-:W-:Y:S02]  /*08c0*/  ISETP.GE.AND P4, PT, R12, RZ, PT ;  /* 0x000000ff0c00720c */ /* 0x000fe40003f86270 */
[----:B------:R-:W-:Y:S01]  /*08d0*/  IABS R9, R10 ;  /* 0x0000000a00097213 */ /* 0x000fe20000000000 */
[----:B------:R-:W-:Y:S01]  /*08e0*/  IMAD.HI.U32 R8, R7, R11, RZ ;  /* 0x0000000b07087227 */ /* 0x000fe200078e00ff */
[----:B------:R-:W-:Y:S02]  /*08f0*/  ISETP.GE.AND P5, PT, R10, RZ, PT ;  /* 0x000000ff0a00720c */ /* 0x000fe40003fa6270 */
[C---:B------:R-:W-:Y:S01]  /*0900*/  LOP3.LUT R12, R6.reuse, 0xf8, RZ, 0xfc, !PT ;  /* 0x000000f8060c7812 */ /* 0x040fe200078efcff */
[----:B------:R-:W-:Y:S01]  /*0910*/  IMAD.MOV R8, RZ, RZ, -R8 ;  /* 0x000000ffff087224 */ /* 0x000fe200078e0a08 */
[C---:B------:R-:W-:Y:S01]  /*0920*/  LOP3.LUT R16, R6.reuse, 0xf6, RZ, 0xfc, !PT ;  /* 0x000000f606107812 */ /* 0x040fe200078efcff */
[----:B------:R-:W-:Y:S01]  /*0930*/  @!P0 IMAD.IADD R3, R3, 0x1, -R0 ;  /* 0x0000000103038824 */ /* 0x000fe200078e0a00 */
[----:B------:R-:W-:Y:S01]  /*0940*/  LOP3.LUT R14, R6, 0xf4, RZ, 0xfc, !PT ;  /* 0x000000f4060e7812 */ /* 0x000fe200078efcff */
[----:B------:R-:W-:Y:S01]  /*0950*/  IMAD R11, R2, R8, R11 ;  /* 0x00000008020b7224 */ /* 0x000fe200078e020b */
[----:B0-----:R-:W-:Y:S01]  /*0960*/  LOP3.LUT R21, R6, 0xea, RZ, 0xfc, !PT ;  /* 0x000000ea06157812 */ /* 0x001fe200078efcff */
[----:B------:R-:W-:Y:S01]  /*0970*/  IMAD.HI.U32 R8, R7, R9, RZ ;  /* 0x0000000907087227 */ /* 0x000fe200078e00ff */
[----:B------:R-:W-:-:S02]  /*0980*/  ISETP.GT.U32.AND P1, PT, R0, R3, PT ;  /* 0x000000030000720c */ /* 0x000fc40003f24070 */
[----:B------:R-:W-:Y:S01]  /*0990*/  ISETP.GT.U32.AND P0, PT, R2, R11, PT ;  /* 0x0000000b0200720c */ /* 0x000fe20003f04070 */
[----:B------:R-:W-:Y:S01]  /*09a0*/  IMAD.MOV R8, RZ, RZ, -R8 ;  /* 0x000000ffff087224 */ /* 0x000fe200078e0a08 */
[C---:B------:R-:W-:Y:S01]  /*09b0*/  LOP3.LUT R22, R6.reuse, 0xe8, RZ, 0xfc, !PT ;  /* 0x000000e806167812 */ /* 0x040fe200078efcff */
[----:B------:R-:W-:Y:S01]  /*09c0*/  IMAD.HI.U32 R10, R7, R15, RZ ;  /* 0x0000000f070a7227 */ /* 0x000fe200078e00ff */
[----:B------:R-:W-:-:S03]  /*09d0*/  LOP3.LUT R20, R6, 0xe4, RZ, 0xfc, !PT ;  /* 0x000000e406147812 */ /* 0x000fc600078efcff */
[C---:B------:R-:W-:Y:S02]  /*09e0*/  IMAD R9, R2.reuse, R8, R9 ;  /* 0x0000000802097224 */ /* 0x040fe400078e0209 */
[----:B------:R-:W-:Y:S02]  /*09f0*/  IMAD.MOV R10, RZ, RZ, -R10 ;  /* 0x000000ffff0a7224 */ /* 0x000fe400078e0a0a */
[----:B------:R-:W-:Y:S01]  /*0a00*/  @!P1 IMAD.IADD R3, R3, 0x1, -R0 ;  /* 0x0000000103039824 */ /* 0x000fe200078e0a00 */
[----:B------:R-:W-:Y:S01]  /*0a10*/  ISETP.GT.U32.AND P2, PT, R2, R9, PT ;  /* 0x000000090200720c */ /* 0x000fe20003f44070 */
[----:B------:R-:W-:Y:S01]  /*0a20*/  @!P0 IMAD.IADD R11, R11, 0x1, -R2 ;  /* 0x000000010b0b8824 */ /* 0x000fe200078e0a02 */
[----:B------:R-:W-:Y:S01]  /*0a30*/  ISETP.NE.AND P1, PT, R4, RZ, PT ;  /* 0x000000ff0400720c */ /* 0x000fe20003f25270 */
[C---:B------:R-:W-:Y:S01]  /*0a40*/  IMAD R15, R2.reuse, R10, R15 ;  /* 0x0000000a020f7224 */ /* 0x040fe200078e020f */
[----:B------:R-:W-:Y:S01]  /*0a50*/  IABS R10, R14 ;  /* 0x0000000e000a7213 */ /* 0x000fe20000000000 */
[----:B------:R-:W-:Y:S01]  /*0a60*/  IMAD.HI.U32 R8, R7, R17, RZ ;  /* 0x0000001107087227 */ /* 0x000fe200078e00ff */
[----:B------:R-:W-:-:S02]  /*0a70*/  ISETP.GT.U32.AND P0, PT, R2, R11, PT ;  /* 0x0000000b0200720c */ /* 0x000fc40003f04070 */
[----:B------:R-:W-:Y:S01]  /*0a80*/  ISETP.GT.U32.AND P6, PT, R2, R15, PT ;  /* 0x0000000f0200720c */ /* 0x000fe20003fc4070 */
[----:B------:R-:W-:Y:S02]  /*0a90*/  IMAD.MOV.U32 R0, RZ, RZ, R3 ;  /* 0x000000ffff007224 */ /* 0x000fe400078e0003 */
[----:B------:R-:W-:Y:S02]  /*0aa0*/  IMAD.MOV R8, RZ, RZ, -R8 ;  /* 0x000000ffff087224 */ /* 0x000fe400078e0a08 */
[----:B------:R-:W-:Y:S02]  /*0ab0*/  @!P2 IMAD.IADD R9, R9, 0x1, -R2 ;  /* 0x000000010909a824 */ /* 0x000fe400078e0a02 */
[----:B------:R-:W-:Y:S01]  /*0ac0*/  @!P3 IMAD.MOV R0, RZ, RZ, -R0 ;  /* 0x000000ffff00b224 */ /* 0x000fe200078e0a00 */
[----:B------:R-:W-:Y:S01]  /*0ad0*/  ISETP.GE.AND P3, PT, R6, RZ, PT ;  /* 0x000000ff0600720c */ /* 0x000fe20003f66270 */
[C---:B------:R-:W-:Y:S01]  /*0ae0*/  IMAD R17, R2.reuse, R8, R17 ;  /* 0x0000000802117224 */ /* 0x040fe200078e0211 */
[----:B------:R-:W-:Y:S01]  /*0af0*/  IABS R8, R12 ;  /* 0x0000000c00087213 */ /* 0x000fe20000000000 */
[--C-:B------:R-:W-:Y:S01]  /*0b00*/  @!P0 IMAD.IADD R11, R11, 0x1, -R2.reuse ;  /* 0x000000010b0b8824 */ /* 0x100fe200078e0a02 */
[C---:B------:R-:W-:Y:S01]  /*0b10*/  ISETP.GT.U32.AND P2, PT, R2.reuse, R9, PT ;  /* 0x000000090200720c */ /* 0x040fe20003f44070 */
[----:B------:R-:W-:Y:S01]  /*0b20*/  @!P6 IMAD.IADD R15, R15, 0x1, -R2 ;  /* 0x000000010f0fe824 */ /* 0x000fe200078e0a02 */
[----:B------:R-:W-:Y:S01]  /*0b30*/  @!P1 LOP3.LUT R0, RZ, R4, RZ, 0x33, !PT ;  /* 0x00000004ff009212 */ /* 0x000fe200078e33ff */
[----:B------:R-:W-:Y:S01]  /*0b40*/  IMAD.HI.U32 R3, R7, R8, RZ ;  /* 0x0000000807037227 */ /* 0x000fe200078e00ff */
[----:B------:R-:W-:-:S02]  /*0b50*/  ISETP.GT.U32.AND P1, PT, R2, R17, PT ;  /* 0x000000110200720c */ /* 0x000fc40003f24070 */
[----:B------:R-:W-:Y:S01]  /*0b60*/  IABS R4, R16 ;  /* 0x0000001000047213 */ /* 0x000fe20000000000 */
[----:B------:R-:W-:Y:S01]  /*0b70*/  IMAD.MOV R3, RZ, RZ, -R3 ;  /* 0x000000ffff037224 */ /* 0x000fe200078e0a03 */
[----:B------:R-:W-:Y:S01]  /*0b80*/  ISETP.GE.AND P0, PT, R13, RZ, PT ;  /* 0x000000ff0d00720c */ /* 0x000fe20003f06270 */
[----:B------:R-:W-:Y:S01]  /*0b90*/  @!P3 IMAD.MOV R11, RZ, RZ, -R11 ;  /* 0x000000ffff0bb224 */ /* 0x000fe200078e0a0b */
[C---:B------:R-:W-:Y:S01]  /*0ba0*/  ISETP.GT.U32.AND P3, PT, R2.reuse, R15, PT ;  /* 0x0000000f0200720c */ /* 0x040fe20003f64070 */
[----:B------:R-:W-:Y:S01]  /*0bb0*/  IMAD R3, R2, R3, R8 ;  /* 0x0000000302037224 */ /* 0x000fe200078e0208 */
[----:B------:R-:W-:Y:S01]  /*0bc0*/  STL [R1+0x708], R0 ;  /* 0x0007080001007387 */ /* 0x000fe20000100800 */
[----:B------:R-:W-:Y:S01]  /*0bd0*/  @!P2 IMAD.IADD R9, R9, 0x1, -R2 ;  /* 0x000000010909a824 */ /* 0x000fe200078e0a02 */
[----:B------:R-:W-:Y:S01]  /*0be0*/  ISETP.GE.AND P6, PT, R12, RZ, PT ;  /* 0x000000ff0c00720c */ /* 0x000fe20003fc6270 */
[----:B------:R-:W-:Y:S01]  /*0bf0*/  IMAD.HI.U32 R8, R7, R4, RZ ;  /* 0x0000000407087227 */ /* 0x000fe200078e00ff */
[----:B------:R-:W-:Y:S01]  /*0c00*/  ISETP.GT.U32.AND P2, PT, R2, R3, PT ;  /* 0x000000030200720c */ /* 0x000fe20003f44070 */
[----:B------:R0:W-:Y:S01]  /*0c10*/  STL [R1+0x77c], R11 ;  /* 0x00077c0b01007387 */ /* 0x0001e20000100800 */
[----:B------:R-:W-:Y:S01]  /*0c20*/  LOP3.LUT R12, R6, 0xee, RZ, 0xfc, !PT ;  /* 0x000000ee060c7812 */ /* 0x000fe200078efcff */
[----:B-1----:R-:W-:-:S02]  /*0c30*/  IMAD.MOV.U32 R5, RZ, RZ, R9 ;  /* 0x000000ffff057224 */ /* 0x002fc400078e0009 */
[----:B------:R-:W-:Y:S02]  /*0c40*/  @!P1 IMAD.IADD R17, R17, 0x1, -R2 ;  /* 0x0000000111119824 */ /* 0x000fe400078e0a02 */
[----:B------:R-:W-:Y:S01]  /*0c50*/  IMAD.MOV R9, RZ, RZ, -R8 ;  /* 0x000000ffff097224 */ /* 0x000fe200078e0a08 */
[----:B------:R-:W-:Y:S01]  /*0c60*/  LOP3.LUT R8, R6, 0xf0, RZ, 0xfc, !PT ;  /* 0x000000f006087812 */ /* 0x000fe200078efcff */
[----:B------:R-:W-:Y:S01]  /*0c70*/  @!P3 IMAD.IADD R15, R15, 0x1, -R2 ;  /* 0x000000010f0fb824 */ /* 0x000fe200078e0a02 */
[C---:B------:R-:W-:Y:S01]  /*0c80*/  ISETP.GT.U32.AND P1, PT, R2.reuse, R17, PT ;  /* 0x000000110200720c */ /* 0x040fe20003f24070 */
[----:B------:R-:W-:Y:S01]  /*0c90*/  IMAD R9, R2, R9, R4 ;  /* 0x0000000902097224 */ /* 0x000fe200078e0204 */
[----:B------:R-:W-:Y:S01]  /*0ca0*/  LOP3.LUT R4, R6, 0xf2, RZ, 0xfc, !PT ;  /* 0x000000f206047812 */ /* 0x000fe200078efcff */
[----:B------:R-:W-:Y:S01]  /*0cb0*/  IMAD.MOV.U32 R13, RZ, RZ, R10 ;  /* 0x000000ffff0d7224 */ /* 0x000fe200078e000a */
[----:B------:R-:W-:Y:S01]  /*0cc0*/  IABS R23, R8 ;  /* 0x0000000800177213 */ /* 0x000fe20000000000 */
[----:B------:R-:W-:Y:S01]  /*0cd0*/  @!P5 IMAD.MOV R5, RZ, RZ, -R5 ;  /* 0x000000ffff05d224 */ /* 0x000fe200078e0a05 */
[----:B------:R-:W-:Y:S01]  /*0ce0*/  ISETP.GT.U32.AND P3, PT, R2, R9, PT ;  /* 0x000000090200720c */ /* 0x000fe20003f64070 */
[----:B------:R-:W-:Y:S01]  /*0cf0*/  IMAD.HI.U32 R10, R7, R13, RZ ;  /* 0x0000000d070a7227 */ /* 0x000fe200078e00ff */
[----:B------:R-:W-:-:S02]  /*0d00*/  ISETP.GE.AND P5, PT, R16, RZ, PT ;  /* 0x000000ff1000720c */ /* 0x000fc40003fa6270 */
[----:B------:R1:W-:Y:S01]  /*0d10*/  STL [R1+0x28], R5 ;  /* 0x0000280501007387 */ /* 0x0003e20000100800 */
[----:B------:R-:W-:Y:S01]  /*0d20*/  @!P2 IMAD.IADD R3, R3, 0x1, -R2 ;  /* 0x000000010303a824 */ /* 0x000fe200078e0a02 */
[----:B------:R-:W-:Y:S01]  /*0d30*/  IABS R16, R12 ;  /* 0x0000000c00107213 */ /* 0x000fe20000000000 */
[----:B------:R-:W-:Y:S01]  /*0d40*/  IMAD.MOV R10, RZ, RZ, -R10 ;  /* 0x000000ffff0a7224 */ /* 0x000fe200078e0a0a */
[----:B0-----:R-:W-:Y:S01]  /*0d50*/  LOP3.LUT R11, R6, 0x14, RZ, 0xfc, !PT ;  /* 0x00000014060b7812 */ /* 0x001fe200078efcff */
[--C-:B------:R-:W-:Y:S01]  /*0d60*/  @!P1 IMAD.IADD R17, R17, 0x1, -R2.reuse ;  /* 0x0000000111119824 */ /* 0x100fe200078e0a02 */
[C---:B------:R-:W-:Y:S01]  /*0d70*/  ISETP.GT.U32.AND P2, PT, R2.reuse, R3, PT ;  /* 0x000000030200720c */ /* 0x040fe20003f44070 */
[----:B------:R-:W-:Y:S01]  /*0d80*/  IMAD R13, R2, R10, R13 ;  /* 0x0000000a020d7224 */ /* 0x000fe200078e020d */
[----:B------:R-:W-:Y:S01]  /*0d90*/  IABS R10, R4 ;  /* 0x00000004000a7213 */ /* 0x000fe20000000000 */
[----:B------:R-:W-:Y:S01]  /*0da0*/  @!P3 IMAD.IADD R9, R9, 0x1, -R2 ;  /* 0x000000010909b824 */ /* 0x000fe200078e0a02 */
[----:B------:R-:W-:Y:S01]  /*0db0*/  ISETP.GE.AND P1, PT, R14, RZ, PT ;  /* 0x000000ff0e00720c */ /* 0x000fe20003f26270 */
[----:B-1----:R-:W-:Y:S01]  /*0dc0*/  IMAD.MOV.U32 R5, RZ, RZ, R17 ;  /* 0x000000ffff057224 */ /* 0x002fe200078e0011 */
[----:B------:R-:W-:Y:S01]  /*0dd0*/  IABS R17, R22 ;  /* 0x0000001600117213 */ /* 0x000fe20000000000 */
[----:B------:R-:W-:Y:S01]  /*0de0*/  IMAD.MOV.U32 R0, RZ, RZ, R15 ;  /* 0x000000ffff007224 */ /* 0x000fe200078e000f */
[----:B------:R-:W-:Y:S01]  /*0df0*/  ISETP.GT.U32.AND P3, PT, R2, R9, PT ;  /* 0x000000090200720c */ /* 0x000fe20003f64070 */
[----:B------:R-:W-:Y:S01]  /*0e00*/  @!P4 IMAD.MOV R5, RZ, RZ, -R5 ;  /* 0x000000ffff05c224 */ /* 0x000fe200078e0a05 */
[----:B------:R-:W-:Y:S01]  /*0e10*/  ISETP.GE.AND P4, PT, R4, RZ, PT ;  /* 0x000000ff0400720c */ /* 0x000fe20003f86270 */
[----:B------:R-:W-:Y:S01]  /*0e20*/  IMAD.HI.U32 R4, R7, R10, RZ ;  /* 0x0000000a07047227 */ /* 0x000fe200078e00ff */
[----:B------:R-:W-:-:S02]  /*0e30*/  IABS R27, R11 ;  /* 0x0000000b001b7213 */ /* 0x000fc40000000000 */
[----:B------:R0:W-:Y:S01]  /*0e40*/  STL [R1+0x24], R5 ;  /* 0x0000240501007387 */ /* 0x0001e20000100800 */
[----:B------:R-:W-:Y:S02]  /*0e50*/  IMAD.MOV R15, RZ, RZ, -R4 ;  /* 0x000000ffff0f7224 */ /* 0x000fe400078e0a04 */
[----:B------:R-:W-:Y:S01]  /*0e60*/  @!P2 IMAD.IADD R3, R3, 0x1, -R2 ;  /* 0x000000010303a824 */ /* 0x000fe200078e0a02 */
[C---:B------:R-:W-:Y:S01]  /*0e70*/  ISETP.GT.U32.AND P2, PT, R2.reuse, R13, PT ;  /* 0x0000000d0200720c */ /* 0x040fe20003f44070 */
[----:B------:R-:W-:Y:S02]  /*0e80*/  IMAD R10, R2, R15, R10 ;  /* 0x0000000f020a7224 */ /* 0x000fe400078e020a */
[----:B------:R-:W-:-:S04]  /*0e90*/  IMAD.HI.U32 R14, R7, R23, RZ ;  /* 0x00000017070e7227 */ /* 0x000fc800078e00ff */
[----:B------:R-:W-:Y:S01]  /*0ea0*/  @!P3 IMAD.IADD R9, R9, 0x1, -R2 ;  /* 0x000000010909b824 */ /* 0x000fe200078e0a02 */
[C---:B------:R-:W-:Y:S01]  /*0eb0*/  ISETP.GT.U32.AND P3, PT, R2.reuse, R10, PT ;  /* 0x0000000a0200720c */ /* 0x040fe20003f64070 */
[----:B------:R-:W-:Y:S02]  /*0ec0*/  IMAD.MOV R4, RZ, RZ, -R14 ;  /* 0x000000ffff047224 */ /* 0x000fe400078e0a0e */
[----:B0-----:R-:W-:Y:S02]  /*0ed0*/  IMAD.MOV.U32 R5, RZ, RZ, R3 ;  /* 0x000000ffff057224 */ /* 0x001fe400078e0003 */
[C---:B------:R-:W-:Y:S02]  /*0ee0*/  IMAD R23, R2.reuse, R4, R23 ;  /* 0x0000000402177224 */ /* 0x040fe400078e0217 */
[----:B------:R-:W-:Y:S02]  /*0ef0*/  @!P2 IMAD.IADD R13, R13, 0x1, -R2 ;  /* 0x000000010d0da824 */ /* 0x000fe400078e0a02 */
[----:B------:R-:W-:Y:S01]  /*0f00*/  @!P6 IMAD.MOV R5, RZ, RZ, -R5 ;  /* 0x000000ffff05e224 */ /* 0x000fe200078e0a05 */
[C---:B------:R-:W-:Y:S01]  /*0f10*/  ISETP.GT.U32.AND P6, PT, R2.reuse, R23, PT ;  /* 0x000000170200720c */ /* 0x040fe20003fc4070 */
[----:B------:R-:W-:Y:S01]  /*0f20*/  IMAD.MOV.U32 R14, RZ, RZ, R16 ;  /* 0x000000ffff0e7224 */ /* 0x000fe200078e0010 */
[----:B------:R-:W-:Y:S01]  /*0f30*/  ISETP.GT.U32.AND P2, PT, R2, R13, PT ;  /* 0x0000000d0200720c */ /* 0x000fe20003f44070 */
[----:B------:R-:W-:-:S02]  /*0f40*/  @!P3 IMAD.IADD R10, R10, 0x1, -R2 ;  /* 0x000000010a0ab824 */ /* 0x000fc400078e0a02 */
[----:B------:R-:W-:Y:S01]  /*0f50*/  @!P0 IMAD.MOV R0, RZ, RZ, -R0 ;  /* 0x000000ffff008224 */ /* 0x000fe200078e0a00 */
[----:B------:R-:W-:Y:S01]  /*0f60*/  ISETP.GE.AND P0, PT, R8, RZ, PT ;  /* 0x000000ff0800720c */ /* 0x000fe20003f06270 */
[----:B------:R-:W-:Y:S01]  /*0f70*/  IMAD.HI.U32 R4, R7, R14, RZ ;  /* 0x0000000e07047227 */ /* 0x000fe200078e00ff */
[----:B------:R-:W-:Y:S02]  /*0f80*/  ISETP.GT.U32.AND P3, PT, R2, R10, PT ;  /* 0x0000000a0200720c */ /* 0x000fe40003f64070 */
[----:B------:R-:W-:Y:S01]  /*0f90*/  LOP3.LUT R8, R6, 0xec, RZ, 0xfc, !PT ;  /* 0x000000ec06087812 */ /* 0x000fe200078efcff */
[----:B------:R-:W-:Y:S01]  /*0fa0*/  IMAD.MOV R3, RZ, RZ, -R4 ;  /* 0x000000ffff037224 */ /* 0x000fe200078e0a04 */
[----:B------:R0:W-:Y:S01]  /*0fb0*/  STL [R1+0x20], R0 ;  /* 0x0000200001007387 */ /* 0x0001e20000100800 */
[--C-:B------:R-:W-:Y:S01]  /*0fc0*/  @!P6 IMAD.IADD R23, R23, 0x1, -R2.reuse ;  /* 0x000000011717e824 */ /* 0x100fe200078e0a02 */
[----:B------:R-:W-:Y:S01]  /*0fd0*/  IABS R18, R8 ;  /* 0x0000000800127213 */ /* 0x000fe20000000000 */
[----:B------:R-:W-:Y:S01]  /*0fe0*/  @!P2 IMAD.IADD R13, R13, 0x1, -R2 ;  /* 0x000000010d0da824 */ /* 0x000fe200078e0a02 */
[----:B------:R-:W-:Y:S01]  /*0ff0*/  ISETP.GE.AND P2, PT, R8, RZ, PT ;  /* 0x000000ff0800720c */ /* 0x000fe20003f46270 */
[C---:B------:R-:W-:Y:S01]  /*1000*/  IMAD R14, R2.reuse, R3, R14 ;  /* 0x00000003020e7224 */ /* 0x040fe200078e020e */
[----:B------:R-:W-:Y:S01]  /*1010*/  IABS R8, R21 ;  /* 0x0000001500087213 */ /* 0x000fe20000000000 */
[C---:B------:R-:W-:Y:S01]  /*1020*/  IMAD.HI.U32 R15, R7.reuse, R18, RZ ;  /* 0x00000012070f7227 */ /* 0x040fe200078e00ff */
[----:B------:R-:W-:Y:S01]  /*1030*/  ISETP.GT.U32.AND P6, PT, R2, R23, PT ;  /* 0x000000170200720c */ /* 0x000fe20003fc4070 */
[----:B------:R-:W-:Y:S01]  /*1040*/  STL [R1+0x1d4], R5 ;  /* 0x0001d40501007387 */ /* 0x000fe20000100800 */
[----:B------:R-:W-:Y:S01]  /*1050*/  LOP3.LUT R4, R6, 0xe6, RZ, 0xfc, !PT ;  /* 0x000000e606047812 */ /* 0x000fe200078efcff */
[----:B0-----:R-:W-:Y:S01]  /*1060*/  IMAD.MOV.U32 R0, RZ, RZ, R9 ;  /* 0x000000ffff007224 */ /* 0x001fe200078e0009 */
[----:B------:R-:W-:Y:S01]  /*1070*/  IABS R9, R20 ;  /* 0x0000001400097213 */ /* 0x000fe20000000000 */
[----:B------:R-:W-:Y:S01]  /*1080*/  @!P3 IMAD.IADD R10, R10, 0x1, -R2 ;  /* 0x000000010a0ab824 */ /* 0x000fe200078e0a02 */
[----:B------:R-:W-:Y:S01]  /*1090*/  ISETP.GT.U32.AND P3, PT, R2, R14, PT ;  /* 0x0000000e0200720c */ /* 0x000fe20003f64070 */
[----:B------:R-:W-:Y:S01]  /*10a0*/  @!P5 IMAD.MOV R0, RZ, RZ, -R0 ;  /* 0x000000ffff00d224 */ /* 0x000fe200078e0a00 */
[----:B------:R-:W-:Y:S01]  /*10b0*/  ISETP.GE.AND P5, PT, R12, RZ, PT ;  /* 0x000000ff0c00720c */ /* 0x000fe20003fa6270 */
[----:B------:R-:W-:Y:S01]  /*10c0*/  IMAD.MOV R15, RZ, RZ, -R15 ;  /* 0x000000ffff0f7224 */ /* 0x000fe200078e0a0f */
[----:B------:R-:W-:Y:S01]  /*10d0*/  IABS R19, R4 ;  /* 0x0000000400137213 */ /* 0x000fe20000000000 */
[----:B------:R-:W-:Y:S01]  /*10e0*/  IMAD.HI.U32 R12, R7, R8, RZ ;  /* 0x00000008070c7227 */ /* 0x000fe200078e00ff */
[----:B------:R0:W-:Y:S03]  /*10f0*/  STL [R1+0x1d8], R0 ;  /* 0x0001d80001007387 */ /* 0x0001e60000100800 */
[----:B------:R-:W-:Y:S01]  /*1100*/  IMAD R18, R2, R15, R18 ;  /* 0x0000000f02127224 */ /* 0x000fe200078e0212 */
[----:B------:R-:W-:Y:S01]  /*1110*/  LOP3.LUT R15, R6, 0xe2, RZ, 0xfc, !PT ;  /* 0x000000e2060f7812 */ /* 0x000fe200078efcff */
[----:B------:R-:W-:-:S02]  /*1120*/  IMAD.MOV R12, RZ, RZ, -R12 ;  /* 0x000000ffff0c7224 */ /* 0x000fc400078e0a0c */
[----:B------:R-:W-:Y:S01]  /*1130*/  @!P6 IMAD.IADD R23, R23, 0x1, -R2 ;  /* 0x000000011717e824 */ /* 0x000fe200078e0a02 */
[C---:B------:R-:W-:Y:S01]  /*1140*/  ISETP.GT.U32.AND P6, PT, R2.reuse, R18, PT ;  /* 0x000000120200720c */ /* 0x040fe20003fc4070 */
[----:B------:R-:W-:Y:S01]  /*1150*/  IMAD R8, R2, R12, R8 ;  /* 0x0000000c02087224 */ /* 0x000fe200078e0208 */
[----:B------:R-:W-:Y:S01]  /*1160*/  IABS R3, R15 ;  /* 0x0000000f00037213 */ /* 0x000fe20000000000 */
[----:B------:R-:W-:-:S04]  /*1170*/  IMAD.HI.U32 R25, R7, R17, RZ ;  /* 0x0000001107197227 */ /* 0x000fc800078e00ff */
[----:B------:R-:W-:Y:S01]  /*1180*/  @!P3 IMAD.IADD R14, R14, 0x1, -R2 ;  /* 0x000000010e0eb824 */ /* 0x000fe200078e0a02 */
[----:B------:R-:W-:Y:S01]  /*1190*/  ISETP.GT.U32.AND P3, PT, R2, R8, PT ;  /* 0x000000080200720c */ /* 0x000fe20003f64070 */
[----:B------:R-:W-:Y:S02]  /*11a0*/  IMAD.MOV R25, RZ, RZ, -R25 ;  /* 0x000000ffff197224 */ /* 0x000fe400078e0a19 */
[----:B0-----:R-:W-:Y:S01]  /*11b0*/  IMAD.MOV.U32 R0, RZ, RZ, R13 ;  /* 0x000000ffff007224 */ /* 0x001fe200078e000d */
[----:B------:R-:W-:Y:S01]  /*11c0*/  LOP3.LUT R13, R6, 0xde, RZ, 0xfc, !PT ;  /* 0x000000de060d7812 */ /* 0x000fe200078efcff */
[----:B------:R-:W-:Y:S02]  /*11d0*/  IMAD R17, R2, R25, R17 ;  /* 0x0000001902117224 */ /* 0x000fe400078e0211 */
[----:B------:R-:W-:Y:S02]  /*11e0*/  @!P1 IMAD.MOV R0, RZ, RZ, -R0 ;  /* 0x000000ffff009224 */ /* 0x000fe400078e0a00 */
[--C-:B------:R-:W-:Y:S01]  /*11f0*/  @!P6 IMAD.IADD R18, R18, 0x1, -R2.reuse ;  /* 0x000000011212e824 */ /* 0x100fe200078e0a02 */
[C---:B------:R-:W-:Y:S01]  /*1200*/  ISETP.GT.U32.AND P6, PT, R2.reuse, R17, PT ;  /* 0x000000110200720c */ /* 0x040fe20003fc4070 */
[C---:B------:R-:W-:Y:S01]  /*1210*/  IMAD.HI.U32 R24, R7.reuse, R19, RZ ;  /* 0x0000001307187227 */ /* 0x040fe200078e00ff */
[----:B------:R0:W-:Y:S02]  /*1220*/  STL [R1+0xc], R0 ;  /* 0x00000c0001007387 */ /* 0x0001e40000100800 */
[----:B------:R-:W-:Y:S01]  /*1230*/  ISETP.GT.U32.AND P1, PT, R2, R18, PT ;  /* 0x000000120200720c */ /* 0x000fe20003f24070 */
[----:B------:R-:W-:Y:S01]  /*1240*/  @!P3 IMAD.IADD R8, R8, 0x1, -R2 ;  /* 0x000000010808b824 */ /* 0x000fe200078e0a02 */
[----:B------:R-:W-:Y:S01]  /*1250*/  ISETP.GT.U32.AND P3, PT, R2, R14, PT ;  /* 0x0000000e0200720c */ /* 0x000fe20003f64070 */
[----:B------:R-:W-:-:S04]  /*1260*/  IMAD.HI.U32 R12, R7, R9, RZ ;  /* 0x00000009070c7227 */ /* 0x000fc800078e00ff */
[----:B------:R-:W-:Y:S02]  /*1270*/  IMAD.MOV R24, RZ, RZ, -R24 ;  /* 0x000000ffff187224 */ /* 0x000fe400078e0a18 */
[----:B0-----:R-:W-:Y:S01]  /*1280*/  IMAD.MOV.U32 R0, RZ, RZ, R10 ;  /* 0x000000ffff007224 */ /* 0x001fe200078e000a */
[----:B------:R-:W-:Y:S01]  /*1290*/  IABS R10, R13 ;  /* 0x0000000d000a7213 */ /* 0x000fe20000000000 */
[----:B------:R-:W-:Y:S02]  /*12a0*/  IMAD.MOV R25, RZ, RZ, -R12 ;  /* 0x000000ffff197224 */ /* 0x000fe400078e0a0c */
[----:B------:R-:W-:Y:S02]  /*12b0*/  @!P4 IMAD.MOV R0, RZ, RZ, -R0 ;  /* 0x000000ffff00c224 */ /* 0x000fe400078e0a00 */
[C---:B------:R-:W-:Y:S02]  /*12c0*/  IMAD R12, R2.reuse, R24, R19 ;  /* 0x00000018020c7224 */ /* 0x040fe400078e0213 */
[C---:B------:R-:W-:Y:S01]  /*12d0*/  IMAD R9, R2.reuse, R25, R9 ;  /* 0x0000001902097224 */ /* 0x040fe200078e0209 */
[----:B------:R0:W-:Y:S01]  /*12e0*/  STL [R1+0x94], R0 ;  /* 0x0000940001007387 */ /* 0x0001e20000100800 */
[----:B------:R-:W-:Y:S01]  /*12f0*/  @!P6 IMAD.IADD R17, R17, 0x1, -R2 ;  /* 0x000000011111e824 */ /* 0x000fe200078e0a02 */
[----:B------:R-:W-:Y:S01]  /*1300*/  ISETP.GT.U32.AND P6, PT, R2, R8, PT ;  /* 0x000000080200720c */ /* 0x000fe20003fc4070 */
[----:B------:R-:W-:-:S03]  /*1310*/  IMAD.HI.U32 R16, R7, R3, RZ ;  /* 0x0000000307107227 */ /* 0x000fc600078e00ff */
[----:B------:R-:W-:Y:S01]  /*1320*/  ISETP.GT.U32.AND P4, PT, R2, R17, PT ;  /* 0x000000110200720c */ /* 0x000fe20003f84070 */
[----:B------:R-:W-:Y:S01]  /*1330*/  @!P3 IMAD.IADD R14, R14, 0x1, -R2 ;  /* 0x000000010e0eb824 */ /* 0x000fe200078e0a02 */
[----:B------:R-:W-:Y:S01]  /*1340*/  ISETP.GT.U32.AND P3, PT, R2, R9, PT ;  /* 0x000000090200720c */ /* 0x000fe20003f64070 */
[----:B------:R-:W-:Y:S01]  /*1350*/  IMAD.MOV R19, RZ, RZ, -R16 ;  /* 0x000000ffff137224 */ /* 0x000fe200078e0a10 */
[----:B------:R-:W-:Y:S01]  /*1360*/  LOP3.LUT R16, R6, 0xe0, RZ, 0xfc, !PT ;  /* 0x000000e006107812 */ /* 0x000fe200078efcff */
[----:B0-----:R-:W-:Y:S02]  /*1370*/  IMAD.MOV.U32 R0, RZ, RZ, R23 ;  /* 0x000000ffff007224 */ /* 0x001fe400078e0017 */
[C---:B------:R-:W-:Y:S01]  /*1380*/  IMAD R3, R2.reuse, R19, R3 ;  /* 0x0000001302037224 */ /* 0x040fe200078e0203 */
[----:B------:R-:W-:Y:S01]  /*1390*/  IABS R19, R16 ;  /* 0x0000001000137213 */ /* 0x000fe20000000000 */
[----:B------:R-:W-:Y:S01]  /*13a0*/  @!P0 IMAD.MOV R0, RZ, RZ, -R0 ;  /* 0x000000ffff008224 */ /* 0x000fe200078e0a00 */
[----:B------:R-:W-:Y:S01]  /*13b0*/  ISETP.GT.U32.AND P0, PT, R2, R12, PT ;  /* 0x0000000c0200720c */ /* 0x000fe20003f04070 */
[--C-:B------:R-:W-:Y:S01]  /*13c0*/  @!P1 IMAD.IADD R18, R18, 0x1, -R2.reuse ;  /* 0x0000000112129824 */ /* 0x100fe200078e0a02 */
[----:B------:R-:W-:Y:S01]  /*13d0*/  ISETP.GE.AND P1, PT, R21, RZ, PT ;  /* 0x000000ff1500720c */ /* 0x000fe20003f26270 */
[----:B------:R-:W-:Y:S01]  /*13e0*/  @!P6 IMAD.IADD R8, R8, 0x1, -R2 ;  /* 0x000000010808e824 */ /* 0x000fe200078e0a02 */
[----:B------:R-:W-:Y:S01]  /*13f0*/  ISETP.GT.U32.AND P6, PT, R2, R3, PT ;  /* 0x000000030200720c */ /* 0x000fe20003fc4070 */
[----:B------:R-:W-:Y:S01]  /*1400*/  IMAD.MOV.U32 R5, RZ, RZ, R14 ;  /* 0x000000ffff057224 */ /* 0x000fe200078e000e */
[----:B------:R0:W-:Y:S01]  /*1410*/  STL [R1+0x1d0], R0 ;  /* 0x0001d00001007387 */ /* 0x0001e20000100800 */
[--C-:B------:R-:W-:Y:S01]  /*1420*/  @!P3 IMAD.IADD R9, R9, 0x1, -R2.reuse ;  /* 0x000000010909b824 */ /* 0x100fe200078e0a02 */
[----:B------:R-:W-:Y:S01]  /*1430*/  ISETP.GE.AND P3, PT, R20, RZ, PT ;  /* 0x000000ff1400720c */ /* 0x000fe20003f66270 */
[--C-:B------:R-:W-:Y:S01]  /*1440*/  @!P4 IMAD.IADD R17, R17, 0x1, -R2.reuse ;  /* 0x000000011111c824 */ /* 0x100fe200078e0a02 */
[----:B------:R-:W-:Y:S01]  /*1450*/  ISETP.GE.AND P4, PT, R22, RZ, PT ;  /* 0x000000ff1600720c */ /* 0x000fe20003f86270 */
[----:B------:R-:W-:Y:S01]  /*1460*/  @!P5 IMAD.MOV R5, RZ, RZ, -R5 ;  /* 0x000000ffff05d224 */ /* 0x000fe200078e0a05 */
[----:B------:R-:W-:Y:S01]  /*1470*/  LOP3.LUT R14, R6, 0xdc, RZ, 0xfc, !PT ;  /* 0x000000dc060e7812 */ /* 0x000fe200078efcff */
[----:B------:R-:W-:Y:S01]  /*1480*/  @!P0 IMAD.IADD R12, R12, 0x1, -R2 ;  /* 0x000000010c0c8824 */ /* 0x000fe200078e0a02 */
[----:B------:R-:W-:Y:S01]  /*1490*/  ISETP.GE.AND P0, PT, R4, RZ, PT ;  /* 0x000000ff0400720c */ /* 0x000fe20003f06270 */
[C---:B------:R-:W-:Y:S01]  /*14a0*/  IMAD.HI.U32 R21, R7.reuse, R10, RZ ;  /* 0x0000000a07157227 */ /* 0x040fe200078e00ff */
[----:B------:R1:W-:Y:S02]  /*14b0*/  STL [R1+0x9c], R5 ;  /* 0x00009c0501007387 */ /* 0x0003e40000100800 */
[----:B------:R-:W-:Y:S01]  /*14c0*/  ISETP.GT.U32.AND P5, PT, R2, R12, PT ;  /* 0x0000000c0200720c */ /* 0x000fe20003fa4070 */
[----:B0-----:R-:W-:Y:S01]  /*14d0*/  IMAD.MOV.U32 R0, RZ, RZ, R18 ;  /* 0x000000ffff007224 */ /* 0x001fe200078e0012 */
[----:B------:R-:W-:Y:S01]  /*14e0*/  IABS R18, R14 ;  /* 0x0000000e00127213 */ /* 0x000fe20000000000 */
[----:B------:R-:W-:-:S04]  /*14f0*/  IMAD.HI.U32 R23, R7, R19, RZ ;  /* 0x0000001307177227 */ /* 0x000fc800078e00ff */
[----:B------:R-:W-:Y:S01]  /*1500*/  @!P2 IMAD.MOV R0, RZ, RZ, -R0 ;  /* 0x000000ffff00a224 */ /* 0x000fe200078e0a00 */
[----:B------:R-:W-:Y:S01]  /*1510*/  ISETP.GT.U32.AND P2, PT, R2, R9, PT ;  /* 0x000000090200720c */ /* 0x000fe20003f44070 */
[----:B------:R-:W-:Y:S02]  /*1520*/  IMAD.MOV R21, RZ, RZ, -R21 ;  /* 0x000000ffff157224 */ /* 0x000fe400078e0a15 */
[----:B------:R-:W-:Y:S01]  /*1530*/  IMAD.MOV R23, RZ, RZ, -R23 ;  /* 0x000000ffff177224 */ /* 0x000fe200078e0a17 */
[----:B------:R0:W-:Y:S01]  /*1540*/  STL [R1+0xa4], R0 ;  /* 0x0000a40001007387 */ /* 0x0001e20000100800 */
[----:B------:R-:W-:Y:S02]  /*1550*/  @!P6 IMAD.IADD R3, R3, 0x1, -R2 ;  /* 0x000000010303e824 */ /* 0x000fe400078e0a02 */
[----:B-1----:R-:W-:Y:S01]  /*1560*/  IMAD.MOV.U32 R5, RZ, RZ, R8 ;  /* 0x000000ffff057224 */ /* 0x002fe200078e0008 */
[----:B------:R-:W-:Y:S01]  /*1570*/  LOP3.LUT R8, R6, 0xda, RZ, 0xfc, !PT ;  /* 0x000000da06087812 */ /* 0x000fe200078efcff */
[C---:B------:R-:W-:Y:S01]  /*1580*/  IMAD R10, R2.reuse, R21, R10 ;  /* 0x00000015020a7224 */ /* 0x040fe200078e020a */
[C---:B------:R-:W-:Y:S01]  /*1590*/  ISETP.GT.U32.AND P6, PT, R2.reuse, R3, PT ;  /* 0x000000030200720c */ /* 0x040fe20003fc4070 */
[----:B------:R-:W-:Y:S01]  /*15a0*/  IMAD R4, R2, R23, R19 ;  /* 0x0000001702047224 */ /* 0x000fe200078e0213 */
[----:B------:R-:W-:Y:S01]  /*15b0*/  LOP3.LUT R23, R6, 0x5c, RZ, 0xfc, !PT ;  /* 0x0000005c06177812 */ /* 0x000fe200078efcff */
[----:B------:R-:W-:-:S02]  /*15c0*/  @!P1 IMAD.MOV R5, RZ, RZ, -R5 ;  /* 0x000000ffff059224 */ /* 0x000fc400078e0a05 */
[----:B0-----:R-:W-:Y:S01]  /*15d0*/  IMAD.MOV.U32 R0, RZ, RZ, R17 ;  /* 0x000000ffff007224 */ /* 0x001fe200078e0011 */
[----:B------:R-:W-:Y:S01]  /*15e0*/  ISETP.GT.U32.AND P1, PT, R2, R4, PT ;  /* 0x000000040200720c */ /* 0x000fe20003f24070 */
[----:B------:R-:W-:Y:S01]  /*15f0*/  @!P5 IMAD.IADD R12, R12, 0x1, -R2 ;  /* 0x000000010c0cd824 */ /* 0x000fe200078e0a02 */
[----:B------:R-:W-:Y:S01]  /*1600*/  ISETP.GT.U32.AND P5, PT, R2, R10, PT ;  /* 0x0000000a0200720c */ /* 0x000fe20003fa4070 */
[----:B------:R-:W-:Y:S01]  /*1610*/  @!P4 IMAD.MOV R0, RZ, RZ, -R0 ;  /* 0x000000ffff00c224 */ /* 0x000fe200078e0a00 */
[----:B------:R0:W-:Y:S01]  /*1620*/  STL [R1+0xa8], R5 ;  /* 0x0000a80501007387 */ /* 0x0001e20000100800 */
[--C-:B------:R-:W-:Y:S01]  /*1630*/  @!P2 IMAD.IADD R9, R9, 0x1, -R2.reuse ;  /* 0x000000010909a824 */ /* 0x100fe200078e0a02 */
[----:B------:R-:W-:Y:S01]  /*1640*/  ISETP.GE.AND P4, PT, R15, RZ, PT ;  /* 0x000000ff0f00720c */ /* 0x000fe20003f86270 */
[----:B------:R-:W-:Y:S01]  /*1650*/  @!P6 IMAD.IADD R3, R3, 0x1, -R2 ;  /* 0x000000010303e824 */ /* 0x000fe200078e0a02 */
[----:B------:R1:W-:Y:S01]  /*1660*/  STL [R1+0xac], R0 ;  /* 0x0000ac0001007387 */ /* 0x0003e20000100800 */
[----:B------:R-:W-:Y:S01]  /*1670*/  ISETP.GE.AND P2, PT, R16, RZ, PT ;  /* 0x000000ff1000720c */ /* 0x000fe20003f46270 */
[----:B------:R-:W-:Y:S01]  /*1680*/  IMAD.HI.U32 R16, R7, R18, RZ ;  /* 0x0000001207107227 */ /* 0x000fe200078e00ff */
[----:B------:R-:W-:-:S02]  /*1690*/  IABS R15, R8 ;  /* 0x00000008000f7213 */ /* 0x000fc40000000000 */
[----:B------:R-:W-:Y:S01]  /*16a0*/  ISETP.GE.AND P6, PT, R13, RZ, PT ;  /* 0x000000ff0d00720c */ /* 0x000fe20003fc6270 */
[----:B0-----:R-:W-:Y:S01]  /*16b0*/  IMAD.MOV.U32 R5, RZ, RZ, R12 ;  /* 0x000000ffff057224 */ /* 0x001fe200078e000c */
[----:B------:R-:W-:Y:S01]  /*16c0*/  LOP3.LUT R17, R6, 0xd8, RZ, 0xfc, !PT ;  /* 0x000000d806117812 */ /* 0x000fe200078efcff */
[----:B------:R-:W-:Y:S02]  /*16d0*/  IMAD.MOV R16, RZ, RZ, -R16 ;  /* 0x000000ffff107224 */ /* 0x000fe400078e0a10 */
[----:B-1----:R-:W-:Y:S02]  /*16e0*/  IMAD.MOV.U32 R0, RZ, RZ, R9 ;  /* 0x000000ffff007224 */ /* 0x002fe400078e0009 */
[----:B------:R-:W-:Y:S02]  /*16f0*/  @!P0 IMAD.MOV R5, RZ, RZ, -R5 ;  /* 0x000000ffff058224 */ /* 0x000fe400078e0a05 */
[----:B------:R-:W-:Y:S01]  /*1700*/  @!P3 IMAD.MOV R0, RZ, RZ, -R0 ;  /* 0x000000ffff00b224 */ /* 0x000fe200078e0a00 */
[----:B------:R-:W-:Y:S01]  /*1710*/  ISETP.GE.AND P3, PT, R8, RZ, PT ;  /* 0x000000ff0800720c */ /* 0x000fe20003f66270 */
[--C-:B------:R-:W-:Y:S01]  /*1720*/  @!P5 IMAD.IADD R10, R10, 0x1, -R2.reuse ;  /* 0x000000010a0ad824 */ /* 0x100fe200078e0a02 */
[----:B------:R-:W-:Y:S01]  /*1730*/  STL [R1+0x1b4], R5 ;  /* 0x0001b40501007387 */ /* 0x000fe20000100800 */
[----:B------:R-:W-:Y:S01]  /*1740*/  @!P1 IMAD.IADD R4, R4, 0x1, -R2 ;  /* 0x0000000104049824 */ /* 0x000fe200078e0a02 */
[----:B------:R-:W-:Y:S01]  /*1750*/  LOP3.LUT R8, R6, 0xd4, RZ, 0xfc, !PT ;  /* 0x000000d406087812 */ /* 0x000fe200078efcff */
[C---:B------:R-:W-:Y:S01]  /*1760*/  IMAD R18, R2.reuse, R16, R18 ;  /* 0x0000001002127224 */ /* 0x040fe200078e0212 */
[----:B------:R0:W-:Y:S01]  /*1770*/  STL [R1+0x1b8], R0 ;  /* 0x0001b80001007387 */ /* 0x0001e20000100800 */
[C---:B------:R-:W-:Y:S01]  /*1780*/  ISETP.GT.U32.AND P5, PT, R2.reuse, R10, PT ;  /* 0x0000000a0200720c */ /* 0x040fe20003fa4070 */
[----:B------:R-:W-:Y:S01]  /*1790*/  IMAD.HI.U32 R13, R7, R15, RZ ;  /* 0x0000000f070d7227 */ /* 0x000fe200078e00ff */
[----:B------:R-:W-:-:S02]  /*17a0*/  ISETP.GT.U32.AND P0, PT, R2, R4, PT ;  /* 0x000000040200720c */ /* 0x000fc40003f04070 */
[----:B------:R-:W-:Y:S01]  /*17b0*/  IABS R12, R8 ;  /* 0x00000008000c7213 */ /* 0x000fe20000000000 */
[----:B------:R-:W-:Y:S01]  /*17c0*/  IMAD.MOV R13, RZ, RZ, -R13 ;  /* 0x000000ffff0d7224 */ /* 0x000fe200078e0a0d */
[----:B------:R-:W-:Y:S01]  /*17d0*/  ISETP.GE.AND P1, PT, R14, RZ, PT ;  /* 0x000000ff0e00720c */ /* 0x000fe20003f26270 */
[----:B0-----:R-:W-:Y:S01]  /*17e0*/  IMAD.MOV.U32 R0, RZ, RZ, R3 ;  /* 0x000000ffff007224 */ /* 0x001fe200078e0003 */
[----:B------:R-:W-:Y:S01]  /*17f0*/  LOP3.LUT R3, R6, 0xd6, RZ, 0xfc, !PT ;  /* 0x000000d606037812 */ /* 0x000fe200078efcff */
[----:B------:R-:W-:Y:S01]  /*1800*/  IMAD R15, R2, R13, R15 ;  /* 0x0000000d020f7224 */ /* 0x000fe200078e020f */
[----:B------:R-:W-:Y:S01]  /*1810*/  LOP3.LUT R13, R6, 0xd0, RZ, 0xfc, !PT ;  /* 0x000000d0060d7812 */ /* 0x000fe200078efcff */
[----:B------:R-:W-:Y:S01]  /*1820*/  @!P4 IMAD.MOV R0, RZ, RZ, -R0 ;  /* 0x000000ffff00c224 */ /* 0x000fe200078e0a00 */
[----:B------:R-:W-:Y:S01]  /*1830*/  ISETP.GT.U32.AND P4, PT, R2, R18, PT ;  /* 0x000000120200720c */ /* 0x000fe20003f84070 */
[--C-:B------:R-:W-:Y:S01]  /*1840*/  @!P5 IMAD.IADD R10, R10, 0x1, -R2.reuse ;  /* 0x000000010a0ad824 */ /* 0x100fe200078e0a02 */
[----:B------:R-:W-:Y:S01]  /*1850*/  ISETP.GT.U32.AND P5, PT, R2, R15, PT ;  /* 0x0000000f0200720c */ /* 0x000fe20003fa4070 */
[----:B------:R-:W-:Y:S01]  /*1860*/  @!P0 IMAD.IADD R4, R4, 0x1, -R2 ;  /* 0x0000000104048824 */ /* 0x000fe200078e0a02 */
[----:B------:R-:W-:Y:S01]  /*1870*/  ISETP.GE.AND P0, PT, R17, RZ, PT ;  /* 0x000000ff1100720c */ /* 0x000fe20003f06270 */
[----:B------:R0:W-:Y:S01]  /*1880*/  STL [R1+0x1c0], R0 ;  /* 0x0001c00001007387 */ /* 0x0001e20000100800 */
[----:B------:R-:W-:-:S02]  /*1890*/  IABS R17, R17 ;  /* 0x0000001100117213 */ /* 0x000fc40000000000 */
[----:B------:R-:W-:Y:S02]  /*18a0*/  IABS R14, R3 ;  /* 0x00000003000e7213 */ /* 0x000fe40000000000 */
[----:B------:R-:W-:Y:S01]  /*18b0*/  IABS R19, R13 ;  /* 0x0000000d00137213 */ /* 0x000fe20000000000 */
[----:B------:R-:W-:-:S04]  /*18c0*/  IMAD.HI.U32 R9, R7, R17, RZ ;  /* 0x0000001107097227 */ /* 0x000fc800078e00ff */
[----:B------:R-:W-:Y:S02]  /*18d0*/  @!P4 IMAD.IADD R18, R18, 0x1, -R2 ;  /* 0x000000011212c824 */ /* 0x000fe400078e0a02 */
[----:B0-----:R-:W-:Y:S02]  /*18e0*/  IMAD.MOV.U32 R0, RZ, RZ, R4 ;  /* 0x000000ffff007224 */ /* 0x001fe400078e0004 */
[----:B------:R-:W-:Y:S01]  /*18f0*/  IMAD.MOV R9, RZ, RZ, -R9 ;  /* 0x000000ffff097224 */ /* 0x000fe200078e0a09 */
[C---:B------:R-:W-:Y:S01]  /*1900*/  ISETP.GT.U32.AND P4, PT, R2.reuse, R18, PT ;  /* 0x000000120200720c */ /* 0x040fe20003f84070 */
[----:B------:R-:W-:Y:S01]  /*1910*/  @!P2 IMAD.MOV R0, RZ, RZ, -R0 ;  /* 0x000000ffff00a224 */ /* 0x000fe200078e0a00 */
[----:B------:R-:W-:Y:S01]  /*1920*/  ISETP.GE.AND P2, PT, R3, RZ, PT ;  /* 0x000000ff0300720c */ /* 0x000fe20003f46270 */
[----:B------:R-:W-:Y:S02]  /*1930*/  @!P5 IMAD.IADD R15, R15, 0x1, -R2 ;  /* 0x000000010f0fd824 */ /* 0x000fe400078e0a02 */
[C---:B------:R-:W-:Y:S01]  /*1940*/  IMAD R17, R2.reuse, R9, R17 ;  /* 0x0000000902117224 */ /* 0x040fe200078e0211 */
[----:B------:R0:W-:Y:S01]  /*1950*/  STL [R1+0x1cc], R0 ;  /* 0x0001cc0001007387 */ /* 0x0001e20000100800 */
[----:B------:R-:W-:Y:S01]  /*1960*/  IMAD.HI.U32 R3, R7, R12, RZ ;  /* 0x0000000c07037227 */ /* 0x000fe200078e00ff */
[----:B------:R-:W-:-:S03]  /*1970*/  ISETP.GT.U32.AND P5, PT, R2, R15, PT ;  /* 0x0000000f0200720c */ /* 0x000fc60003fa4070 */
[----:B------:R-:W-:-:S04]  /*1980*/  IMAD.HI.U32 R4, R7, R14, RZ ;  /* 0x0000000e07047227 */ /* 0x000fc800078e00ff */
[----:B------:R-:W-:Y:S01]  /*1990*/  @!P4 IMAD.IADD R18, R18, 0x1, -R2 ;  /* 0x000000011212c824 */ /* 0x000fe200078e0a02 */
[----:B------:R-:W-:Y:S01]  /*19a0*/  ISETP.GT.U32.AND P4, PT, R2, R17, PT ;  /* 0x000000110200720c */ /* 0x000fe20003f84070 */
[----:B0-----:R-:W-:Y:S02]  /*19b0*/  IMAD.MOV.U32 R0, RZ, RZ, R10 ;  /* 0x000000ffff007224 */ /* 0x001fe400078e000a */
[----:B------:R-:W-:Y:S02]  /*19c0*/  IMAD.MOV R4, RZ, RZ, -R4 ;  /* 0x000000ffff047224 */ /* 0x000fe400078e0a04 */
[----:B------:R-:W-:Y:S01]  /*19d0*/  @!P6 IMAD.MOV R0, RZ, RZ, -R0 ;  /* 0x000000ffff00e224 */ /* 0x000fe200078e0a00 */
[----:B------:R-:W-:Y:S01]  /*19e0*/  ISETP.GE.AND P6, PT, R8, RZ, PT ;  /* 0x000000ff0800720c */ /* 0x000fe20003fc6270 */
[----:B------:R-:W-:Y:S01]  /*19f0*/  IMAD.MOV R8, RZ, RZ, -R3 ;  /* 0x000000ffff087224 */ /* 0x000fe200078e0a03 */
[----:B------:R-:W-:Y:S01]  /*1a00*/  LOP3.LUT R3, R6, 0xd2, RZ, 0xfc, !PT ;  /* 0x000000d206037812 */ /* 0x000fe200078efcff */
[C---:B------:R-:W-:Y:S01]  /*1a10*/  IMAD R14, R2.reuse, R4, R14 ;  /* 0x00000004020e7224 */ /* 0x040fe200078e020e */
[----:B------:R0:W-:Y:S01]  /*1a20*/  STL [R1+0x1c8], R0 ;  /* 0x0001c80001007387 */ /* 0x0001e20000100800 */
[C---:B------:R-:W-:Y:S01]  /*1a30*/  IMAD R12, R2.reuse, R8, R12 ;  /* 0x00000008020c7224 */ /* 0x040fe200078e020c */
[----:B------:R-:W-:Y:S01]  /*1a40*/  IABS R10, R3 ;  /* 0x00000003000a7213 */ /* 0x000fe20000000000 */
[--C-:B------:R-:W-:Y:S01]  /*1a50*/  @!P5 IMAD.IADD R15, R15, 0x1, -R2.reuse ;  /* 0x000000010f0fd824 */ /* 0x100fe200078e0a02 */
[----:B------:R-:W-:Y:S01]  /*1a60*/  ISETP.GT.U32.AND P5, PT, R2, R14, PT ;  /* 0x0000000e0200720c */ /* 0x000fe20003fa4070 */
[----:B------:R-:W-:Y:S01]  /*1a70*/  @!P4 IMAD.IADD R17, R17, 0x1, -R2 ;  /* 0x000000011111c824 */ /* 0x000fe200078e0a02 */
[----:B------:R-:W-:-:S02]  /*1a80*/  LOP3.LUT R4, R6, 0xce, RZ, 0xfc, !PT ;  /* 0x000000ce06047812 */ /* 0x000fc400078efcff */
[----:B------:R-:W-:Y:S01]  /*1a90*/  LOP3.LUT R8, R6, 0xcc, RZ, 0xfc, !PT ;  /* 0x000000cc06087812 */ /* 0x000fe200078efcff */
[----:B0-----:R-:W-:Y:S01]  /*1aa0*/  IMAD.MOV.U32 R0, RZ, RZ, R18 ;  /* 0x000000ffff007224 */ /* 0x001fe200078e0012 */
[C---:B------:R-:W-:Y:S01]  /*1ab0*/  ISETP.GT.U32.AND P4, PT, R2.reuse, R17, PT ;  /* 0x000000110200720c */ /* 0x040fe20003f84070 */
[----:B------:R-:W-:Y:S01]  /*1ac0*/  IMAD.MOV.U32 R18, RZ, RZ, R19 ;  /* 0x000000ffff127224 */ /* 0x000fe200078e0013 */
[----:B------:R-:W-:Y:S01]  /*1ad0*/  IABS R16, R4 ;  /* 0x0000000400107213 */ /* 0x000fe20000000000 */
[----:B------:R-:W-:Y:S01]  /*1ae0*/  @!P1 IMAD.MOV R0, RZ, RZ, -R0 ;  /* 0x000000ffff009224 */ /* 0x000fe200078e0a00 */
[----:B------:R-:W-:Y:S01]  /*1af0*/  ISETP.GT.U32.AND P1, PT, R2, R12, PT ;  /* 0x0000000c0200720c */ /* 0x000fe20003f24070 */
[----:B------:R-:W-:Y:S01]  /*1b00*/  IMAD.HI.U32 R19, R7, R10, RZ ;  /* 0x0000000a07137227 */ /* 0x000fe200078e00ff */
[----:B------:R-:W-:Y:S02]  /*1b10*/  IABS R9, R8 ;  /* 0x0000000800097213 */ /* 0x000fe40000000000 */
[----:B------:R0:W-:Y:S01]  /*1b20*/  STL [R1+0x1c4], R0 ;  /* 0x0001c40001007387 */ /* 0x0001e20000100800 */
[----:B------:R-:W-:-:S02]  /*1b30*/  IMAD.MOV R19, RZ, RZ, -R19 ;  /* 0x000000ffff137224 */ /* 0x000fc400078e0a13 */
[--C-:B------:R-:W-:Y:S02]  /*1b40*/  @!P5 IMAD.IADD R14, R14, 0x1, -R2.reuse ;  /* 0x000000010e0ed824 */ /* 0x100fe400078e0a02 */
[----:B------:R-:W-:-:S03]  /*1b50*/  @!P4 IMAD.IADD R17, R17, 0x1, -R2 ;  /* 0x000000011111c824 */ /* 0x000fc600078e0a02 */
[----:B------:R-:W-:Y:S01]  /*1b60*/  ISETP.GT.U32.AND P5, PT, R2, R14, PT ;  /* 0x0000000e0200720c */ /* 0x000fe20003fa4070 */
[----:B------:R-:W-:Y:S02]  /*1b70*/  @!P1 IMAD.IADD R12, R12, 0x1, -R2 ;  /* 0x000000010c0c9824 */ /* 0x000fe400078e0a02 */
[----:B0-----:R-:W-:Y:S02]  /*1b80*/  IMAD.MOV.U32 R0, RZ, RZ, R15 ;  /* 0x000000ffff007224 */ /* 0x001fe400078e000f */
[----:B------:R-:W-:Y:S01]  /*1b90*/  IMAD.MOV.U32 R15, RZ, RZ, R16 ;  /* 0x000000ffff0f7224 */ /* 0x000fe200078e0010 */
[C---:B------:R-:W-:Y:S01]  /*1ba0*/  ISETP.GT.U32.AND P1, PT, R2.reuse, R12, PT ;  /* 0x0000000c0200720c */ /* 0x040fe20003f24070 */
[----:B------:R-:W-:Y:S01]  /*1bb0*/  @!P3 IMAD.MOV R0, RZ, RZ, -R0 ;  /* 0x000000ffff00b224 */ /* 0x000fe200078e0a00 */
[----:B------:R-:W-:Y:S01]  /*1bc0*/  ISETP.GE.AND P3, PT, R3, RZ, PT ;  /* 0x000000ff0300720c */ /* 0x000fe20003f66270 */
[C---:B------:R-:W-:Y:S02]  /*1bd0*/  IMAD R3, R2.reuse, R19, R10 ;  /* 0x0000001302037224 */ /* 0x040fe400078e020a */
[C---:B------:R-:W-:Y:S01]  /*1be0*/  IMAD.HI.U32 R10, R7.reuse, R15, RZ ;  /* 0x0000000f070a7227 */ /* 0x040fe200078e00ff */
[----:B------:R0:W-:Y:S02]  /*1bf0*/  STL [R1+0x1bc], R0 ;  /* 0x0001bc0001007387 */ /* 0x0001e40000100800 */
[----:B------:R-:W-:Y:S01]  /*1c00*/  ISETP.GT.U32.AND P4, PT, R2, R3, PT ;  /* 0x000000030200720c */ /* 0x000fe20003f84070 */
[----:B------:R-:W-:-:S04]  /*1c10*/  IMAD.HI.U32 R19, R7, R18, RZ ;  /* 0x0000001207137227 */ /* 0x000fc800078e00ff */
[----:B------:R-:W-:-:S04]  /*1c20*/  IMAD.HI.U32 R16, R7, R9, RZ ;  /* 0x0000000907107227 */ /* 0x000fc800078e00ff */
[----:B0-----:R-:W-:Y:S02]  /*1c30*/  IMAD.MOV.U32 R0, RZ, RZ, R17 ;  /* 0x000000ffff007224 */ /* 0x001fe400078e0011 */
[----:B------:R-:W-:Y:S02]  /*1c40*/  IMAD.MOV R10, RZ, RZ, -R10 ;  /* 0x000000ffff0a7224 */ /* 0x000fe400078e0a0a */
[----:B------:R-:W-:Y:S02]  /*1c50*/  @!P0 IMAD.MOV R0, RZ, RZ, -R0 ;  /* 0x000000ffff008224 */ /* 0x000fe400078e0a00 */
[----:B------:R-:W-:Y:S02]  /*1c60*/  IMAD.MOV R19, RZ, RZ, -R19 ;  /* 0x000000ffff137224 */ /* 0x000fe400078e0a13 */
[----:B------:R-:W-:Y:S01]  /*1c70*/  IMAD.MOV R16, RZ, RZ, -R16 ;  /* 0x000000ffff107224 */ /* 0x000fe200078e0a10 */
[----:B------:R0:W-:Y:S01]  /*1c80*/  STL [R1+0xb4], R0 ;  /* 0x0000b40001007387 */ /* 0x0001e20000100800 */
[----:B------:R-:W-:Y:S01]  /*1c90*/  IMAD R15, R2, R10, R15 ;  /* 0x0000000a020f7224 */ /* 0x000fe200078e020f */
[----:B------:R-:W-:Y:S01]  /*1ca0*/  LOP3.LUT R10, R6, 0xca, RZ, 0xfc, !PT ;  /* 0x000000ca060a7812 */ /* 0x000fe200078efcff */
[----:B------:R-:W-:-:S02]  /*1cb0*/  @!P1 IMAD.IADD R12, R12, 0x1, -R2 ;  /* 0x000000010c0c9824 */ /* 0x000fc400078e0a02 */
[----:B------:R-:W-:Y:S01]  /*1cc0*/  @!P5 IMAD.IADD R14, R14, 0x1, -R2 ;  /* 0x000000010e0ed824 */ /* 0x000fe200078e0a02 */
[----:B------:R-:W-:Y:S01]  /*1cd0*/  ISETP.GE.AND P5, PT, R13, RZ, PT ;  /* 0x000000ff0d00720c */ /* 0x000fe20003fa6270 */
[C---:B------:R-:W-:Y:S01]  /*1ce0*/  IMAD R13, R2.reuse, R19, R18 ;  /* 0x00000013020d7224 */ /* 0x040fe200078e0212 */
[C---:B------:R-:W-:Y:S01]  /*1cf0*/  ISETP.GT.U32.AND P1, PT, R2.reuse, R15, PT ;  /* 0x0000000f0200720c */ /* 0x040fe20003f24070 */
[C---:B------:R-:W-:Y:S01]  /*1d00*/  IMAD R9, R2.reuse, R16, R9 ;  /* 0x0000001002097224 */ /* 0x040fe200078e0209 */
[----:B------:R-:W-:Y:S01]  /*1d10*/  IABS R16, R10 ;  /* 0x0000000a00107213 */ /* 0x000fe20000000000 */
[----:B0-----:R-:W-:Y:S01]  /*1d20*/  IMAD.MOV.U32 R0, RZ, RZ, R12 ;  /* 0x000000ffff007224 */ /* 0x001fe200078e000c */
[C---:B------:R-:W-:Y:S01]  /*1d30*/  ISETP.GT.U32.AND P0, PT, R2.reuse, R13, PT ;  /* 0x0000000d0200720c */ /* 0x040fe20003f04070 */
[----:B------:R-:W-:Y:S02]  /*1d40*/  @!P4 IMAD.IADD R3, R3, 0x1, -R2 ;  /* 0x000000010303c824 */ /* 0x000fe400078e0a02 */
[----:B------:R-:W-:Y:S01]  /*1d50*/  @!P6 IMAD.MOV R0, RZ, RZ, -R0 ;  /* 0x000000ffff00e224 */ /* 0x000fe200078e0a00 */
[C---:B------:R-:W-:Y:S01]  /*1d60*/  ISETP.GT.U32.AND P6, PT, R2.reuse, R9, PT ;  /* 0x000000090200720c */ /* 0x040fe20003fc4070 */
[----:B------:R-:W-:Y:S01]  /*1d70*/  IMAD.MOV.U32 R5, RZ, RZ, R14 ;  /* 0x000000ffff057224 */ /* 0x000fe200078e000e */
[----:B------:R-:W-:Y:S01]  /*1d80*/  ISETP.GT.U32.AND P4, PT, R2, R3, PT ;  /* 0x000000030200720c */ /* 0x000fe20003f84070 */
[----:B------:R-:W-:-:S02]  /*1d90*/  IMAD.MOV.U32 R14, RZ, RZ, R16 ;  /* 0x000000ffff0e7224 */ /* 0x000fc400078e0010 */
[----:B------:R-:W-:Y:S01]  /*1da0*/  @!P2 IMAD.MOV R5, RZ, RZ, -R5 ;  /* 0x000000ffff05a224 */ /* 0x000fe200078e0a05 */
[----:B------:R-:W-:Y:S01]  /*1db0*/  ISETP.GE.AND P2, PT, R4, RZ, PT ;  /* 0x000000ff0400720c */ /* 0x000fe20003f46270 */
[--C-:B------:R-:W-:Y:S01]  /*1dc0*/  @!P1 IMAD.IADD R15, R15, 0x1, -R2.reuse ;  /* 0x000000010f0f9824 */ /* 0x100fe200078e0a02 */
[----:B------:R-:W-:Y:S01]  /*1dd0*/  LOP3.LUT R4, R6, 0xc8, RZ, 0xfc, !PT ;  /* 0x000000c806047812 */ /* 0x000fe200078efcff */
[--C-:B------:R-:W-:Y:S01]  /*1de0*/  @!P0 IMAD.IADD R13, R13, 0x1, -R2.reuse ;  /* 0x000000010d0d8824 */ /* 0x100fe200078e0a02 */
[----:B------:R-:W-:Y:S01]  /*1df0*/  ISETP.GE.AND P0, PT, R10, RZ, PT ;  /* 0x000000ff0a00720c */ /* 0x000fe20003f06270 */
[----:B------:R-:W-:Y:S01]  /*1e00*/  STL [R1+0x190], R5 ;  /* 0x0001900501007387 */ /* 0x000fe20000100800 */
[----:B------:R-:W-:Y:S01]  /*1e10*/  IABS R16, R4 ;  /* 0x0000000400107213 */ /* 0x000fe20000000000 */
[--C-:B------:R-:W-:Y:S01]  /*1e20*/  @!P6 IMAD.IADD R9, R9, 0x1, -R2.reuse ;  /* 0x000000010909e824 */ /* 0x100fe200078e0a02 */
[C---:B------:R-:W-:Y:S01]  /*1e30*/  ISETP.GT.U32.AND P6, PT, R2.reuse, R15, PT ;  /* 0x0000000f0200720c */ /* 0x040fe20003fc4070 */
[----:B------:R-:W-:Y:S01]  /*1e40*/  @!P4 IMAD.IADD R3, R3, 0x1, -R2 ;  /* 0x000000010303c824 */ /* 0x000fe200078e0a02 */
[----:B------:R0:W-:Y:S01]  /*1e50*/  STL [R1+0x19c], R0 ;  /* 0x00019c0001007387 */ /* 0x0001e20000100800 */
[----:B------:R-:W-:Y:S01]  /*1e60*/  IMAD.HI.U32 R10, R7, R16, RZ ;  /* 0x00000010070a7227 */ /* 0x000fe200078e00ff */
[----:B------:R-:W-:-:S02]  /*1e70*/  ISETP.GT.U32.AND P1, PT, R2, R13, PT ;  /* 0x0000000d0200720c */ /* 0x000fc40003f24070 */
[----:B------:R-:W-:Y:S01]  /*1e80*/  ISETP.GE.AND P4, PT, R8, RZ, PT ;  /* 0x000000ff0800720c */ /* 0x000fe20003f86270 */
[----:B------:R-:W-:Y:S01]  /*1e90*/  IMAD.HI.U32 R12, R7, R14, RZ ;  /* 0x0000000e070c7227 */ /* 0x000fe200078e00ff */
[----:B------:R-:W-:-:S03]  /*1ea0*/  LOP3.LUT R8, R6, 0xc6, RZ, 0xfc, !PT ;  /* 0x000000c606087812 */ /* 0x000fc600078efcff */
[----:B------:R-:W-:Y:S01]  /*1eb0*/  IMAD.MOV R10, RZ, RZ, -R10 ;  /* 0x000000ffff0a7224 */ /* 0x000fe200078e0a0a */
[----:B------:R-:W-:Y:S01]  /*1ec0*/  IABS R17, R8 ;  /* 0x0000000800117213 */ /* 0x000fe20000000000 */
[----:B0-----:R-:W-:Y:S01]  /*1ed0*/  IMAD.MOV.U32 R0, RZ, RZ, R3 ;  /* 0x000000ffff007224 */ /* 0x001fe200078e0003 */
[----:B------:R-:W-:Y:S01]  /*1ee0*/  LOP3.LUT R3, R6, 0xc4, RZ, 0xfc, !PT ;  /* 0x000000c406037812 */ /* 0x000fe200078efcff */
[----:B------:R-:W-:Y:S02]  /*1ef0*/  IMAD.MOV R12, RZ, RZ, -R12 ;  /* 0x000000ffff0c7224 */ /* 0x000fe400078e0a0c */
[----:B------:R-:W-:Y:S01]  /*1f00*/  @!P3 IMAD.MOV R0, RZ, RZ, -R0 ;  /* 0x000000ffff00b224 */ /* 0x000fe200078e0a00 */
[C---:B------:R-:W-:Y:S01]  /*1f10*/  ISETP.GT.U32.AND P3, PT, R2.reuse, R9, PT ;  /* 0x000000090200720c */ /* 0x040fe20003f64070 */
[C---:B------:R-:W-:Y:S01]  /*1f20*/  IMAD R16, R2.reuse, R10, R16 ;  /* 0x0000000a02107224 */ /* 0x040fe200078e0210 */
[----:B------:R-:W-:Y:S01]  /*1f30*/  IABS R10, R3 ;  /* 0x00000003000a7213 */ /* 0x000fe20000000000 */
[----:B------:R-:W-:Y:S01]  /*1f40*/  IMAD R14, R2, R12, R14 ;  /* 0x0000000c020e7224 */ /* 0x000fe200078e020e */
[----:B------:R-:W-:Y:S01]  /*1f50*/  LOP3.LUT R12, R6, 0xc2, RZ, 0xfc, !PT ;  /* 0x000000c2060c7812 */ /* 0x000fe200078efcff */
[--C-:B------:R-:W-:Y:S01]  /*1f60*/  @!P6 IMAD.IADD R15, R15, 0x1, -R2.reuse ;  /* 0x000000010f0fe824 */ /* 0x100fe200078e0a02 */
[C---:B------:R-:W-:Y:S01]  /*1f70*/  ISETP.GT.U32.AND P6, PT, R2.reuse, R16, PT ;  /* 0x000000100200720c */ /* 0x040fe20003fc4070 */
[----:B------:R-:W-:Y:S01]  /*1f80*/  @!P1 IMAD.IADD R13, R13, 0x1, -R2 ;  /* 0x000000010d0d9824 */ /* 0x000fe200078e0a02 */
[----:B------:R-:W-:Y:S01]  /*1f90*/  ISETP.GT.U32.AND P1, PT, R2, R14, PT ;  /* 0x0000000e0200720c */ /* 0x000fe20003f24070 */
[----:B------:R0:W-:Y:S01]  /*1fa0*/  STL [R1+0x1b0], R0 ;  /* 0x0001b00001007387 */ /* 0x0001e20000100800 */
[----:B------:R-:W-:Y:S01]  /*1fb0*/  IABS R18, R12 ;  /* 0x0000000c00127213 */ /* 0x000fe20000000000 */
[----:B------:R-:W-:-:S04]  /*1fc0*/  IMAD.HI.U32 R19, R7, R10, RZ ;  /* 0x0000000a07137227 */ /* 0x000fc800078e00ff */
[----:B------:R-:W-:Y:S01]  /*1fd0*/  @!P3 IMAD.IADD R9, R9, 0x1, -R2 ;  /* 0x000000010909b824 */ /* 0x000fe200078e0a02 */
[----:B------:R-:W-:Y:S01]  /*1fe0*/  ISETP.GE.AND P3, PT, R4, RZ, PT ;  /* 0x000000ff0400720c */ /* 0x000fe20003f66270 */
[----:B------:R-:W-:Y:S02]  /*1ff0*/  IMAD.MOV.U32 R4, RZ, RZ, R18 ;  /* 0x000000ffff047224 */ /* 0x000fe400078e0012 */
[----:B------:R-:W-:-:S04]  /*2000*/  IMAD.HI.U32 R18, R7, R17, RZ ;  /* 0x0000001107127227 */ /* 0x000fc800078e00ff */
[----:B0-----:R-:W-:Y:S02]  /*2010*/  IMAD.MOV.U32 R0, RZ, RZ, R13 ;  /* 0x000000ffff007224 */ /* 0x001fe400078e000d */
[----:B------:R-:W-:Y:S02]  /*2020*/  @!P6 IMAD.IADD R16, R16, 0x1, -R2 ;  /* 0x000000011010e824 */ /* 0x000fe400078e0a02 */
[----:B------:R-:W-:Y:S02]  /*2030*/  IMAD.MOV R18, RZ, RZ, -R18 ;  /* 0x000000ffff127224 */ /* 0x000fe400078e0a12 */
[----:B------:R-:W-:Y:S01]  /*2040*/  @!P1 IMAD.IADD R14, R14, 0x1, -R2 ;  /* 0x000000010e0e9824 */ /* 0x000fe200078e0a02 */
[----:B------:R-:W-:Y:S01]  /*2050*/  ISETP.GE.AND P1, PT, R8, RZ, PT ;  /* 0x000000ff0800720c */ /* 0x000fe20003f26270 */
[----:B------:R-:W-:Y:S01]  /*2060*/  @!P5 IMAD.MOV R0, RZ, RZ, -R0 ;  /* 0x000000ffff00d224 */ /* 0x000fe200078e0a00 */
[C---:B------:R-:W-:Y:S01]  /*2070*/  ISETP.GT.U32.AND P6, PT, R2.reuse, R16, PT ;  /* 0x000000100200720c */ /* 0x040fe20003fc4070 */
[----:B------:R-:W-:Y:S01]  /*2080*/  IMAD.HI.U32 R8, R7, R4, RZ ;  /* 0x0000000407087227 */ /* 0x000fe200078e00ff */
[----:B------:R-:W-:-:S02]  /*2090*/  ISETP.GT.U32.AND P5, PT, R2, R14, PT ;  /* 0x0000000e0200720c */ /* 0x000fc40003fa4070 */
[----:B------:R0:W-:Y:S01]  /*20a0*/  STL [R1+0xbc], R0 ;  /* 0x0000bc0001007387 */ /* 0x0001e20000100800 */
[----:B------:R-:W-:Y:S02]  /*20b0*/  IMAD.MOV R13, RZ, RZ, -R19 ;  /* 0x000000ffff0d7224 */ /* 0x000fe400078e0a13 */
[----:B------:R-:W-:Y:S01]  /*20c0*/  IMAD R17, R2, R18, R17 ;  /* 0x0000001202117224 */ /* 0x000fe200078e0211 */
[C---:B------:R-:W-:Y:S01]  /*20d0*/  LOP3.LUT R18, R6.reuse, 0xc0, RZ, 0xfc, !PT ;  /* 0x000000c006127812 */ /* 0x040fe200078efcff */
[----:B------:R-:W-:Y:S01]  /*20e0*/  IMAD.MOV.U32 R5, RZ, RZ, R15 ;  /* 0x000000ffff057224 */ /* 0x000fe200078e000f */
[----:B------:R-:W-:Y:S01]  /*20f0*/  LOP3.LUT R15, R6, 0xb8, RZ, 0xfc, !PT ;  /* 0x000000b8060f7812 */ /* 0x000fe200078efcff */
[----:B------:R-:W-:Y:S02]  /*2100*/  IMAD.MOV R8, RZ, RZ, -R8 ;  /* 0x000000ffff087224 */ /* 0x000fe400078e0a08 */
[----:B------:R-:W-:Y:S02]  /*2110*/  IMAD R10, R2, R13, R10 ;  /* 0x0000000d020a7224 */ /* 0x000fe400078e020a */
[----:B0-----:R-:W-:-:S02]  /*2120*/  IMAD.MOV.U32 R0, RZ, RZ, R9 ;  /* 0x000000ffff007224 */ /* 0x001fc400078e0009 */
[----:B------:R-:W-:Y:S01]  /*2130*/  @!P2 IMAD.MOV R5, RZ, RZ, -R5 ;  /* 0x000000ffff05a224 */ /* 0x000fe200078e0a05 */
[C---:B------:R-:W-:Y:S01]  /*2140*/  ISETP.GT.U32.AND P2, PT, R2.reuse, R17, PT ;  /* 0x000000110200720c */ /* 0x040fe20003f44070 */
[C---:B------:R-:W-:Y:S01]  /*2150*/  IMAD R4, R2.reuse, R8, R4 ;  /* 0x0000000802047224 */ /* 0x040fe200078e0204 */
[----:B------:R-:W-:Y:S01]  /*2160*/  IABS R8, R18 ;  /* 0x0000001200087213 */ /* 0x000fe20000000000 */
[----:B------:R-:W-:Y:S01]  /*2170*/  @!P4 IMAD.MOV R0, RZ, RZ, -R0 ;  /* 0x000000ffff00c224 */ /* 0x000fe200078e0a00 */
[----:B------:R-:W-:Y:S01]  /*2180*/  ISETP.GT.U32.AND P4, PT, R2, R10, PT ;  /* 0x0000000a0200720c */ /* 0x000fe20003f84070 */
[--C-:B------:R-:W-:Y:S01]  /*2190*/  @!P6 IMAD.IADD R16, R16, 0x1, -R2.reuse ;  /* 0x000000011010e824 */ /* 0x100fe200078e0a02 */
[----:B------:R-:W-:Y:S01]  /*21a0*/  ISETP.GT.U32.AND P6, PT, R2, R4, PT ;  /* 0x000000040200720c */ /* 0x000fe20003fc4070 */
[--C-:B------:R-:W-:Y:S01]  /*21b0*/  @!P5 IMAD.IADD R14, R14, 0x1, -R2.reuse ;  /* 0x000000010e0ed824 */ /* 0x100fe200078e0a02 */
[----:B------:R-:W-:Y:S01]  /*21c0*/  ISETP.GE.AND P5, PT, R3, RZ, PT ;  /* 0x000000ff0300720c */ /* 0x000fe20003fa6270 */
[----:B------:R-:W-:Y:S01]  /*21d0*/  IMAD.HI.U32 R13, R7, R8, RZ ;  /* 0x00000008070d7227 */ /* 0x000fe200078e00ff */
[----:B------:R-:W-:Y:S01]  /*21e0*/  LOP3.LUT R3, R6, 0xbe, RZ, 0xfc, !PT ;  /* 0x000000be06037812 */ /* 0x000fe200078efcff */
[----:B------:R0:W-:Y:S02]  /*21f0*/  STL [R1+0xcc], R5 ;  /* 0x0000cc0501007387 */ /* 0x0001e40000100800 */
[--C-:B------:R-:W-:Y:S01]  /*2200*/  @!P2 IMAD.IADD R17, R17, 0x1, -R2.reuse ;  /* 0x000000011111a824 */ /* 0x100fe200078e0a02 */
[----:B------:R-:W-:Y:S01]  /*2210*/  IABS R9, R3 ;  /* 0x0000000300097213 */ /* 0x000fe20000000000 */
[----:B------:R1:W-:Y:S01]  /*2220*/  STL [R1+0xd0], R0 ;  /* 0x0000d00001007387 */ /* 0x0003e20000100800 */
[----:B------:R-:W-:Y:S01]  /*2230*/  IMAD.MOV R13, RZ, RZ, -R13 ;  /* 0x000000ffff0d7224 */ /* 0x000fe200078e0a0d */
[----:B------:R-:W-:Y:S01]  /*2240*/  ISETP.GE.AND P2, PT, R12, RZ, PT ;  /* 0x000000ff0c00720c */ /* 0x000fe20003f46270 */
[--C-:B------:R-:W-:Y:S01]  /*2250*/  @!P4 IMAD.IADD R10, R10, 0x1, -R2.reuse ;  /* 0x000000010a0ac824 */ /* 0x100fe200078e0a02 */
[----:B------:R-:W-:Y:S01]  /*2260*/  ISETP.GT.U32.AND P4, PT, R2, R17, PT ;  /* 0x000000110200720c */ /* 0x000fe20003f84070 */
[----:B------:R-:W-:Y:S01]  /*2270*/  @!P6 IMAD.IADD R4, R4, 0x1, -R2 ;  /* 0x000000010404e824 */ /* 0x000fe200078e0a02 */
[----:B------:R-:W-:Y:S01]  /*2280*/  LOP3.LUT R12, R6, 0xbc, RZ, 0xfc, !PT ;  /* 0x000000bc060c7812 */ /* 0x000fe200078efcff */
[C---:B------:R-:W-:Y:S01]  /*2290*/  IMAD R8, R2.reuse, R13, R8 ;  /* 0x0000000d02087224 */ /* 0x040fe200078e0208 */
[----:B------:R-:W-:Y:S01]  /*22a0*/  ISETP.GT.U32.AND P6, PT, R2, R10, PT ;  /* 0x0000000a0200720c */ /* 0x000fe20003fc4070 */
[----:B0-----:R-:W-:Y:S01]  /*22b0*/  IMAD.MOV.U32 R5, RZ, RZ, R16 ;  /* 0x000000ffff057224 */ /* 0x001fe200078e0010 */
[----:B------:R-:W-:Y:S01]  /*22c0*/  IABS R20, R12 ;  /* 0x0000000c00147213 */ /* 0x000fe20000000000 */
[----:B-1----:R-:W-:Y:S01]  /*22d0*/  IMAD.MOV.U32 R0, RZ, RZ, R14 ;  /* 0x000000ffff007224 */ /* 0x002fe200078e000e */
[----:B------:R-:W-:Y:S01]  /*22e0*/  LOP3.LUT R13, R6, 0xba, RZ, 0xfc, !PT ;  /* 0x000000ba060d7812 */ /* 0x000fe200078efcff */
[----:B------:R-:W-:-:S04]  /*22f0*/  IMAD.HI.U32 R14, R7, R9, RZ ;  /* 0x00000009070e7227 */ /* 0x000fc800078e00ff */
[----:B------:R-:W-:Y:S02]  /*2300*/  IMAD.MOV R14, RZ, RZ, -R14 ;  /* 0x000000ffff0e7224 */ /* 0x000fe400078e0a0e */
[--C-:B------:R-:W-:Y:S01]  /*2310*/  @!P4 IMAD.IADD R17, R17, 0x1, -R2.reuse ;  /* 0x000000011111c824 */ /* 0x100fe200078e0a02 */
[C---:B------:R-:W-:Y:S01]  /*2320*/  ISETP.GT.U32.AND P4, PT, R2.reuse, R8, PT ;  /* 0x000000080200720c */ /* 0x040fe20003f84070 */
[----:B------:R-:W-:Y:S01]  /*2330*/  IMAD R9, R2, R14, R9 ;  /* 0x0000000e02097224 */ /* 0x000fe200078e0209 */
[----:B------:R-:W-:Y:S01]  /*2340*/  IABS R14, R13 ;  /* 0x0000000d000e7213 */ /* 0x000fe20000000000 */
[----:B------:R-:W-:Y:S02]  /*2350*/  @!P6 IMAD.IADD R10, R10, 0x1, -R2 ;  /* 0x000000010a0ae824 */ /* 0x000fe400078e0a02 */
[----:B------:R-:W-:Y:S01]  /*2360*/  @!P0 IMAD.MOV R0, RZ, RZ, -R0 ;  /* 0x000000ffff008224 */ /* 0x000fe200078e0a00 */
[C---:B------:R-:W-:Y:S01]  /*2370*/  ISETP.GT.U32.AND P6, PT, R2.reuse, R9, PT ;  /* 0x000000090200720c */ /* 0x040fe20003fc4070 */
[----:B------:R-:W-:Y:S01]  /*2380*/  IMAD.HI.U32 R21, R7, R20, RZ ;  /* 0x0000001407157227 */ /* 0x000fe200078e00ff */
[----:B------:R-:W-:-:S02]  /*2390*/  ISETP.GT.U32.AND P0, PT, R2, R4, PT ;  /* 0x000000040200720c */ /* 0x000fc40003f04070 */
[----:B------:R0:W-:Y:S01]  /*23a0*/  STL [R1+0xd4], R0 ;  /* 0x0000d40001007387 */ /* 0x0001e20000100800 */
[----:B------:R-:W-:Y:S02]  /*23b0*/  @!P3 IMAD.MOV R5, RZ, RZ, -R5 ;  /* 0x000000ffff05b224 */ /* 0x000fe400078e0a05 */
[----:B------:R-:W-:Y:S01]  /*23c0*/  @!P4 IMAD.IADD R8, R8, 0x1, -R2 ;  /* 0x000000010808c824 */ /* 0x000fe200078e0a02 */
[----:B------:R-:W-:Y:S01]  /*23d0*/  ISETP.GE.AND P4, PT, R3, RZ, PT ;  /* 0x000000ff0300720c */ /* 0x000fe20003f86270 */
[----:B------:R-:W-:Y:S01]  /*23e0*/  IMAD.MOV R21, RZ, RZ, -R21 ;  /* 0x000000ffff157224 */ /* 0x000fe200078e0a15 */
[----:B------:R1:W-:Y:S01]  /*23f0*/  STL [R1+0xd8], R5 ;  /* 0x0000d80501007387 */ /* 0x0003e20000100800 */
[----:B------:R-:W-:-:S04]  /*2400*/  IMAD.HI.U32 R19, R7, R14, RZ ;  /* 0x0000000e07137227 */ /* 0x000fc800078e00ff */
[----:B0-----:R-:W-:Y:S02]  /*2410*/  IMAD.MOV.U32 R0, RZ, RZ, R17 ;  /* 0x000000ffff007224 */ /* 0x001fe400078e0011 */
[----:B------:R-:W-:Y:S01]  /*2420*/  @!P6 IMAD.IADD R9, R9, 0x1, -R2 ;  /* 0x000000010909e824 */ /* 0x000fe200078e0a02 */
[----:B------:R-:W-:Y:S01]  /*2430*/  ISETP.GT.U32.AND P6, PT, R2, R8, PT ;  /* 0x000000080200720c */ /* 0x000fe20003fc4070 */
[----:B------:R-:W-:Y:S02]  /*2440*/  @!P1 IMAD.MOV R0, RZ, RZ, -R0 ;  /* 0x000000ffff009224 */ /* 0x000fe400078e0a00 */
[----:B------:R-:W-:Y:S01]  /*2450*/  @!P0 IMAD.IADD R4, R4, 0x1, -R2 ;  /* 0x0000000104048824 */ /* 0x000fe200078e0a02 */
[----:B------:R-:W-:Y:S01]  /*2460*/  ISETP.GE.AND P0, PT, R18, RZ, PT ;  /* 0x000000ff1200720c */ /* 0x000fe20003f06270 */
[C---:B------:R-:W-:Y:S01]  /*2470*/  IMAD R3, R2.reuse, R21, R20 ;  /* 0x0000001502037224 */ /* 0x040fe200078e0214 */
[----:B------:R0:W-:Y:S01]  /*2480*/  STL [R1+0xe0], R0 ;  /* 0x0000e00001007387 */ /* 0x0001e20000100800 */
[----:B------:R-:W-:Y:S01]  /*2490*/  IMAD.MOV R19, RZ, RZ, -R19 ;  /* 0x000000ffff137224 */ /* 0x000fe200078e0a13 */
[C---:B------:R-:W-:Y:S01]  /*24a0*/  ISETP.GT.U32.AND P1, PT, R2.reuse, R9, PT ;  /* 0x000000090200720c */ /* 0x040fe20003f24070 */
[----:B-1----:R-:W-:Y:S01]  /*24b0*/  IMAD.MOV.U32 R5, RZ, RZ, R10 ;  /* 0x000000ffff057224 */ /* 0x002fe200078e000a */
[C---:B------:R-:W-:Y:S01]  /*24c0*/  ISETP.GT.U32.AND P3, PT, R2.reuse, R3, PT ;  /* 0x000000030200720c */ /* 0x040fe20003f64070 */
[----:B------:R-:W-:Y:S01]  /*24d0*/  IMAD R14, R2, R19, R14 ;  /* 0x00000013020e7224 */ /* 0x000fe200078e020e */
[----:B------:R-:W-:Y:S01]  /*24e0*/  IABS R18, R15 ;  /* 0x0000000f00127213 */ /* 0x000fe20000000000 */
[----:B------:R-:W-:Y:S01]  /*24f0*/  @!P5 IMAD.MOV R5, RZ, RZ, -R5 ;  /* 0x000000ffff05d224 */ /* 0x000fe200078e0a05 */
[----:B------:R-:W-:Y:S01]  /*2500*/  LOP3.LUT R10, R6, 0xb6, RZ, 0xfc, !PT ;  /* 0x000000b6060a7812 */ /* 0x000fe200078efcff */
[----:B------:R-:W-:Y:S01]  /*2510*/  @!P6 IMAD.IADD R8, R8, 0x1, -R2 ;  /* 0x000000010808e824 */ /* 0x000fe200078e0a02 */
[----:B------:R-:W-:Y:S01]  /*2520*/  ISETP.GT.U32.AND P6, PT, R2, R14, PT ;  /* 0x0000000e0200720c */ /* 0x000fe20003fc4070 */
[----:B0-----:R-:W-:Y:S01]  /*2530*/  IMAD.MOV.U32 R0, RZ, RZ, R4 ;  /* 0x000000ffff007224 */ /* 0x001fe200078e0004 */
[----:B------:R-:W-:Y:S01]  /*2540*/  STL [R1+0xe4], R5 ;  /* 0x0000e40501007387 */ /* 0x000fe20000100800 */
[----:B------:R-:W-:Y:S01]  /*2550*/  IMAD.HI.U32 R4, R7, R18, RZ ;  /* 0x0000001207047227 */ /* 0x000fe200078e00ff */
[----:B------:R-:W-:-:S02]  /*2560*/  ISETP.GE.AND P5, PT, R12, RZ, PT ;  /* 0x000000ff0c00720c */ /* 0x000fc40003fa6270 */
[----:B------:R-:W-:Y:S01]  /*2570*/  LOP3.LUT R12, R6, 0xb4, RZ, 0xfc, !PT ;  /* 0x000000b4060c7812 */ /* 0x000fe200078efcff */
[----:B------:R-:W-:Y:S01]  /*2580*/  @!P2 IMAD.MOV R0, RZ, RZ, -R0 ;  /* 0x000000ffff00a224 */ /* 0x000fe200078e0a00 */
[----:B------:R-:W-:Y:S01]  /*2590*/  ISETP.GE.AND P2, PT, R13, RZ, PT ;  /* 0x000000ff0d00720c */ /* 0x000fe20003f46270 */
[----:B------:R-:W-:Y:S01]  /*25a0*/  IMAD.MOV R4, RZ, RZ, -R4 ;  /* 0x000000ffff047224 */ /* 0x000fe200078e0a04 */
[----:B------:R-:W-:Y:S01]  /*25b0*/  IABS R16, R12 ;  /* 0x0000000c00107213 */ /* 0x000fe20000000000 */
[--C-:B------:R-:W-:Y:S01]  /*25c0*/  @!P1 IMAD.IADD R9, R9, 0x1, -R2.reuse ;  /* 0x0000000109099824 */ /* 0x100fe200078e0a02 */
[----:B------:R0:W-:Y:S01]  /*25d0*/  STL [R1+0xe8], R0 ;  /* 0x0000e80001007387 */ /* 0x0001e20000100800 */
[----:B------:R-:W-:Y:S01]  /*25e0*/  @!P3 IMAD.IADD R3, R3, 0x1, -R2 ;  /* 0x000000010303b824 */ /* 0x000fe200078e0a02 */
[----:B------:R-:W-:Y:S01]  /*25f0*/  ISETP.GE.AND P1, PT, R15, RZ, PT ;  /* 0x000000ff0f00720c */ /* 0x000fe20003f26270 */
[----:B------:R-:W-:Y:S01]  /*2600*/  IMAD R20, R2, R4, R18 ;  /* 0x0000000402147224 */ /* 0x000fe200078e0212 */
[----:B------:R-:W-:Y:S01]  /*2610*/  IABS R15, R10 ;  /* 0x0000000a000f7213 */ /* 0x000fe20000000000 */
[----:B------:R-:W-:Y:S01]  /*2620*/  @!P6 IMAD.IADD R14, R14, 0x1, -R2 ;  /* 0x000000010e0ee824 */ /* 0x000fe200078e0a02 */
[----:B------:R-:W-:-:S02]  /*2630*/  ISETP.GT.U32.AND P6, PT, R2, R3, PT ;  /* 0x000000030200720c */ /* 0x000fc40003fc4070 */
[----:B------:R-:W-:Y:S01]  /*2640*/  ISETP.GE.AND P3, PT, R10, RZ, PT ;  /* 0x000000ff0a00720c */ /* 0x000fe20003f66270 */
[----:B0-----:R-:W-:Y:S01]  /*2650*/  IMAD.MOV.U32 R0, RZ, RZ, R8 ;  /* 0x000000ffff007224 */ /* 0x001fe200078e0008 */
[C---:B------:R-:W-:Y:S01]  /*2660*/  LOP3.LUT R10, R6.reuse, 0xb2, RZ, 0xfc, !PT ;  /* 0x000000b2060a7812 */ /* 0x040fe200078efcff */
[----:B------:R-:W-:Y:S01]  /*2670*/  IMAD.HI.U32 R8, R7, R15, RZ ;  /* 0x0000000f07087227 */ /* 0x000fe200078e00ff */
[----:B------:R-:W-:Y:S02]  /*2680*/  LOP3.LUT R4, R6, 0xb0, RZ, 0xfc, !PT ;  /* 0x000000b006047812 */ /* 0x000fe400078efcff */
[----:B------:R-:W-:Y:S01]  /*2690*/  IABS R18, R10 ;  /* 0x0000000a00127213 */ /* 0x000fe20000000000 */
[----:B------:R-:W-:Y:S01]  /*26a0*/  @!P0 IMAD.MOV R0, RZ, RZ, -R0 ;  /* 0x000000ffff008224 */ /* 0x000fe200078e0a00 */
[C---:B------:R-:W-:Y:S01]  /*26b0*/  ISETP.GT.U32.AND P0, PT, R2.reuse, R14, PT ;  /* 0x0000000e0200720c */ /* 0x040fe20003f04070 */
[----:B------:R-:W-:Y:S01]  /*26c0*/  IMAD.MOV R8, RZ, RZ, -R8 ;  /* 0x000000ffff087224 */ /* 0x000fe200078e0a08 */
[----:B------:R-:W-:Y:S01]  /*26d0*/  IABS R17, R4 ;  /* 0x0000000400117213 */ /* 0x000fe20000000000 */
[----:B------:R-:W-:Y:S01]  /*26e0*/  @!P6 IMAD.IADD R3, R3, 0x1, -R2 ;  /* 0x000000010303e824 */ /* 0x000fe200078e0a02 */
[----:B------:R0:W-:Y:S01]  /*26f0*/  STL [R1+0xf0], R0 ;  /* 0x0000f00001007387 */ /* 0x0001e20000100800 */
[----:B------:R-:W-:Y:S01]  /*2700*/  IMAD R15, R2, R8, R15 ;  /* 0x00000008020f7224 */ /* 0x000fe200078e020f */
[----:B------:R-:W-:Y:S01]  /*2710*/  LOP3.LUT R13, R6, 0xae, RZ, 0xfc, !PT ;  /* 0x000000ae060d7812 */ /* 0x000fe200078efcff */
[----:B------:R-:W-:-:S03]  /*2720*/  IMAD.HI.U32 R8, R7, R16, RZ ;  /* 0x0000001007087227 */ /* 0x000fc600078e00ff */
[----:B------:R-:W-:Y:S02]  /*2730*/  ISETP.GT.U32.AND P6, PT, R2, R15, PT ;  /* 0x0000000f0200720c */ /* 0x000fe40003fc4070 */
[----:B------:R-:W-:Y:S01]  /*2740*/  IABS R19, R13 ;  /* 0x0000000d00137213 */ /* 0x000fe20000000000 */
[----:B------:R-:W-:Y:S01]  /*2750*/  @!P0 IMAD.IADD R14, R14, 0x1, -R2 ;  /* 0x000000010e0e8824 */ /* 0x000fe200078e0a02 */
[----:B------:R-:W-:Y:S01]  /*2760*/  ISETP.GE.AND P0, PT, R12, RZ, PT ;  /* 0x000000ff0c00720c */ /* 0x000fe20003f06270 */
[----:B0-----:R-:W-:Y:S02]  /*2770*/  IMAD.MOV.U32 R0, RZ, RZ, R9 ;  /* 0x000000ffff007224 */ /* 0x001fe400078e0009 */
[----:B------:R-:W-:-:S04]  /*2780*/  IMAD.HI.U32 R9, R7, R18, RZ ;  /* 0x0000001207097227 */ /* 0x000fc800078e00ff */
[----:B------:R-:W-:Y:S01]  /*2790*/  @!P4 IMAD.MOV R0, RZ, RZ, -R0 ;  /* 0x000000ffff00c224 */ /* 0x000fe200078e0a00 */
[C---:B------:R-:W-:Y:S01]  /*27a0*/  ISETP.GT.U32.AND P4, PT, R2.reuse, R20, PT ;  /* 0x000000140200720c */ /* 0x040fe20003f84070 */
[----:B------:R-:W-:Y:S02]  /*27b0*/  IMAD.MOV R12, RZ, RZ, -R8 ;  /* 0x000000ffff0c7224 */ /* 0x000fe400078e0a08 */
[----:B------:R-:W-:Y:S01]  /*27c0*/  IMAD.MOV R9, RZ, RZ, -R9 ;  /* 0x000000ffff097224 */ /* 0x000fe200078e0a09 */
[----:B------:R0:W-:Y:S01]  /*27d0*/  STL [R1+0x100], R0 ;  /* 0x0001000001007387 */ /* 0x0001e20000100800 */
[C---:B------:R-:W-:Y:S02]  /*27e0*/  IMAD R16, R2.reuse, R12, R16 ;  /* 0x0000000c02107224 */ /* 0x040fe400078e0210 */
[----:B------:R-:W-:Y:S02]  /*27f0*/  @!P6 IMAD.IADD R15, R15, 0x1, -R2 ;  /* 0x000000010f0fe824 */ /* 0x000fe400078e0a02 */
[----:B------:R-:W-:Y:S01]  /*2800*/  IMAD R18, R2, R9, R18 ;  /* 0x0000000902127224 */ /* 0x000fe200078e0212 */
[----:B------:R-:W-:Y:S01]  /*2810*/  LOP3.LUT R9, R6, 0xac, RZ, 0xfc, !PT ;  /* 0x000000ac06097812 */ /* 0x000fe200078efcff */
[----:B------:R-:W-:Y:S01]  /*2820*/  IMAD.HI.U32 R8, R7, R17, RZ ;  /* 0x0000001107087227 */ /* 0x000fe200078e00ff */
[----:B------:R-:W-:-:S03]  /*2830*/  ISETP.GT.U32.AND P6, PT, R2, R15, PT ;  /* 0x0000000f0200720c */ /* 0x000fc60003fc4070 */
[----:B------:R-:W-:Y:S01]  /*2840*/  @!P4 IMAD.IADD R20, R20, 0x1, -R2 ;  /* 0x000000011414c824 */ /* 0x000fe200078e0a02 */
[----:B------:R-:W-:Y:S01]  /*2850*/  ISETP.GE.AND P4, PT, R10, RZ, PT ;  /* 0x000000ff0a00720c */ /* 0x000fe20003f86270 */
[----:B0-----:R-:W-:Y:S01]  /*2860*/  IMAD.MOV.U32 R0, RZ, RZ, R3 ;  /* 0x000000ffff007224 */ /* 0x001fe200078e0003 */
[----:B------:R-:W-:Y:S01]  /*2870*/  IABS R10, R9 ;  /* 0x00000009000a7213 */ /* 0x000fe20000000000 */
[----:B------:R-:W-:Y:S01]  /*2880*/  IMAD.MOV R8, RZ, RZ, -R8 ;  /* 0x000000ffff087224 */ /* 0x000fe200078e0a08 */
[----:B------:R-:W-:Y:S01]  /*2890*/  LOP3.LUT R3, R6, 0xaa, RZ, 0xfc, !PT ;  /* 0x000000aa06037812 */ /* 0x000fe200078efcff */
[----:B------:R-:W-:Y:S01]  /*28a0*/  @!P5 IMAD.MOV R0, RZ, RZ, -R0 ;  /* 0x000000ffff00d224 */ /* 0x000fe200078e0a00 */
[C---:B------:R-:W-:Y:S01]  /*28b0*/  ISETP.GT.U32.AND P5, PT, R2.reuse, R20, PT ;  /* 0x000000140200720c */ /* 0x040fe20003fa4070 */
[C---:B------:R-:W-:Y:S01]  /*28c0*/  IMAD R17, R2.reuse, R8, R17 ;  /* 0x0000000802117224 */ /* 0x040fe200078e0211 */
[----:B------:R-:W-:Y:S01]  /*28d0*/  IABS R12, R3 ;  /* 0x00000003000c7213 */ /* 0x000fe20000000000 */
[----:B------:R-:W-:Y:S01]  /*28e0*/  @!P6 IMAD.IADD R15, R15, 0x1, -R2 ;  /* 0x000000010f0fe824 */ /* 0x000fe200078e0a02 */
[----:B------:R0:W-:Y:S01]  /*28f0*/  STL [R1+0x108], R0 ;  /* 0x0001080001007387 */ /* 0x0001e20000100800 */
[----:B------:R-:W-:Y:S01]  /*2900*/  IMAD.HI.U32 R21, R7, R19, RZ ;  /* 0x0000001307157227 */ /* 0x000fe200078e00ff */
[----:B------:R-:W-:-:S03]  /*2910*/  ISETP.GT.U32.AND P6, PT, R2, R17, PT ;  /* 0x000000110200720c */ /* 0x000fc60003fc4070 */
[----:B------:R-:W-:-:S04]  /*2920*/  IMAD.MOV R21, RZ, RZ, -R21 ;  /* 0x000000ffff157224 */ /* 0x000fc800078e0a15 */
[----:B------:R-:W-:Y:S01]  /*2930*/  @!P5 IMAD.IADD R20, R20, 0x1, -R2 ;  /* 0x000000011414d824 */ /* 0x000fe200078e0a02 */
[----:B------:R-:W-:Y:S01]  /*2940*/  ISETP.GT.U32.AND P5, PT, R2, R18, PT ;  /* 0x000000120200720c */ /* 0x000fe20003fa4070 */
[----:B0-----:R-:W-:Y:S01]  /*2950*/  IMAD.MOV.U32 R0, RZ, RZ, R14 ;  /* 0x000000ffff007224 */ /* 0x001fe200078e000e */
[----:B------:R-:W-:Y:S01]  /*2960*/  LOP3.LUT R14, R6, 0xa8, RZ, 0xfc, !PT ;  /* 0x000000a8060e7812 */ /* 0x000fe200078efcff */
[----:B------:R-:W-:Y:S02]  /*2970*/  IMAD.MOV.U32 R5, RZ, RZ, R20 ;  /* 0x000000ffff057224 */ /* 0x000fe400078e0014 */
[----:B------:R-:W-:Y:S01]  /*2980*/  @!P2 IMAD.MOV R0, RZ, RZ, -R0 ;  /* 0x000000ffff00a224 */ /* 0x000fe200078e0a00 */
[C---:B------:R-:W-:Y:S01]  /*2990*/  ISETP.GT.U32.AND P2, PT, R2.reuse, R16, PT ;  /* 0x000000100200720c */ /* 0x040fe20003f44070 */
[----:B------:R-:W-:Y:S01]  /*29a0*/  @!P6 IMAD.IADD R17, R17, 0x1, -R2 ;  /* 0x000000011111e824 */ /* 0x000fe200078e0a02 */
[----:B------:R-:W-:Y:S01]  /*29b0*/  IABS R8, R14 ;  /* 0x0000000e00087213 */ /* 0x000fe20000000000 */
[----:B------:R-:W-:Y:S01]  /*29c0*/  @!P1 IMAD.MOV R5, RZ, RZ, -R5 ;  /* 0x000000ffff059224 */ /* 0x000fe200078e0a05 */
[----:B------:R0:W-:Y:S01]  /*29d0*/  STL [R1+0x10c], R0 ;  /* 0x00010c0001007387 */ /* 0x0001e20000100800 */
[----:B------:R-:W-:Y:S01]  /*29e0*/  IMAD.HI.U32 R20, R7, R12, RZ ;  /* 0x0000000c07147227 */ /* 0x000fe200078e00ff */
[----:B------:R-:W-:-:S02]  /*29f0*/  ISETP.GT.U32.AND P1, PT, R2, R17, PT ;  /* 0x000000110200720c */ /* 0x000fc40003f24070 */
[----:B------:R-:W-:Y:S01]  /*2a00*/  STL [R1+0x110], R5 ;  /* 0x0001100501007387 */ /* 0x000fe20000100800 */
[----:B------:R-:W-:Y:S02]  /*2a10*/  @!P5 IMAD.IADD R18, R18, 0x1, -R2 ;  /* 0x000000011212d824 */ /* 0x000fe400078e0a02 */
[----:B------:R-:W-:Y:S02]  /*2a20*/  IMAD.MOV R20, RZ, RZ, -R20 ;  /* 0x000000ffff147224 */ /* 0x000fe400078e0a14 */
[----:B------:R-:W-:Y:S01]  /*2a30*/  @!P2 IMAD.IADD R16, R16, 0x1, -R2 ;  /* 0x000000011010a824 */ /* 0x000fe200078e0a02 */
[----:B------:R-:W-:Y:S01]  /*2a40*/  ISETP.GE.AND P2, PT, R4, RZ, PT ;  /* 0x000000ff0400720c */ /* 0x000fe20003f46270 */
[----:B0-----:R-:W-:Y:S01]  /*2a50*/  IMAD.MOV.U32 R0, RZ, RZ, R15 ;  /* 0x000000ffff007224 */ /* 0x001fe200078e000f */
[C---:B------:R-:W-:Y:S01]  /*2a60*/  ISETP.GT.U32.AND P6, PT, R2.reuse, R18, PT ;  /* 0x000000120200720c */ /* 0x040fe20003fc4070 */
[----:B------:R-:W-:Y:S01]  /*2a70*/  IMAD.HI.U32 R4, R7, R10, RZ ;  /* 0x0000000a07047227 */ /* 0x000fe200078e00ff */
[----:B------:R-:W-:-:S03]  /*2a80*/  ISETP.GT.U32.AND P5, PT, R2, R16, PT ;  /* 0x000000100200720c */ /* 0x000fc60003fa4070 */
[----:B------:R-:W-:Y:S01]  /*2a90*/  @!P3 IMAD.MOV R0, RZ, RZ, -R0 ;  /* 0x000000ffff00b224 */ /* 0x000fe200078e0a00 */
[----:B------:R-:W-:Y:S01]  /*2aa0*/  ISETP.GE.AND P3, PT, R13, RZ, PT ;  /* 0x000000ff0d00720c */ /* 0x000fe20003f66270 */
[----:B------:R-:W-:Y:S01]  /*2ab0*/  IMAD R13, R2, R21, R19 ;  /* 0x00000015020d7224 */ /* 0x000fe200078e0213 */
[----:B------:R-:W-:Y:S01]  /*2ac0*/  LOP3.LUT R21, R6, 0x9a, RZ, 0xfc, !PT ;  /* 0x0000009a06157812 */ /* 0x000fe200078efcff */
[----:B------:R-:W-:Y:S01]  /*2ad0*/  IMAD.MOV R4, RZ, RZ, -R4 ;  /* 0x000000ffff047224 */ /* 0x000fe200078e0a04 */
[----:B------:R0:W-:Y:S01]  /*2ae0*/  STL [R1+0x118], R0 ;  /* 0x0001180001007387 */ /* 0x0001e20000100800 */
[----:B------:R-:W-:-:S04]  /*2af0*/  IMAD.HI.U32 R19, R7, R8, RZ ;  /* 0x0000000807137227 */ /* 0x000fc800078e00ff */
[----:B------:R-:W-:Y:S01]  /*2b00*/  @!P5 IMAD.IADD R16, R16, 0x1, -R2 ;  /* 0x000000011010d824 */ /* 0x000fe200078e0a02 */
[C---:B------:R-:W-:Y:S01]  /*2b10*/  ISETP.GT.U32.AND P5, PT, R2.reuse, R13, PT ;  /* 0x0000000d0200720c */ /* 0x040fe20003fa4070 */
[----:B------:R-:W-:Y:S01]  /*2b20*/  IMAD R10, R2, R4, R10 ;  /* 0x00000004020a7224 */ /* 0x000fe200078e020a */
[----:B------:R-:W-:Y:S01]  /*2b30*/  LOP3.LUT R4, R6, 0xa6, RZ, 0xfc, !PT ;  /* 0x000000a606047812 */ /* 0x000fe200078efcff */
[----:B------:R-:W-:Y:S02]  /*2b40*/  @!P6 IMAD.IADD R18, R18, 0x1, -R2 ;  /* 0x000000011212e824 */ /* 0x000fe400078e0a02 */
[----:B------:R-:W-:Y:S01]  /*2b50*/  IMAD.MOV R19, RZ, RZ, -R19 ;  /* 0x000000ffff137224 */ /* 0x000fe200078e0a13 */
[C---:B------:R-:W-:Y:S01]  /*2b60*/  ISETP.GT.U32.AND P6, PT, R2.reuse, R10, PT ;  /* 0x0000000a0200720c */ /* 0x040fe20003fc4070 */
[----:B0-----:R-:W-:Y:S01]  /*2b70*/  IMAD.MOV.U32 R0, RZ, RZ, R16 ;  /* 0x000000ffff007224 */ /* 0x001fe200078e0010 */
[----:B------:R-:W-:Y:S01]  /*2b80*/  IABS R15, R4 ;  /* 0x00000004000f7213 */ /* 0x000fe20000000000 */
[----:B------:R-:W-:-:S02]  /*2b90*/  IMAD R8, R2, R19, R8 ;  /* 0x0000001302087224 */ /* 0x000fc400078e0208 */
[----:B------:R-:W-:Y:S02]  /*2ba0*/  @!P0 IMAD.MOV R0, RZ, RZ, -R0 ;  /* 0x000000ffff008224 */ /* 0x000fe400078e0a00 */
[----:B------:R-:W-:Y:S02]  /*2bb0*/  @!P5 IMAD.IADD R13, R13, 0x1, -R2 ;  /* 0x000000010d0dd824 */ /* 0x000fe400078e0a02 */
[----:B------:R-:W-:Y:S01]  /*2bc0*/  IMAD.MOV.U32 R5, RZ, RZ, R18 ;  /* 0x000000ffff057224 */ /* 0x000fe200078e0012 */
[----:B------:R0:W-:Y:S01]  /*2bd0*/  STL [R1+0x11c], R0 ;  /* 0x00011c0001007387 */ /* 0x0001e20000100800 */
[--C-:B------:R-:W-:Y:S01]  /*2be0*/  @!P1 IMAD.IADD R17, R17, 0x1, -R2.reuse ;  /* 0x0000000111119824 */ /* 0x100fe200078e0a02 */
[C---:B------:R-:W-:Y:S01]  /*2bf0*/  ISETP.GT.U32.AND P0, PT, R2.reuse, R13, PT ;  /* 0x0000000d0200720c */ /* 0x040fe20003f04070 */
[----:B------:R-:W-:Y:S01]  /*2c00*/  @!P4 IMAD.MOV R5, RZ, RZ, -R5 ;  /* 0x000000ffff05c224 */ /* 0x000fe200078e0a05 */
[----:B------:R-:W-:Y:S01]  /*2c10*/  ISETP.GT.U32.AND P4, PT, R2, R8, PT ;  /* 0x000000080200720c */ /* 0x000fe20003f84070 */
[----:B------:R-:W-:Y:S01]  /*2c20*/  @!P6 IMAD.IADD R10, R10, 0x1, -R2 ;  /* 0x000000010a0ae824 */ /* 0x000fe200078e0a02 */
[----:B------:R-:W-:Y:S01]  /*2c30*/  ISETP.GE.AND P1, PT, R9, RZ, PT ;  /* 0x000000ff0900720c */ /* 0x000fe20003f26270 */
[----:B------:R-:W-:Y:S01]  /*2c40*/  IMAD R9, R2, R20, R12 ;  /* 0x0000001402097224 */ /* 0x000fe200078e020c */
[----:B------:R-:W-:Y:S01]  /*2c50*/  LOP3.LUT R12, R6, 0xa4, RZ, 0xfc, !PT ;  /* 0x000000a4060c7812 */ /* 0x000fe200078efcff */
[----:B------:R-:W-:Y:S01]  /*2c60*/  IMAD.HI.U32 R19, R7, R15, RZ ;  /* 0x0000000f07137227 */ /* 0x000fe200078e00ff */
[C---:B------:R-:W-:Y:S01]  /*2c70*/  ISETP.GT.U32.AND P6, PT, R2.reuse, R10, PT ;  /* 0x0000000a0200720c */ /* 0x040fe20003fc4070 */
[----:B------:R-:W-:Y:S01]  /*2c80*/  STL [R1+0x124], R5 ;  /* 0x0001240501007387 */ /* 0x000fe20000100800 */
[----:B------:R-:W-:Y:S01]  /*2c90*/  ISETP.GT.U32.AND P5, PT, R2, R9, PT ;  /* 0x000000090200720c */ /* 0x000fe20003fa4070 */
[----:B0-----:R-:W-:Y:S01]  /*2ca0*/  IMAD.MOV.U32 R0, RZ, RZ, R17 ;  /* 0x000000ffff007224 */ /* 0x001fe200078e0011 */
[----:B------:R-:W-:Y:S01]  /*2cb0*/  IABS R16, R12 ;  /* 0x0000000c00107213 */ /* 0x000fe20000000000 */
[----:B------:R-:W-:Y:S01]  /*2cc0*/  @!P0 IMAD.IADD R13, R13, 0x1, -R2 ;  /* 0x000000010d0d8824 */ /* 0x000fe200078e0a02 */
[----:B------:R-:W-:Y:S01]  /*2cd0*/  ISETP.GE.AND P0, PT, R14, RZ, PT ;  /* 0x000000ff0e00720c */ /* 0x000fe20003f06270 */
[----:B------:R-:W-:Y:S01]  /*2ce0*/  @!P2 IMAD.MOV R0, RZ, RZ, -R0 ;  /* 0x000000ffff00a224 */ /* 0x000fe200078e0a00 */
[----:B------:R-:W-:Y:S01]  /*2cf0*/  ISETP.GE.AND P2, PT, R3, RZ, PT ;  /* 0x000000ff0300720c */ /* 0x000fe20003f46270 */
[----:B------:R-:W-:Y:S01]  /*2d00*/  IMAD.MOV R18, RZ, RZ, -R19 ;  /* 0x000000ffff127224 */ /* 0x000fe200078e0a13 */
[----:B------:R-:W-:Y:S01]  /*2d10*/  LOP3.LUT R17, R6, 0x98, RZ, 0xfc, !PT ;  /* 0x0000009806117812 */ /* 0x000fe200078efcff */
[----:B------:R-:W-:Y:S01]  /*2d20*/  @!P4 IMAD.IADD R8, R8, 0x1, -R2 ;  /* 0x000000010808c824 */ /* 0x000fe200078e0a02 */
[----:B------:R0:W-:Y:S01]  /*2d30*/  STL [R1+0x144], R0 ;  /* 0x0001440001007387 */ /* 0x0001e20000100800 */
[----:B------:R-:W-:Y:S01]  /*2d40*/  IMAD R3, R2, R18, R15 ;  /* 0x0000001202037224 */ /* 0x000fe200078e020f */
[----:B------:R-:W-:Y:S01]  /*2d50*/  ISETP.GE.AND P4, PT, R4, RZ, PT ;  /* 0x000000ff0400720c */ /* 0x000fe20003f86270 */
[----:B------:R-:W-:Y:S01]  /*2d60*/  IMAD.HI.U32 R14, R7, R16, RZ ;  /* 0x00000010070e7227 */ /* 0x000fe200078e00ff */
[----:B------:R-:W-:-:S02]  /*2d70*/  LOP3.LUT R15, R6, 0xa2, RZ, 0xfc, !PT ;  /* 0x000000a2060f7812 */ /* 0x000fc400078efcff */
[----:B------:R-:W-:Y:S01]  /*2d80*/  IABS R19, R17 ;  /* 0x0000001100137213 */ /* 0x000fe20000000000 */
[----:B------:R-:W-:Y:S01]  /*2d90*/  @!P6 IMAD.IADD R10, R10, 0x1, -R2 ;  /* 0x000000010a0ae824 */ /* 0x000fe200078e0a02 */
[----:B------:R-:W-:Y:S01]  /*2da0*/  ISETP.GT.U32.AND P6, PT, R2, R3, PT ;  /* 0x000000030200720c */ /* 0x000fe20003fc4070 */
[----:B------:R-:W-:Y:S01]  /*2db0*/  IMAD.MOV R14, RZ, RZ, -R14 ;  /* 0x000000ffff0e7224 */ /* 0x000fe200078e0a0e */
[----:B------:R-:W-:Y:S01]  /*2dc0*/  IABS R20, R15 ;  /* 0x0000000f00147213 */ /* 0x000fe20000000000 */
[----:B0-----:R-:W-:Y:S01]  /*2dd0*/  IMAD.MOV.U32 R0, RZ, RZ, R13 ;  /* 0x000000ffff007224 */ /* 0x001fe200078e000d */
[----:B------:R-:W-:Y:S01]  /*2de0*/  LOP3.LUT R13, R6, 0x9e, RZ, 0xfc, !PT ;  /* 0x0000009e060d7812 */ /* 0x000fe200078efcff */
[----:B------:R-:W-:Y:S02]  /*2df0*/  @!P5 IMAD.IADD R9, R9, 0x1, -R2 ;  /* 0x000000010909d824 */ /* 0x000fe400078e0a02 */
[----:B------:R-:W-:Y:S01]  /*2e00*/  @!P3 IMAD.MOV R0, RZ, RZ, -R0 ;  /* 0x000000ffff00b224 */ /* 0x000fe200078e0a00 */
[C---:B------:R-:W-:Y:S01]  /*2e10*/  ISETP.GT.U32.AND P3, PT, R2.reuse, R8, PT ;  /* 0x000000080200720c */ /* 0x040fe20003f64070 */
[C---:B------:R-:W-:Y:S01]  /*2e20*/  IMAD R4, R2.reuse, R14, R16 ;  /* 0x0000000e02047224 */ /* 0x040fe200078e0210 */
[----:B------:R-:W-:-:S02]  /*2e30*/  ISETP.GT.U32.AND P5, PT, R2, R9, PT ;  /* 0x000000090200720c */ /* 0x000fc40003fa4070 */
[----:B------:R0:W-:Y:S01]  /*2e40*/  STL [R1+0x148], R0 ;  /* 0x0001480001007387 */ /* 0x0001e20000100800 */
[----:B------:R-:W-:Y:S01]  /*2e50*/  @!P6 IMAD.IADD R3, R3, 0x1, -R2 ;  /* 0x000000010303e824 */ /* 0x000fe200078e0a02 */
[----:B------:R-:W-:-:S04]  /*2e60*/  LOP3.LUT R14, R6, 0xa0, RZ, 0xfc, !PT ;  /* 0x000000a0060e7812 */ /* 0x000fc800078efcff */
[----:B------:R-:W-:-:S03]  /*2e70*/  ISETP.GT.U32.AND P6, PT, R2, R3, PT ;  /* 0x000000030200720c */ /* 0x000fc60003fc4070 */
[----:B------:R-:W-:Y:S01]  /*2e80*/  @!P3 IMAD.IADD R8, R8, 0x1, -R2 ;  /* 0x000000010808b824 */ /* 0x000fe200078e0a02 */
[----:B------:R-:W-:Y:S01]  /*2e90*/  ISETP.GT.U32.AND P3, PT, R2, R4, PT ;  /* 0x000000040200720c */ /* 0x000fe20003f64070 */
[----:B0-----:R-:W-:Y:S02]  /*2ea0*/  IMAD.MOV.U32 R0, RZ, RZ, R10 ;  /* 0x000000ffff007224 */ /* 0x001fe400078e000a */
[----:B------:R-:W-:Y:S01]  /*2eb0*/  @!P5 IMAD.IADD R9, R9, 0x1, -R2 ;  /* 0x000000010909d824 */ /* 0x000fe200078e0a02 */
[----:B------:R-:W-:Y:S01]  /*2ec0*/  ISETP.GE.AND P5, PT, R12, RZ, PT ;  /* 0x000000ff0c00720c */ /* 0x000fe20003fa6270 */
[----:B------:R-:W-:Y:S01]  /*2ed0*/  @!P1 IMAD.MOV R0, RZ, RZ, -R0 ;  /* 0x000000ffff009224 */ /* 0x000fe200078e0a00 */
[----:B------:R-:W-:Y:S01]  /*2ee0*/  LOP3.LUT R12, R6, 0x9c, RZ, 0xfc, !PT ;  /* 0x0000009c060c7812 */ /* 0x000fe200078efcff */
[----:B------:R-:W-:Y:S01]  /*2ef0*/  IMAD.MOV.U32 R5, RZ, RZ, R9 ;  /* 0x000000ffff057224 */ /* 0x000fe200078e0009 */
[----:B------:R-:W-:Y:S01]  /*2f00*/  ISETP.GE.AND P1, PT, R15, RZ, PT ;  /* 0x000000ff0f00720c */ /* 0x000fe20003f26270 */
[----:B------:R-:W-:Y:S01]  /*2f10*/  IMAD.HI.U32 R10, R7, R20, RZ ;  /* 0x00000014070a7227 */ /* 0x000fe200078e00ff */
[----:B------:R0:W-:Y:S03]  /*2f20*/  STL [R1+0x150], R0 ;  /* 0x0001500001007387 */ /* 0x0001e60000100800 */
[----:B------:R-:W-:-:S02]  /*2f30*/  @!P3 IMAD.IADD R4, R4, 0x1, -R2 ;  /* 0x000000010404b824 */ /* 0x000fc400078e0a02 */
[----:B------:R-:W-:Y:S01]  /*2f40*/  @!P2 IMAD.MOV R5, RZ, RZ, -R5 ;  /* 0x000000ffff05a224 */ /* 0x000fe200078e0a05 */
[----:B------:R-:W-:Y:S01]  /*2f50*/  ISETP.GE.AND P2, PT, R14, RZ, PT ;  /* 0x000000ff0e00720c */ /* 0x000fe20003f46270 */
[----:B------:R-:W-:Y:S01]  /*2f60*/  @!P6 IMAD.IADD R3, R3, 0x1, -R2 ;  /* 0x000000010303e824 */ /* 0x000fe200078e0a02 */
[C---:B------:R-:W-:Y:S01]  /*2f70*/  ISETP.GT.U32.AND P3, PT, R2.reuse, R4, PT ;  /* 0x000000040200720c */ /* 0x040fe20003f64070 */
[----:B------:R-:W-:Y:S01]  /*2f80*/  IMAD.MOV R10, RZ, RZ, -R10 ;  /* 0x000000ffff0a7224 */ /* 0x000fe200078e0a0a */
[----:B------:R-:W-:Y:S01]  /*2f90*/  IABS R14, R14 ;  /* 0x0000000e000e7213 */ /* 0x000fe20000000000 */
[----:B0-----:R-:W-:Y:S01]  /*2fa0*/  IMAD.MOV.U32 R0, RZ, RZ, R8 ;  /* 0x000000ffff007224 */ /* 0x001fe200078e0008 */
[----:B------:R-:W-:Y:S01]  /*2fb0*/  STL [R1+0x154], R5 ;  /* 0x0001540501007387 */ /* 0x000fe20000100800 */
[----:B------:R-:W-:Y:S01]  /*2fc0*/  IMAD R20, R2, R10, R20 ;  /* 0x0000000a02147224 */ /* 0x000fe200078e0214 */
[----:B------:R-:W-:Y:S01]  /*2fd0*/  ISETP.GE.AND P6, PT, R12, RZ, PT ;  /* 0x000000ff0c00720c */ /* 0x000fe20003fc6270 */
[----:B------:R-:W-:Y:S01]  /*2fe0*/  @!P0 IMAD.MOV R0, RZ, RZ, -R0 ;  /* 0x000000ffff008224 */ /* 0x000fe200078e0a00 */
[----:B------:R-:W-:Y:S01]  /*2ff0*/  ISETP.GE.AND P0, PT, R13, RZ, PT ;  /* 0x000000ff0d00720c */ /* 0x000fe20003f06270 */
[----:B------:R-:W-:Y:S01]  /*3000*/  IMAD.HI.U32 R9, R7, R14, RZ ;  /* 0x0000000e07097227 */ /* 0x000fe200078e00ff */
[----:B------:R-:W-:-:S02]  /*3010*/  IABS R13, R13 ;  /* 0x0000000d000d7213 */ /* 0x000fc40000000000 */
[----:B------:R0:W-:Y:S01]  /*3020*/  STL [R1+0x158], R0 ;  /* 0x0001580001007387 */ /* 0x0001e20000100800 */
[----:B------:R-:W-:Y:S01]  /*3030*/  IMAD.MOV R9, RZ, RZ, -R9 ;  /* 0x000000ffff097224 */ /* 0x000fe200078e0a09 */
[----:B------:R-:W-:Y:S01]  /*3040*/  IABS R12, R12 ;  /* 0x0000000c000c7213 */ /* 0x000fe20000000000 */
[----:B------:R-:W-:Y:S01]  /*3050*/  IMAD.HI.U32 R8, R7, R13, RZ ;  /* 0x0000000d07087227 */ /* 0x000fe200078e00ff */
[----:B------:R-:W-:-:S03]  /*3060*/  LOP3.LUT R10, R6, 0x94, RZ, 0xfc, !PT ;  /* 0x00000094060a7812 */ /* 0x000fc600078efcff */
[----:B------:R-:W-:Y:S01]  /*3070*/  IMAD.MOV R8, RZ, RZ, -R8 ;  /* 0x000000ffff087224 */ /* 0x000fe200078e0a08 */
[----:B------:R-:W-:Y:S01]  /*3080*/  IABS R18, R10 ;  /* 0x0000000a00127213 */ /* 0x000fe20000000000 */
[----:B------:R-:W-:Y:S02]  /*3090*/  @!P3 IMAD.IADD R4, R4, 0x1, -R2 ;  /* 0x000000010404b824 */ /* 0x000fe400078e0a02 */
[----:B0-----:R-:W-:Y:S02]  /*30a0*/  IMAD.MOV.U32 R0, RZ, RZ, R3 ;  /* 0x000000ffff007224 */ /* 0x001fe400078e0003 */
[C---:B------:R-:W-:Y:S02]  /*30b0*/  IMAD R14, R2.reuse, R9, R14 ;  /* 0x00000009020e7224 */ /* 0x040fe400078e020e */
[----:B------:R-:W-:Y:S01]  /*30c0*/  @!P4 IMAD.MOV R0, RZ, RZ, -R0 ;  /* 0x000000ffff00c224 */ /* 0x000fe200078e0a00 */
[C---:B------:R-:W-:Y:S01]  /*30d0*/  ISETP.GT.U32.AND P4, PT, R2.reuse, R20, PT ;  /* 0x000000140200720c */ /* 0x040fe20003f84070 */
[C---:B------:R-:W-:Y:S01]  /*30e0*/  IMAD R13, R2.reuse, R8, R13 ;  /* 0x00000008020d7224 */ /* 0x040fe200078e020d */
[----:B------:R-:W-:Y:S01]  /*30f0*/  ISETP.GT.U32.AND P3, PT, R2, R14, PT ;  /* 0x0000000e0200720c */ /* 0x000fe20003f64070 */
[----:B------:R-:W-:Y:S01]  /*3100*/  IMAD.HI.U32 R3, R7, R12, RZ ;  /* 0x0000000c07037227 */ /* 0x000fe200078e00ff */
[----:B------:R0:W-:Y:S03]  /*3110*/  STL [R1+0x15c], R0 ;  /* 0x00015c0001007387 */ /* 0x0001e60000100800 */
[----:B------:R-:W-:-:S02]  /*3120*/  IMAD.MOV R3, RZ, RZ, -R3 ;  /* 0x000000ffff037224 */ /* 0x000fc400078e0a03 */
[----:B------:R-:W-:-:S04]  /*3130*/  IMAD.HI.U32 R8, R7, R19, RZ ;  /* 0x0000001307087227 */ /* 0x000fc800078e00ff */
[----:B------:R-:W-:Y:S02]  /*3140*/  @!P4 IMAD.IADD R20, R20, 0x1, -R2 ;  /* 0x000000011414c824 */ /* 0x000fe400078e0a02 */
[----:B0-----:R-:W-:Y:S01]  /*3150*/  IMAD.MOV.U32 R0, RZ, RZ, R4 ;  /* 0x000000ffff007224 */ /* 0x001fe200078e0004 */
[----:B------:R-:W-:Y:S01]  /*3160*/  LOP3.LUT R4, R6, 0x96, RZ, 0xfc, !PT ;  /* 0x0000009606047812 */ /* 0x000fe200078efcff */
[C---:B------:R-:W-:Y:S01]  /*3170*/  IMAD R12, R2.reuse, R3, R12 ;  /* 0x00000003020c7224 */ /* 0x040fe200078e020c */
[C---:B------:R-:W-:Y:S01]  /*3180*/  ISETP.GT.U32.AND P4, PT, R2.reuse, R20, PT ;  /* 0x000000140200720c */ /* 0x040fe20003f84070 */
[----:B------:R-:W-:Y:S01]  /*3190*/  @!P5 IMAD.MOV R0, RZ, RZ, -R0 ;  /* 0x000000ffff00d224 */ /* 0x000fe200078e0a00 */
[----:B------:R-:W-:Y:S01]  /*31a0*/  ISETP.GT.U32.AND P5, PT, R2, R13, PT ;  /* 0x0000000d0200720c */ /* 0x000fe20003fa4070 */
[----:B------:R-:W-:Y:S01]  /*31b0*/  @!P3 IMAD.IADD R14, R14, 0x1, -R2 ;  /* 0x000000010e0eb824 */ /* 0x000fe200078e0a02 */
[----:B------:R-:W-:Y:S01]  /*31c0*/  IABS R3, R21 ;  /* 0x0000001500037213 */ /* 0x000fe20000000000 */
[----:B------:R-:W-:Y:S01]  /*31d0*/  IMAD.MOV R8, RZ, RZ, -R8 ;  /* 0x000000ffff087224 */ /* 0x000fe200078e0a08 */
[----:B------:R0:W-:Y:S01]  /*31e0*/  STL [R1+0x164], R0 ;  /* 0x0001640001007387 */ /* 0x0001e20000100800 */
[----:B------:R-:W-:-:S02]  /*31f0*/  IABS R9, R4 ;  /* 0x0000000400097213 */ /* 0x000fc40000000000 */
[----:B------:R-:W-:Y:S01]  /*3200*/  ISETP.GT.U32.AND P3, PT, R2, R14, PT ;  /* 0x0000000e0200720c */ /* 0x000fe20003f64070 */
[----:B------:R-:W-:-:S04]  /*3210*/  IMAD.HI.U32 R15, R7, R3, RZ ;  /* 0x00000003070f7227 */ /* 0x000fc800078e00ff */
[----:B------:R-:W-:Y:S02]  /*3220*/  IMAD.MOV R15, RZ, RZ, -R15 ;  /* 0x000000ffff0f7224 */ /* 0x000fe400078e0a0f */
[--C-:B------:R-:W-:Y:S02]  /*3230*/  @!P5 IMAD.IADD R13, R13, 0x1, -R2.reuse ;  /* 0x000000010d0dd824 */ /* 0x100fe400078e0a02 */
[--C-:B------:R-:W-:Y:S01]  /*3240*/  @!P4 IMAD.IADD R20, R20, 0x1, -R2.reuse ;  /* 0x000000011414c824 */ /* 0x100fe200078e0a02 */
[C---:B------:R-:W-:Y:S01]  /*3250*/  ISETP.GT.U32.AND P4, PT, R2.reuse, R12, PT ;  /* 0x0000000c0200720c */ /* 0x040fe20003f84070 */
[C---:B------:R-:W-:Y:S01]  /*3260*/  IMAD R3, R2.reuse, R15, R3 ;  /* 0x0000000f02037224 */ /* 0x040fe200078e0203 */
[C---:B------:R-:W-:Y:S01]  /*3270*/  ISETP.GT.U32.AND P5, PT, R2.reuse, R13, PT ;  /* 0x0000000d0200720c */ /* 0x040fe20003fa4070 */
[----:B------:R-:W-:Y:S01]  /*3280*/  IMAD R19, R2, R8, R19 ;  /* 0x0000000802137224 */ /* 0x000fe200078e0213 */
[----:B------:R-:W-:Y:S01]  /*3290*/  LOP3.LUT R8, R6, 0x92, RZ, 0xfc, !PT ;  /* 0x0000009206087812 */ /* 0x000fe200078efcff */
[----:B------:R-:W-:Y:S01]  /*32a0*/  @!P3 IMAD.IADD R14, R14, 0x1, -R2 ;  /* 0x000000010e0eb824 */ /* 0x000fe200078e0a02 */
[----:B------:R-:W-:Y:S01]  /*32b0*/  ISETP.GT.U32.AND P3, PT, R2, R3, PT ;  /* 0x000000030200720c */ /* 0x000fe20003f64070 */
[----:B0-----:R-:W-:Y:S01]  /*32c0*/  IMAD.MOV.U32 R0, RZ, RZ, R20 ;  /* 0x000000ffff007224 */ /* 0x001fe200078e0014 */
[----:B------:R-:W-:Y:S01]  /*32d0*/  IABS R20, R8 ;  /* 0x0000000800147213 */ /* 0x000fe20000000000 */
[----:B------:R-:W-:-:S04]  /*32e0*/  IMAD.HI.U32 R16, R7, R9, RZ ;  /* 0x0000000907107227 */ /* 0x000fc800078e00ff */
[--C-:B------:R-:W-:Y:S01]  /*32f0*/  @!P4 IMAD.IADD R12, R12, 0x1, -R2.reuse ;  /* 0x000000010c0cc824 */ /* 0x100fe200078e0a02 */
[----:B------:R-:W-:Y:S01]  /*3300*/  ISETP.GE.AND P4, PT, R21, RZ, PT ;  /* 0x000000ff1500720c */ /* 0x000fe20003f86270 */
[----:B------:R-:W-:Y:S01]  /*3310*/  @!P5 IMAD.IADD R13, R13, 0x1, -R2 ;  /* 0x000000010d0dd824 */ /* 0x000fe200078e0a02 */
[C---:B------:R-:W-:Y:S01]  /*3320*/  ISETP.GT.U32.AND P5, PT, R2.reuse, R19, PT ;  /* 0x000000130200720c */ /* 0x040fe20003fa4070 */
[----:B------:R-:W-:Y:S01]  /*3330*/  @!P1 IMAD.MOV R0, RZ, RZ, -R0 ;  /* 0x000000ffff009224 */ /* 0x000fe200078e0a00 */
[----:B------:R-:W-:Y:S01]  /*3340*/  ISETP.GT.U32.AND P1, PT, R2, R12, PT ;  /* 0x0000000c0200720c */ /* 0x000fe20003f24070 */
[----:B------:R-:W-:Y:S01]  /*3350*/  @!P3 IMAD.IADD R3, R3, 0x1, -R2 ;  /* 0x000000010303b824 */ /* 0x000fe200078e0a02 */
[----:B------:R-:W-:Y:S01]  /*3360*/  ISETP.GE.AND P3, PT, R17, RZ, PT ;  /* 0x000000ff1100720c */ /* 0x000fe20003f66270 */
[----:B------:R-:W-:Y:S01]  /*3370*/  IMAD.MOV.U32 R17, RZ, RZ, R20 ;  /* 0x000000ffff117224 */ /* 0x000fe200078e0014 */
[----:B------:R0:W-:Y:S01]  /*3380*/  STL [R1+0x168], R0 ;  /* 0x0001680001007387 */ /* 0x0001e20000100800 */
[----:B------:R-:W-:-:S02]  /*3390*/  IMAD.MOV R16, RZ, RZ, -R16 ;  /* 0x000000ffff107224 */ /* 0x000fc400078e0a10 */
[----:B------:R-:W-:-:S04]  /*33a0*/  IMAD.HI.U32 R15, R7, R18, RZ ;  /* 0x00000012070f7227 */ /* 0x000fc800078e00ff */
[----:B------:R-:W-:Y:S02]  /*33b0*/  @!P5 IMAD.IADD R19, R19, 0x1, -R2 ;  /* 0x000000011313d824 */ /* 0x000fe400078e0a02 */
[----:B------:R-:W-:Y:S01]  /*33c0*/  IMAD R9, R2, R16, R9 ;  /* 0x0000001002097224 */ /* 0x000fe200078e0209 */
[----:B------:R-:W-:Y:S01]  /*33d0*/  LOP3.LUT R16, R6, 0x8c, RZ, 0xfc, !PT ;  /* 0x0000008c06107812 */ /* 0x000fe200078efcff */
[----:B0-----:R-:W-:Y:S01]  /*33e0*/  IMAD.MOV.U32 R0, RZ, RZ, R14 ;  /* 0x000000ffff007224 */ /* 0x001fe200078e000e */
[----:B------:R-:W-:Y:S01]  /*33f0*/  ISETP.GT.U32.AND P5, PT, R2, R19, PT ;  /* 0x000000130200720c */ /* 0x000fe20003fa4070 */
[----:B------:R-:W-:-:S04]  /*3400*/  IMAD.HI.U32 R14, R7, R17, RZ ;  /* 0x00000011070e7227 */ /* 0x000fc800078e00ff */
[----:B------:R-:W-:Y:S01]  /*3410*/  @!P2 IMAD.MOV R0, RZ, RZ, -R0 ;  /* 0x000000ffff00a224 */ /* 0x000fe200078e0a00 */
[----:B------:R-:W-:Y:S01]  /*3420*/  ISETP.GT.U32.AND P2, PT, R2, R3, PT ;  /* 0x000000030200720c */ /* 0x000fe20003f44070 */
[----:B------:R-:W-:Y:S02]  /*3430*/  IMAD.MOV R15, RZ, RZ, -R15 ;  /* 0x000000ffff0f7224 */ /* 0x000fe400078e0a0f */
[----:B------:R-:W-:Y:S01]  /*3440*/  @!P1 IMAD.IADD R12, R12, 0x1, -R2 ;  /* 0x000000010c0c9824 */ /* 0x000fe200078e0a02 */
[----:B------:R0:W-:Y:S01]  /*3450*/  STL [R1+0x170], R0 ;  /* 0x0001700001007387 */ /* 0x0001e20000100800 */
[----:B------:R-:W-:Y:S01]  /*3460*/  IMAD.MOV R14, RZ, RZ, -R14 ;  /* 0x000000ffff0e7224 */ /* 0x000fe200078e0a0e */
[C---:B------:R-:W-:Y:S01]  /*3470*/  ISETP.GT.U32.AND P1, PT, R2.reuse, R9, PT ;  /* 0x000000090200720c */ /* 0x040fe20003f24070 */
[C---:B------:R-:W-:Y:S01]  /*3480*/  IMAD R18, R2.reuse, R15, R18 ;  /* 0x0000000f02127224 */ /* 0x040fe200078e0212 */
[----:B------:R-:W-:Y:S01]  /*3490*/  IABS R15, R16 ;  /* 0x00000010000f7213 */ /* 0x000fe20000000000 */
[----:B------:R-:W-:Y:S01]  /*34a0*/  IMAD R17, R2, R14, R17 ;  /* 0x0000000e02117224 */ /* 0x000fe200078e0211 */
[----:B------:R-:W-:Y:S01]  /*34b0*/  LOP3.LUT R14, R6, 0x8a, RZ, 0xfc, !PT ;  /* 0x0000008a060e7812 */ /* 0x000fe200078efcff */
[----:B------:R-:W-:-:S02]  /*34c0*/  @!P5 IMAD.IADD R19, R19, 0x1, -R2 ;  /* 0x000000011313d824 */ /* 0x000fc400078e0a02 */
[----:B------:R-:W-:Y:S01]  /*34d0*/  IMAD.MOV.U32 R5, RZ, RZ, R13 ;  /* 0x000000ffff057224 */ /* 0x000fe200078e000d */
[----:B------:R-:W-:Y:S01]  /*34e0*/  ISETP.GT.U32.AND P5, PT, R2, R17, PT ;  /* 0x000000110200720c */ /* 0x000fe20003fa4070 */
[----:B0-----:R-:W-:Y:S01]  /*34f0*/  IMAD.MOV.U32 R0, RZ, RZ, R12 ;  /* 0x000000ffff007224 */ /* 0x001fe200078e000c */
[----:B------:R-:W-:Y:S01]  /*3500*/  LOP3.LUT R13, R6, 0x8e, RZ, 0xfc, !PT ;  /* 0x0000008e060d7812 */ /* 0x000fe200078efcff */
[----:B------:R-:W-:Y:S01]  /*3510*/  @!P0 IMAD.MOV R5, RZ, RZ, -R5 ;  /* 0x000000ffff058224 */ /* 0x000fe200078e0a05 */
[----:B------:R-:W-:Y:S01]  /*3520*/  ISETP.GE.AND P0, PT, R4, RZ, PT ;  /* 0x000000ff0400720c */ /* 0x000fe20003f06270 */
[----:B------:R-:W-:Y:S01]  /*3530*/  @!P6 IMAD.MOV R0, RZ, RZ, -R0 ;  /* 0x000000ffff00e224 */ /* 0x000fe200078e0a00 */
[----:B------:R-:W-:Y:S01]  /*3540*/  ISETP.GT.U32.AND P6, PT, R2, R18, PT ;  /* 0x000000120200720c */ /* 0x000fe20003fc4070 */
[--C-:B------:R-:W-:Y:S01]  /*3550*/  @!P1 IMAD.IADD R9, R9, 0x1, -R2.reuse ;  /* 0x0000000109099824 */ /* 0x100fe200078e0a02 */
[----:B------:R-:W-:Y:S01]  /*3560*/  LOP3.LUT R4, R6, 0x90, RZ, 0xfc, !PT ;  /* 0x0000009006047812 */ /* 0x000fe200078efcff */
[--C-:B------:R-:W-:Y:S01]  /*3570*/  @!P2 IMAD.IADD R3, R3, 0x1, -R2.reuse ;  /* 0x000000010303a824 */ /* 0x100fe200078e0a02 */
[----:B------:R-:W-:Y:S01]  /*3580*/  ISETP.GE.AND P1, PT, R8, RZ, PT ;  /* 0x000000ff0800720c */ /* 0x000fe20003f26270 */
[----:B------:R-:W-:Y:S01]  /*3590*/  STL [R1+0x178], R5 ;  /* 0x0001780501007387 */ /* 0x000fe20000100800 */
[----:B------:R-:W-:Y:S01]  /*35a0*/  IABS R12, R4 ;  /* 0x00000004000c7213 */ /* 0x000fe20000000000 */
[----:B------:R-:W-:Y:S01]  /*35b0*/  @!P5 IMAD.IADD R17, R17, 0x1, -R2 ;  /* 0x000000011111d824 */ /* 0x000fe200078e0a02 */
[----:B------:R-:W-:Y:S01]  /*35c0*/  IABS R8, R13 ;  /* 0x0000000d00087213 */ /* 0x000fe20000000000 */
[----:B------:R0:W-:Y:S01]  /*35d0*/  STL [R1+0x180], R0 ;  /* 0x0001800001007387 */ /* 0x0001e20000100800 */
[----:B------:R-:W-:Y:S01]  /*35e0*/  ISETP.GE.AND P2, PT, R10, RZ, PT ;  /* 0x000000ff0a00720c */ /* 0x000fe20003f46270 */
[----:B------:R-:W-:Y:S01]  /*35f0*/  IMAD.HI.U32 R10, R7, R12, RZ ;  /* 0x0000000c070a7227 */ /* 0x000fe200078e00ff */
[----:B------:R-:W-:-:S03]  /*3600*/  IABS R21, R14 ;  /* 0x0000000e00157213 */ /* 0x000fc60000000000 */
[----:B------:R-:W-:Y:S01]  /*3610*/  @!P6 IMAD.IADD R18, R18, 0x1, -R2 ;  /* 0x000000011212e824 */ /* 0x000fe200078e0a02 */
[C---:B------:R-:W-:Y:S01]  /*3620*/  ISETP.GT.U32.AND P6, PT, R2.reuse, R9, PT ;  /* 0x000000090200720c */ /* 0x040fe20003fc4070 */
[----:B------:R-:W-:Y:S02]  /*3630*/  IMAD.MOV R10, RZ, RZ, -R10 ;  /* 0x000000ffff0a7224 */ /* 0x000fe400078e0a0a */
[----:B0-----:R-:W-:Y:S01]  /*3640*/  IMAD.MOV.U32 R0, RZ, RZ, R3 ;  /* 0x000000ffff007224 */ /* 0x001fe200078e0003 */
[C---:B------:R-:W-:Y:S01]  /*3650*/  ISETP.GT.U32.AND P5, PT, R2.reuse, R18, PT ;  /* 0x000000120200720c */ /* 0x040fe20003fa4070 */
[----:B------:R-:W-:Y:S02]  /*3660*/  IMAD.MOV.U32 R3, RZ, RZ, R8 ;  /* 0x000000ffff037224 */ /* 0x000fe400078e0008 */
[----:B------:R-:W-:Y:S01]  /*3670*/  @!P4 IMAD.MOV R0, RZ, RZ, -R0 ;  /* 0x000000ffff00c224 */ /* 0x000fe200078e0a00 */
[----:B------:R-:W-:Y:S01]  /*3680*/  ISETP.GT.U32.AND P4, PT, R2, R17, PT ;  /* 0x000000110200720c */ /* 0x000fe20003f84070 */
[----:B------:R-:W-:-:S03]  /*3690*/  IMAD.HI.U32 R8, R7, R3, RZ ;  /* 0x0000000307087227 */ /* 0x000fc600078e00ff */
[----:B------:R0:W-:Y:S01]  /*36a0*/  STL [R1+0x188], R0 ;  /* 0x0001880001007387 */ /* 0x0001e20000100800 */
[C---:B------:R-:W-:Y:S02]  /*36b0*/  IMAD R12, R2.reuse, R10, R12 ;  /* 0x0000000a020c7224 */ /* 0x040fe400078e020c */
[----:B------:R-:W-:Y:S02]  /*36c0*/  IMAD.MOV R8, RZ, RZ, -R8 ;  /* 0x000000ffff087224 */ /* 0x000fe400078e0a08 */
[--C-:B------:R-:W-:Y:S01]  /*36d0*/  @!P6 IMAD.IADD R9, R9, 0x1, -R2.reuse ;  /* 0x000000010909e824 */ /* 0x100fe200078e0a02 */
[C---:B------:R-:W-:Y:S01]  /*36e0*/  ISETP.GT.U32.AND P6, PT, R2.reuse, R12, PT ;  /* 0x0000000c0200720c */ /* 0x040fe20003fc4070 */
[C---:B------:R-:W-:Y:S02]  /*36f0*/  IMAD R3, R2.reuse, R8, R3 ;  /* 0x0000000802037224 */ /* 0x040fe400078e0203 */
[----:B------:R-:W-:Y:S02]  /*3700*/  @!P4 IMAD.IADD R17, R17, 0x1, -R2 ;  /* 0x000000011111c824 */ /* 0x000fe400078e0a02 */
[----:B------:R-:W-:Y:S01]  /*3710*/  IMAD.HI.U32 R8, R7, R15, RZ ;  /* 0x0000000f07087227 */ /* 0x000fe200078e00ff */
[----:B------:R-:W-:-:S03]  /*3720*/  ISETP.GT.U32.AND P4, PT, R2, R3, PT ;  /* 0x000000030200720c */ /* 0x000fc60003f84070 */
[----:B------:R-:W-:Y:S02]  /*3730*/  IMAD.MOV.U32 R5, RZ, RZ, R19 ;  /* 0x000000ffff057224 */ /* 0x000fe400078e0013 */
[--C-:B------:R-:W-:Y:S01]  /*3740*/  @!P5 IMAD.IADD R18, R18, 0x1, -R2.reuse ;  /* 0x000000011212d824 */ /* 0x100fe200078e0a02 */
[----:B------:R-:W-:Y:S01]  /*3750*/  ISETP.GE.AND P5, PT, R4, RZ, PT ;  /* 0x000000ff0400720c */ /* 0x000fe20003fa6270 */
[----:B------:R-:W-:Y:S01]  /*3760*/  @!P6 IMAD.IADD R12, R12, 0x1, -R2 ;  /* 0x000000010c0ce824 */ /* 0x000fe200078e0a02 */
[C---:B------:R-:W-:Y:S01]  /*3770*/  LOP3.LUT R4, R6.reuse, 0x88, RZ, 0xfc, !PT ;  /* 0x0000008806047812 */ /* 0x040fe200078efcff */
[----:B------:R-:W-:Y:S01]  /*3780*/  IMAD.HI.U32 R10, R7, R21, RZ ;  /* 0x00000015070a7227 */ /* 0x000fe200078e00ff */
[----:B------:R-:W-:Y:S02]  /*3790*/  ISETP.GE.AND P6, PT, R13, RZ, PT ;  /* 0x000000ff0d00720c */ /* 0x000fe40003fc6270 */
[----:B------:R-:W-:Y:S01]  /*37a0*/  LOP3.LUT R13, R6, 0x86, RZ, 0xfc, !PT ;  /* 0x00000086060d7812 */ /* 0x000fe200078efcff */
[----:B------:R-:W-:-:S02]  /*37b0*/  IMAD.MOV R8, RZ, RZ, -R8 ;  /* 0x000000ffff087224 */ /* 0x000fc400078e0a08 */
[----:B------:R-:W-:Y:S02]  /*37c0*/  @!P4 IMAD.IADD R3, R3, 0x1, -R2 ;  /* 0x000000010303c824 */ /* 0x000fe400078e0a02 */
[----:B------:R-:W-:Y:S01]  /*37d0*/  @!P3 IMAD.MOV R5, RZ, RZ, -R5 ;  /* 0x000000ffff05b224 */ /* 0x000fe200078e0a05 */
[C---:B------:R-:W-:Y:S01]  /*37e0*/  ISETP.GT.U32.AND P3, PT, R2.reuse, R12, PT ;  /* 0x0000000c0200720c */ /* 0x040fe20003f64070 */
[----:B0-----:R-:W-:Y:S01]  /*37f0*/  IMAD.MOV.U32 R0, RZ, RZ, R9 ;  /* 0x000000ffff007224 */ /* 0x001fe200078e0009 */
[C---:B------:R-:W-:Y:S01]  /*3800*/  ISETP.GT.U32.AND P4, PT, R2.reuse, R3, PT ;  /* 0x000000030200720c */ /* 0x040fe20003f84070 */
[----:B------:R-:W-:Y:S01]  /*3810*/  IMAD.MOV R10, RZ, RZ, -R10 ;  /* 0x000000ffff0a7224 */ /* 0x000fe200078e0a0a */
[----:B------:R0:W-:Y:S01]  /*3820*/  STL [R1+0x184], R5 ;  /* 0x0001840501007387 */ /* 0x0001e20000100800 */
[----:B------:R-:W-:Y:S01]  /*3830*/  IMAD R15, R2, R8, R15 ;  /* 0x00000008020f7224 */ /* 0x000fe200078e020f */
[----:B------:R-:W-:Y:S01]  /*3840*/  IABS R8, R4 ;  /* 0x0000000400087213 */ /* 0x000fe20000000000 */
[----:B------:R-:W-:-:S02]  /*3850*/  @!P0 IMAD.MOV R0, RZ, RZ, -R0 ;  /* 0x000000ffff008224 */ /* 0x000fc400078e0a00 */
[C---:B------:R-:W-:Y:S01]  /*3860*/  IMAD R21, R2.reuse, R10, R21 ;  /* 0x0000000a02157224 */ /* 0x040fe200078e0215 */
[----:B------:R-:W-:Y:S01]  /*3870*/  IABS R10, R13 ;  /* 0x0000000d000a7213 */ /* 0x000fe20000000000 */
[C---:B------:R-:W-:Y:S01]  /*3880*/  IMAD.HI.U32 R9, R7.reuse, R8, RZ ;  /* 0x0000000807097227 */ /* 0x040fe200078e00ff */
[----:B------:R-:W-:Y:S01]  /*3890*/  ISETP.GT.U32.AND P0, PT, R2, R15, PT ;  /* 0x0000000f0200720c */ /* 0x000fe20003f04070 */
[----:B------:R1:W-:Y:S02]  /*38a0*/  STL [R1+0x198], R0 ;  /* 0x0001980001007387 */ /* 0x0003e40000100800 */
[----:B0-----:R-:W-:Y:S02]  /*38b0*/  IMAD.MOV.U32 R5, RZ, RZ, R18 ;  /* 0x000000ffff057224 */ /* 0x001fe400078e0012 */
[----:B------:R-:W-:Y:S01]  /*38c0*/  @!P3 IMAD.IADD R12, R12, 0x1, -R2 ;  /* 0x000000010c0cb824 */ /* 0x000fe200078e0a02 */
[----:B------:R-:W-:Y:S01]  /*38d0*/  ISETP.GE.AND P3, PT, R14, RZ, PT ;  /* 0x000000ff0e00720c */ /* 0x000fe20003f66270 */
[----:B------:R-:W-:Y:S01]  /*38e0*/  @!P2 IMAD.MOV R5, RZ, RZ, -R5 ;  /* 0x000000ffff05a224 */ /* 0x000fe200078e0a05 */
[----:B------:R-:W-:Y:S01]  /*38f0*/  ISETP.GT.U32.AND P2, PT, R2, R21, PT ;  /* 0x000000150200720c */ /* 0x000fe20003f44070 */
[----:B------:R-:W-:Y:S01]  /*3900*/  IMAD.MOV R9, RZ, RZ, -R9 ;  /* 0x000000ffff097224 */ /* 0x000fe200078e0a09 */
[----:B------:R-:W-:Y:S01]  /*3910*/  LOP3.LUT R14, R6, 0x80, RZ, 0xfc, !PT ;  /* 0x00000080060e7812 */ /* 0x000fe200078efcff */
[----:B-1----:R-:W-:Y:S01]  /*3920*/  IMAD.MOV.U32 R0, RZ, RZ, R17 ;  /* 0x000000ffff007224 */ /* 0x002fe200078e0011 */
[----:B------:R0:W-:Y:S01]  /*3930*/  STL [R1+0x194], R5 ;  /* 0x0001940501007387 */ /* 0x0001e20000100800 */
[----:B------:R-:W-:Y:S01]  /*3940*/  IMAD.HI.U32 R17, R7, R10, RZ ;  /* 0x0000000a07117227 */ /* 0x000fe200078e00ff */
[----:B------:R-:W-:-:S03]  /*3950*/  IABS R18, R14 ;  /* 0x0000000e00127213 */ /* 0x000fc60000000000 */
        /* <DEDUP_REMOVED lines=8> */
[----:B0-----:R-:W-:Y:S01]  /*39e0*/  IMAD.MOV.U32 R5, RZ, RZ, R12 ;  /* 0x000000ffff057224 */ /* 0x001fe200078e000c */
[C---:B------:R-:W-:Y:S01]  /*39f0*/  LOP3.LUT R4, R6.reuse, 0x84, RZ, 0xfc, !PT ;  /* 0x0000008406047812 */ /* 0x040fe200078efcff */
[----:B------:R-:W-:Y:S01]  /*3a00*/  @!P0 IMAD.IADD R15, R15, 0x1, -R2 ;  /* 0x000000010f0f8824 */ /* 0x000fe200078e0a02 */
[----:B------:R-:W-:Y:S01]  /*3a10*/  LOP3.LUT R9, R6, 0x82, RZ, 0xfc, !PT ;  /* 0x0000008206097812 */ /* 0x000fe200078efcff */
[C---:B------:R-:W-:Y:S01]  /*3a20*/  IMAD R10, R2.reuse, R17, R10 ;  /* 0x00000011020a7224 */ /* 0x040fe200078e020a */
[----:B------:R-:W-:Y:S01]  /*3a30*/  IABS R12, R4 ;  /* 0x00000004000c7213 */ /* 0x000fe20000000000 */
[----:B------:R-:W-:Y:S01]  /*3a40*/  @!P5 IMAD.MOV R5, RZ, RZ, -R5 ;  /* 0x000000ffff05d224 */ /* 0x000fe200078e0a05 */
[C---:B------:R-:W-:Y:S01]  /*3a50*/  ISETP.GT.U32.AND P5, PT, R2.reuse, R8, PT ;  /* 0x000000080200720c */ /* 0x040fe20003fa4070 */
[----:B-1----:R-:W-:Y:S01]  /*3a60*/  IMAD.MOV.U32 R0, RZ, RZ, R3 ;  /* 0x000000ffff007224 */ /* 0x002fe200078e0003 */
[C---:B------:R-:W-:Y:S01]  /*3a70*/  ISETP.GT.U32.AND P0, PT, R2.reuse, R15, PT ;  /* 0x0000000f0200720c */ /* 0x040fe20003f04070 */
[----:B------:R-:W-:Y:S01]  /*3a80*/  @!P2 IMAD.IADD R21, R21, 0x1, -R2 ;  /* 0x000000011515a824 */ /* 0x000fe200078e0a02 */
[----:B------:R-:W-:Y:S01]  /*3a90*/  IABS R3, R9 ;  /* 0x0000000900037213 */ /* 0x000fe20000000000 */
[----:B------:R-:W-:Y:S01]  /*3aa0*/  @!P6 IMAD.MOV R0, RZ, RZ, -R0 ;  /* 0x000000ffff00e224 */ /* 0x000fe200078e0a00 */
[C---:B------:R-:W-:Y:S01]  /*3ab0*/  ISETP.GT.U32.AND P6, PT, R2.reuse, R10, PT ;  /* 0x0000000a0200720c */ /* 0x040fe20003fc4070 */
[----:B------:R-:W-:Y:S01]  /*3ac0*/  STL [R1+0x1a0], R5 ;  /* 0x0001a00501007387 */ /* 0x000fe20000100800 */
[----:B------:R-:W-:-:S02]  /*3ad0*/  ISETP.GT.U32.AND P2, PT, R2, R21, PT ;  /* 0x000000150200720c */ /* 0x000fc40003f44070 */
[----:B------:R-:W-:Y:S01]  /*3ae0*/  IABS R17, R16 ;  /* 0x0000001000117213 */ /* 0x000fe20000000000 */
[----:B------:R0:W-:Y:S02]  /*3af0*/  STL [R1+0x1ac], R0 ;  /* 0x0001ac0001007387 */ /* 0x0001e40000100800 */
[--C-:B------:R-:W-:Y:S02]  /*3b00*/  @!P5 IMAD.IADD R8, R8, 0x1, -R2.reuse ;  /* 0x000000010808d824 */ /* 0x100fe400078e0a02 */
[----:B------:R-:W-:Y:S01]  /*3b10*/  @!P0 IMAD.IADD R15, R15, 0x1, -R2 ;  /* 0x000000010f0f8824 */ /* 0x000fe200078e0a02 */
[----:B------:R-:W-:Y:S01]  /*3b20*/  ISETP.GE.AND P0, PT, R13, RZ, PT ;  /* 0x000000ff0d00720c */ /* 0x000fe20003f06270 */
[----:B------:R-:W-:Y:S01]  /*3b30*/  IMAD.HI.U32 R13, R7, R12, RZ ;  /* 0x0000000c070d7227 */ /* 0x000fe200078e00ff */
[----:B------:R-:W-:-:S03]  /*3b40*/  ISETP.GT.U32.AND P5, PT, R2, R8, PT ;  /* 0x000000080200720c */ /* 0x000fc60003fa4070 */
[--C-:B------:R-:W-:Y:S02]  /*3b50*/  @!P6 IMAD.IADD R10, R10, 0x1, -R2.reuse ;  /* 0x000000010a0ae824 */ /* 0x100fe400078e0a02 */
[----:B------:R-:W-:Y:S01]  /*3b60*/  @!P2 IMAD.IADD R21, R21, 0x1, -R2 ;  /* 0x000000011515a824 */ /* 0x000fe200078e0a02 */
[----:B------:R-:W-:Y:S01]  /*3b70*/  ISETP.GE.AND P2, PT, R4, RZ, PT ;  /* 0x000000ff0400720c */ /* 0x000fe20003f46270 */
[----:B------:R-:W-:Y:S01]  /*3b80*/  IMAD.HI.U32 R4, R7, R3, RZ ;  /* 0x0000000307047227 */ /* 0x000fe200078e00ff */
[----:B------:R-:W-:-:S03]  /*3b90*/  ISETP.GT.U32.AND P6, PT, R2, R10, PT ;  /* 0x0000000a0200720c */ /* 0x000fc60003fc4070 */
[----:B------:R-:W-:Y:S02]  /*3ba0*/  IMAD.MOV R13, RZ, RZ, -R13 ;  /* 0x000000ffff0d7224 */ /* 0x000fe400078e0a0d */
[----:B------:R-:W-:Y:S02]  /*3bb0*/  IMAD.MOV R4, RZ, RZ, -R4 ;  /* 0x000000ffff047224 */ /* 0x000fe400078e0a04 */
[----:B------:R-:W-:Y:S01]  /*3bc0*/  IMAD R12, R2, R13, R12 ;  /* 0x0000000d020c7224 */ /* 0x000fe200078e020c */
[----:B------:R-:W-:Y:S01]  /*3bd0*/  LOP3.LUT R13, R6, 0x7e, RZ, 0xfc, !PT ;  /* 0x0000007e060d7812 */ /* 0x000fe200078efcff */
[----:B------:R-:W-:Y:S01]  /*3be0*/  IMAD R3, R2, R4, R3 ;  /* 0x0000000402037224 */ /* 0x000fe200078e0203 */
[----:B------:R-:W-:Y:S01]  /*3bf0*/  LOP3.LUT R4, R6, 0x7a, RZ, 0xfc, !PT ;  /* 0x0000007a06047812 */ /* 0x000fe200078efcff */
[--C-:B------:R-:W-:Y:S01]  /*3c00*/  @!P5 IMAD.IADD R8, R8, 0x1, -R2.reuse ;  /* 0x000000010808d824 */ /* 0x100fe200078e0a02 */
[----:B------:R-:W-:Y:S01]  /*3c10*/  ISETP.GT.U32.AND P5, PT, R2, R12, PT ;  /* 0x0000000c0200720c */ /* 0x000fe20003fa4070 */
[----:B------:R-:W-:Y:S01]  /*3c20*/  @!P6 IMAD.IADD R10, R10, 0x1, -R2 ;  /* 0x000000010a0ae824 */ /* 0x000fe200078e0a02 */
[----:B------:R-:W-:Y:S01]  /*3c30*/  ISETP.GT.U32.AND P6, PT, R2, R3, PT ;  /* 0x000000030200720c */ /* 0x000fe20003fc4070 */
[----:B0-----:R-:W-:Y:S01]  /*3c40*/  IMAD.MOV.U32 R0, RZ, RZ, R15 ;  /* 0x000000ffff007224 */ /* 0x001fe200078e000f */
[----:B------:R-:W-:Y:S01]  /*3c50*/  IABS R19, R13 ;  /* 0x0000000d00137213 */ /* 0x000fe20000000000 */
[----:B------:R-:W-:Y:S01]  /*3c60*/  IMAD.HI.U32 R20, R7, R17, RZ ;  /* 0x0000001107147227 */ /* 0x000fe200078e00ff */
[----:B------:R-:W-:-:S03]  /*3c70*/  IABS R15, R4 ;  /* 0x00000004000f7213 */ /* 0x000fc60000000000 */
[----:B------:R-:W-:Y:S01]  /*3c80*/  @!P1 IMAD.MOV R0, RZ, RZ, -R0 ;  /* 0x000000ffff009224 */ /* 0x000fe200078e0a00 */
[----:B------:R-:W-:Y:S01]  /*3c90*/  ISETP.GE.AND P1, PT, R9, RZ, PT ;  /* 0x000000ff0900720c */ /* 0x000fe20003f26270 */
[----:B------:R-:W-:-:S03]  /*3ca0*/  IMAD.HI.U32 R22, R7, R19, RZ ;  /* 0x0000001307167227 */ /* 0x000fc600078e00ff */
[----:B------:R0:W-:Y:S01]  /*3cb0*/  STL [R1+0x1a8], R0 ;  /* 0x0001a80001007387 */ /* 0x0001e20000100800 */
[--C-:B------:R-:W-:Y:S02]  /*3cc0*/  @!P5 IMAD.IADD R12, R12, 0x1, -R2.reuse ;  /* 0x000000010c0cd824 */ /* 0x100fe400078e0a02 */
[----:B------:R-:W-:Y:S02]  /*3cd0*/  @!P6 IMAD.IADD R3, R3, 0x1, -R2 ;  /* 0x000000010303e824 */ /* 0x000fe400078e0a02 */
[----:B------:R-:W-:Y:S01]  /*3ce0*/  IMAD.MOV R22, RZ, RZ, -R22 ;  /* 0x000000ffff167224 */ /* 0x000fe200078e0a16 */
[----:B------:R-:W-:Y:S01]  /*3cf0*/  ISETP.GT.U32.AND P6, PT, R2, R12, PT ;  /* 0x0000000c0200720c */ /* 0x000fe20003fc4070 */
[----:B------:R-:W-:Y:S02]  /*3d00*/  IMAD.MOV R20, RZ, RZ, -R20 ;  /* 0x000000ffff147224 */ /* 0x000fe400078e0a14 */
[----:B------:R-:W-:-:S04]  /*3d10*/  IMAD.HI.U32 R9, R7, R18, RZ ;  /* 0x0000001207097227 */ /* 0x000fc800078e00ff */
[----:B0-----:R-:W-:Y:S02]  /*3d20*/  IMAD.MOV.U32 R0, RZ, RZ, R21 ;  /* 0x000000ffff007224 */ /* 0x001fe400078e0015 */
[----:B------:R-:W-:Y:S02]  /*3d30*/  IMAD.MOV.U32 R21, RZ, RZ, R15 ;  /* 0x000000ffff157224 */ /* 0x000fe400078e000f */
[----:B------:R-:W-:Y:S01]  /*3d40*/  @!P3 IMAD.MOV R0, RZ, RZ, -R0 ;  /* 0x000000ffff00b224 */ /* 0x000fe200078e0a00 */
[----:B------:R-:W-:Y:S01]  /*3d50*/  ISETP.GE.AND P3, PT, R14, RZ, PT ;  /* 0x000000ff0e00720c */ /* 0x000fe20003f66270 */
[----:B------:R-:W-:Y:S02]  /*3d60*/  IMAD R14, R2, R22, R19 ;  /* 0x00000016020e7224 */ /* 0x000fe400078e0213 */
[----:B------:R-:W-:Y:S01]  /*3d70*/  @!P6 IMAD.IADD R12, R12, 0x1, -R2 ;  /* 0x000000010c0ce824 */ /* 0x000fe200078e0a02 */
[----:B------:R0:W-:Y:S01]  /*3d80*/  STL [R1+0x18c], R0 ;  /* 0x00018c0001007387 */ /* 0x0001e20000100800 */
[C---:B------:R-:W-:Y:S01]  /*3d90*/  IMAD R15, R2.reuse, R20, R17 ;  /* 0x00000014020f7224 */ /* 0x040fe200078e0211 */
[----:B------:R-:W-:Y:S01]  /*3da0*/  ISETP.GT.U32.AND P6, PT, R2, R14, PT ;  /* 0x0000000e0200720c */ /* 0x000fe20003fc4070 */
[----:B------:R-:W-:-:S02]  /*3db0*/  IMAD.MOV R9, RZ, RZ, -R9 ;  /* 0x000000ffff097224 */ /* 0x000fc400078e0a09 */
[----:B------:R-:W-:Y:S02]  /*3dc0*/  IMAD.MOV.U32 R5, RZ, RZ, R10 ;  /* 0x000000ffff057224 */ /* 0x000fe400078e000a */
[----:B------:R-:W-:Y:S01]  /*3dd0*/  IMAD R18, R2, R9, R18 ;  /* 0x0000000902127224 */ /* 0x000fe200078e0212 */
[----:B------:R-:W-:Y:S01]  /*3de0*/  LOP3.LUT R9, R6, 0x78, RZ, 0xfc, !PT ;  /* 0x0000007806097812 */ /* 0x000fe200078efcff */
[----:B------:R-:W-:Y:S01]  /*3df0*/  @!P0 IMAD.MOV R5, RZ, RZ, -R5 ;  /* 0x000000ffff058224 */ /* 0x000fe200078e0a05 */
[----:B------:R-:W-:Y:S01]  /*3e00*/  ISETP.GE.AND P0, PT, R13, RZ, PT ;  /* 0x000000ff0d00720c */ /* 0x000fe20003f06270 */
[----:B0-----:R-:W-:Y:S01]  /*3e10*/  IMAD.MOV.U32 R0, RZ, RZ, R8 ;  /* 0x000000ffff007224 */ /* 0x001fe200078e0008 */
[----:B------:R-:W-:Y:S01]  /*3e20*/  ISETP.GT.U32.AND P5, PT, R2, R18, PT ;  /* 0x000000120200720c */ /* 0x000fe20003fa4070 */
[----:B------:R-:W-:Y:S01]  /*3e30*/  IMAD.HI.U32 R8, R7, R21, RZ ;  /* 0x0000001507087227 */ /* 0x000fe200078e00ff */
[----:B------:R-:W-:-:S03]  /*3e40*/  IABS R19, R9 ;  /* 0x0000000900137213 */ /* 0x000fc60000000000 */
[----:B------:R-:W-:Y:S01]  /*3e50*/  @!P4 IMAD.MOV R0, RZ, RZ, -R0 ;  /* 0x000000ffff00c224 */ /* 0x000fe200078e0a00 */
[----:B------:R-:W-:Y:S01]  /*3e60*/  ISETP.GT.U32.AND P4, PT, R2, R3, PT ;  /* 0x000000030200720c */ /* 0x000fe20003f84070 */
[----:B------:R-:W-:Y:S02]  /*3e70*/  IMAD.MOV R8, RZ, RZ, -R8 ;  /* 0x000000ffff087224 */ /* 0x000fe400078e0a08 */
[--C-:B------:R-:W-:Y:S01]  /*3e80*/  @!P6 IMAD.IADD R14, R14, 0x1, -R2.reuse ;  /* 0x000000010e0ee824 */ /* 0x100fe200078e0a02 */
[----:B------:R0:W-:Y:S01]  /*3e90*/  STL [R1+0x17c], R0 ;  /* 0x00017c0001007387 */ /* 0x0001e20000100800 */
[----:B------:R-:W-:Y:S01]  /*3ea0*/  IMAD R13, R2, R8, R21 ;  /* 0x00000008020d7224 */ /* 0x000fe200078e0215 */
[----:B------:R-:W-:Y:S01]  /*3eb0*/  LOP3.LUT R8, R6, 0x76, RZ, 0xfc, !PT ;  /* 0x0000007606087812 */ /* 0x000fe200078efcff */
[----:B------:R-:W-:Y:S01]  /*3ec0*/  IMAD.HI.U32 R10, R7, R19, RZ ;  /* 0x00000013070a7227 */ /* 0x000fe200078e00ff */
[----:B------:R-:W-:Y:S02]  /*3ed0*/  STL [R1+0x174], R5 ;  /* 0x0001740501007387 */ /* 0x000fe40000100800 */
[----:B------:R-:W-:Y:S01]  /*3ee0*/  ISETP.GT.U32.AND P6, PT, R2, R13, PT ;  /* 0x0000000d0200720c */ /* 0x000fe20003fc4070 */
[----:B------:R-:W-:Y:S01]  /*3ef0*/  @!P5 IMAD.IADD R18, R18, 0x1, -R2 ;  /* 0x000000011212d824 */ /* 0x000fe200078e0a02 */
[----:B------:R-:W-:Y:S01]  /*3f00*/  IABS R17, R8 ;  /* 0x0000000800117213 */ /* 0x000fe20000000000 */
[----:B------:R-:W-:-:S02]  /*3f10*/  IMAD.MOV R10, RZ, RZ, -R10 ;  /* 0x000000ffff0a7224 */ /* 0x000fc400078e0a0a */
[----:B0-----:R-:W-:Y:S01]  /*3f20*/  IMAD.MOV.U32 R0, RZ, RZ, R12 ;  /* 0x000000ffff007224 */ /* 0x001fe200078e000c */
[----:B------:R-:W-:Y:S01]  /*3f30*/  ISETP.GT.U32.AND P5, PT, R2, R18, PT ;  /* 0x000000120200720c */ /* 0x000fe20003fa4070 */
[----:B------:R-:W-:Y:S01]  /*3f40*/  @!P4 IMAD.IADD R3, R3, 0x1, -R2 ;  /* 0x000000010303c824 */ /* 0x000fe200078e0a02 */
[----:B------:R-:W-:Y:S01]  /*3f50*/  LOP3.LUT R12, R6, 0x70, RZ, 0xfc, !PT ;  /* 0x00000070060c7812 */ /* 0x000fe200078efcff */
[----:B------:R-:W-:Y:S01]  /*3f60*/  @!P2 IMAD.MOV R0, RZ, RZ, -R0 ;  /* 0x000000ffff00a224 */ /* 0x000fe200078e0a00 */
[C---:B------:R-:W-:Y:S01]  /*3f70*/  ISETP.GT.U32.AND P2, PT, R2.reuse, R15, PT ;  /* 0x0000000f0200720c */ /* 0x040fe20003f44070 */
[----:B------:R-:W-:Y:S01]  /*3f80*/  IMAD R10, R2, R10, R19 ;  /* 0x0000000a020a7224 */ /* 0x000fe200078e0213 */
[----:B------:R-:W-:Y:S01]  /*3f90*/  LOP3.LUT R19, R6, 0x72, RZ, 0xfc, !PT ;  /* 0x0000007206137812 */ /* 0x000fe200078efcff */
[----:B------:R-:W-:Y:S01]  /*3fa0*/  @!P6 IMAD.IADD R13, R13, 0x1, -R2 ;  /* 0x000000010d0de824 */ /* 0x000fe200078e0a02 */
[----:B------:R0:W-:Y:S01]  /*3fb0*/  STL [R1+0x16c], R0 ;  /* 0x00016c0001007387 */ /* 0x0001e20000100800 */
[----:B------:R-:W-:Y:S01]  /*3fc0*/  IMAD.HI.U32 R20, R7, R17, RZ ;  /* 0x0000001107147227 */ /* 0x000fe200078e00ff */
[----:B------:R-:W-:-:S02]  /*3fd0*/  ISETP.GE.AND P4, PT, R16, RZ, PT ;  /* 0x000000ff1000720c */ /* 0x000fc40003f86270 */
[----:B------:R-:W-:Y:S01]  /*3fe0*/  ISETP.GT.U32.AND P6, PT, R2, R13, PT ;  /* 0x0000000d0200720c */ /* 0x000fe20003fc4070 */
[----:B------:R-:W-:Y:S01]  /*3ff0*/  IMAD.MOV R20, RZ, RZ, -R20 ;  /* 0x000000ffff147224 */ /* 0x000fe200078e0a14 */
[----:B------:R-:W-:Y:S01]  /*4000*/  LOP3.LUT R16, R6, 0x74, RZ, 0xfc, !PT ;  /* 0x0000007406107812 */ /* 0x000fe200078efcff */
[--C-:B------:R-:W-:Y:S01]  /*4010*/  @!P5 IMAD.IADD R18, R18, 0x1, -R2.reuse ;  /* 0x000000011212d824 */ /* 0x100fe200078e0a02 */
[----:B------:R-:W-:Y:S01]  /*4020*/  ISETP.GE.AND P5, PT, R4, RZ, PT ;  /* 0x000000ff0400720c */ /* 0x000fe20003fa6270 */
[----:B------:R-:W-:Y:S01]  /*4030*/  @!P2 IMAD.IADD R15, R15, 0x1, -R2 ;  /* 0x000000010f0fa824 */ /* 0x000fe200078e0a02 */
[C---:B------:R-:W-:Y:S01]  /*4040*/  ISETP.GT.U32.AND P2, PT, R2.reuse, R14, PT ;  /* 0x0000000e0200720c */ /* 0x040fe20003f44070 */
[----:B0-----:R-:W-:Y:S01]  /*4050*/  IMAD.MOV.U32 R0, RZ, RZ, R3 ;  /* 0x000000ffff007224 */ /* 0x001fe200078e0003 */
[----:B------:R-:W-:Y:S01]  /*4060*/  IABS R4, R19 ;  /* 0x0000001300047213 */ /* 0x000fe20000000000 */
[C---:B------:R-:W-:Y:S01]  /*4070*/  IMAD R17, R2.reuse, R20, R17 ;  /* 0x0000001402117224 */ /* 0x040fe200078e0211 */
[----:B------:R-:W-:Y:S01]  /*4080*/  IABS R3, R12 ;  /* 0x0000000c00037213 */ /* 0x000fe20000000000 */
[----:B------:R-:W-:Y:S01]  /*4090*/  @!P1 IMAD.MOV R0, RZ, RZ, -R0 ;  /* 0x000000ffff009224 */ /* 0x000fe200078e0a00 */
[C---:B------:R-:W-:Y:S01]  /*40a0*/  ISETP.GT.U32.AND P1, PT, R2.reuse, R15, PT ;  /* 0x0000000f0200720c */ /* 0x040fe20003f24070 */
[----:B------:R-:W-:Y:S01]  /*40b0*/  IMAD.MOV.U32 R5, RZ, RZ, R18 ;  /* 0x000000ffff057224 */ /* 0x000fe200078e0012 */
[----:B------:R-:W-:Y:S01]  /*40c0*/  IABS R21, R16 ;  /* 0x0000001000157213 */ /* 0x000fe20000000000 */
[--C-:B------:R-:W-:Y:S01]  /*40d0*/  @!P6 IMAD.IADD R13, R13, 0x1, -R2.reuse ;  /* 0x000000010d0de824 */ /* 0x100fe200078e0a02 */
[----:B------:R-:W-:Y:S01]  /*40e0*/  ISETP.GT.U32.AND P6, PT, R2, R17, PT ;  /* 0x000000110200720c */ /* 0x000fe20003fc4070 */
[----:B------:R-:W-:Y:S01]  /*40f0*/  @!P3 IMAD.MOV R5, RZ, RZ, -R5 ;  /* 0x000000ffff05b224 */ /* 0x000fe200078e0a05 */
[----:B------:R0:W-:Y:S01]  /*4100*/  STL [R1+0x160], R0 ;  /* 0x0001600001007387 */ /* 0x0001e20000100800 */
[--C-:B------:R-:W-:Y:S01]  /*4110*/  @!P2 IMAD.IADD R14, R14, 0x1, -R2.reuse ;  /* 0x000000010e0ea824 */ /* 0x100fe200078e0a02 */
[----:B------:R-:W-:Y:S01]  /*4120*/  ISETP.GT.U32.AND P2, PT, R2, R10, PT ;  /* 0x0000000a0200720c */ /* 0x000fe20003f44070 */
[----:B------:R-:W-:Y:S01]  /*4130*/  IMAD.HI.U32 R20, R7, R3, RZ ;  /* 0x0000000307147227 */ /* 0x000fe200078e00ff */
[----:B------:R1:W-:Y:S03]  /*4140*/  STL [R1+0x14c], R5 ;  /* 0x00014c0501007387 */ /* 0x0003e60000100800 */
[----:B------:R-:W-:Y:S01]  /*4150*/  @!P1 IMAD.IADD R15, R15, 0x1, -R2 ;  /* 0x000000010f0f9824 */ /* 0x000fe200078e0a02 */
[----:B------:R-:W-:Y:S01]  /*4160*/  ISETP.GE.AND P1, PT, R9, RZ, PT ;  /* 0x000000ff0900720c */ /* 0x000fe20003f26270 */
[----:B------:R-:W-:-:S04]  /*4170*/  IMAD.HI.U32 R9, R7, R4, RZ ;  /* 0x0000000407097227 */ /* 0x000fc800078e00ff */
[----:B------:R-:W-:Y:S02]  /*4180*/  IMAD.MOV R9, RZ, RZ, -R9 ;  /* 0x000000ffff097224 */ /* 0x000fe400078e0a09 */
[----:B------:R-:W-:Y:S01]  /*4190*/  @!P2 IMAD.IADD R10, R10, 0x1, -R2 ;  /* 0x000000010a0aa824 */ /* 0x000fe200078e0a02 */
[----:B------:R-:W-:Y:S01]  /*41a0*/  ISETP.GE.AND P2, PT, R8, RZ, PT ;  /* 0x000000ff0800720c */ /* 0x000fe20003f46270 */
[----:B0-----:R-:W-:Y:S02]  /*41b0*/  IMAD.MOV.U32 R0, RZ, RZ, R14 ;  /* 0x000000ffff007224 */ /* 0x001fe400078e000e */
[----:B------:R-:W-:Y:S01]  /*41c0*/  IMAD.HI.U32 R22, R7, R21, RZ ;  /* 0x0000001507167227 */ /* 0x000fe200078e00ff */
[----:B------:R-:W-:-:S03]  /*41d0*/  ISETP.GT.U32.AND P3, PT, R2, R10, PT ;  /* 0x0000000a0200720c */ /* 0x000fc60003f64070 */
[----:B------:R-:W-:Y:S02]  /*41e0*/  IMAD.MOV R20, RZ, RZ, -R20 ;  /* 0x000000ffff147224 */ /* 0x000fe400078e0a14 */
[----:B------:R-:W-:Y:S01]  /*41f0*/  IMAD R4, R2, R9, R4 ;  /* 0x0000000902047224 */ /* 0x000fe200078e0204 */
[----:B------:R-:W-:Y:S01]  /*4200*/  LOP3.LUT R9, R6, 0x6e, RZ, 0xfc, !PT ;  /* 0x0000006e06097812 */ /* 0x000fe200078efcff */
[----:B-1----:R-:W-:Y:S02]  /*4210*/  IMAD.MOV.U32 R5, RZ, RZ, R15 ;  /* 0x000000ffff057224 */ /* 0x002fe400078e000f */
[----:B------:R-:W-:Y:S02]  /*4220*/  @!P0 IMAD.MOV R0, RZ, RZ, -R0 ;  /* 0x000000ffff008224 */ /* 0x000fe400078e0a00 */
[----:B------:R-:W-:Y:S02]  /*4230*/  IMAD.MOV R22, RZ, RZ, -R22 ;  /* 0x000000ffff167224 */ /* 0x000fe400078e0a16 */
[C---:B------:R-:W-:Y:S01]  /*4240*/  IMAD R3, R2.reuse, R20, R3 ;  /* 0x0000001402037224 */ /* 0x040fe200078e0203 */
[----:B------:R0:W-:Y:S01]  /*4250*/  STL [R1+0x140], R0 ;  /* 0x0001400001007387 */ /* 0x0001e20000100800 */
[----:B------:R-:W-:Y:S01]  /*4260*/  @!P4 IMAD.MOV R5, RZ, RZ, -R5 ;  /* 0x000000ffff05c224 */ /* 0x000fe200078e0a05 */
[----:B------:R-:W-:Y:S01]  /*4270*/  ISETP.GT.U32.AND P4, PT, R2, R4, PT ;  /* 0x000000040200720c */ /* 0x000fe20003f84070 */
[--C-:B------:R-:W-:Y:S01]  /*4280*/  @!P6 IMAD.IADD R17, R17, 0x1, -R2.reuse ;  /* 0x000000011111e824 */ /* 0x100fe200078e0a02 */
[----:B------:R-:W-:Y:S01]  /*4290*/  LOP3.LUT R20, R6, 0x6c, RZ, 0xfc, !PT ;  /* 0x0000006c06147812 */ /* 0x000fe200078efcff */
[----:B------:R-:W-:Y:S01]  /*42a0*/  IMAD R8, R2, R22, R21 ;  /* 0x0000001602087224 */ /* 0x000fe200078e0215 */
[----:B------:R-:W-:Y:S01]  /*42b0*/  IABS R21, R9 ;  /* 0x0000000900157213 */ /* 0x000fe20000000000 */
[----:B------:R-:W-:Y:S01]  /*42c0*/  @!P3 IMAD.IADD R10, R10, 0x1, -R2 ;  /* 0x000000010a0ab824 */ /* 0x000fe200078e0a02 */
[C---:B------:R-:W-:Y:S01]  /*42d0*/  ISETP.GT.U32.AND P3, PT, R2.reuse, R3, PT ;  /* 0x000000030200720c */ /* 0x040fe20003f64070 */
[----:B------:R-:W-:Y:S01]  /*42e0*/  STL [R1+0x13c], R5 ;  /* 0x00013c0501007387 */ /* 0x000fe20000100800 */
[----:B0-----:R-:W-:Y:S01]  /*42f0*/  IMAD.MOV.U32 R0, RZ, RZ, R13 ;  /* 0x000000ffff007224 */ /* 0x001fe200078e000d */
[C---:B------:R-:W-:Y:S01]  /*4300*/  ISETP.GT.U32.AND P0, PT, R2.reuse, R17, PT ;  /* 0x000000110200720c */ /* 0x040fe20003f04070 */
[----:B------:R-:W-:Y:S01]  /*4310*/  IMAD.MOV.U32 R14, RZ, RZ, R21 ;  /* 0x000000ffff0e7224 */ /* 0x000fe200078e0015 */
[----:B------:R-:W-:Y:S01]  /*4320*/  ISETP.GT.U32.AND P6, PT, R2, R8, PT ;  /* 0x000000080200720c */ /* 0x000fe20003fc4070 */
[----:B------:R-:W-:Y:S01]  /*4330*/  @!P5 IMAD.MOV R0, RZ, RZ, -R0 ;  /* 0x000000ffff00d224 */ /* 0x000fe200078e0a00 */
[----:B------:R-:W-:Y:S01]  /*4340*/  IABS R18, R20 ;  /* 0x0000001400127213 */ /* 0x000fe20000000000 */
[----:B------:R-:W-:Y:S01]  /*4350*/  @!P4 IMAD.IADD R4, R4, 0x1, -R2 ;  /* 0x000000010404c824 */ /* 0x000fe200078e0a02 */
[----:B------:R-:W-:Y:S01]  /*4360*/  ISETP.GE.AND P5, PT, R16, RZ, PT ;  /* 0x000000ff1000720c */ /* 0x000fe20003fa6270 */
[----:B------:R-:W-:Y:S01]  /*4370*/  IMAD.HI.U32 R15, R7, R14, RZ ;  /* 0x0000000e070f7227 */ /* 0x000fe200078e00ff */
[----:B------:R0:W-:Y:S01]  /*4380*/  STL [R1+0x138], R0 ;  /* 0x0001380001007387 */ /* 0x0001e20000100800 */
[----:B------:R-:W-:-:S02]  /*4390*/  LOP3.LUT R21, R6, 0x5a, RZ, 0xfc, !PT ;  /* 0x0000005a06157812 */ /* 0x000fc400078efcff */
[----:B------:R-:W-:Y:S01]  /*43a0*/  IMAD.MOV.U32 R13, RZ, RZ, R18 ;  /* 0x000000ffff0d7224 */ /* 0x000fe200078e0012 */
[----:B------:R-:W-:Y:S01]  /*43b0*/  LOP3.LUT R22, R6, 0x58, RZ, 0xfc, !PT ;  /* 0x0000005806167812 */ /* 0x000fe200078efcff */
[--C-:B------:R-:W-:Y:S01]  /*43c0*/  @!P3 IMAD.IADD R3, R3, 0x1, -R2.reuse ;  /* 0x000000010303b824 */ /* 0x100fe200078e0a02 */
[----:B------:R-:W-:Y:S01]  /*43d0*/  ISETP.GT.U32.AND P3, PT, R2, R4, PT ;  /* 0x000000040200720c */ /* 0x000fe20003f64070 */
[----:B------:R-:W-:Y:S02]  /*43e0*/  IMAD.MOV R15, RZ, RZ, -R15 ;  /* 0x000000ffff0f7224 */ /* 0x000fe400078e0a0f */
[----:B------:R-:W-:Y:S01]  /*43f0*/  @!P0 IMAD.IADD R17, R17, 0x1, -R2 ;  /* 0x0000000111118824 */ /* 0x000fe200078e0a02 */
[----:B------:R-:W-:Y:S01]  /*4400*/  ISETP.GE.AND P0, PT, R19, RZ, PT ;  /* 0x000000ff1300720c */ /* 0x000fe20003f06270 */
[----:B0-----:R-:W-:Y:S02]  /*4410*/  IMAD.MOV.U32 R0, RZ, RZ, R10 ;  /* 0x000000ffff007224 */ /* 0x001fe400078e000a */
[----:B------:R-:W-:-:S04]  /*4420*/  IMAD.HI.U32 R16, R7, R13, RZ ;  /* 0x0000000d07107227 */ /* 0x000fc800078e00ff */
[----:B------:R-:W-:Y:S01]  /*4430*/  @!P1 IMAD.MOV R0, RZ, RZ, -R0 ;  /* 0x000000ffff009224 */ /* 0x000fe200078e0a00 */
[----:B------:R-:W-:Y:S01]  /*4440*/  ISETP.GT.U32.AND P1, PT, R2, R3, PT ;  /* 0x000000030200720c */ /* 0x000fe20003f24070 */
[----:B------:R-:W-:Y:S01]  /*4450*/  @!P6 IMAD.IADD R8, R8, 0x1, -R2 ;  /* 0x000000010808e824 */ /* 0x000fe200078e0a02 */
[----:B------:R-:W-:Y:S01]  /*4460*/  ISETP.GE.AND P6, PT, R12, RZ, PT ;  /* 0x000000ff0c00720c */ /* 0x000fe20003fc6270 */
[C---:B------:R-:W-:Y:S01]  /*4470*/  IMAD R12, R2.reuse, R15, R14 ;  /* 0x0000000f020c7224 */ /* 0x040fe200078e020e */
[----:B------:R0:W-:Y:S01]  /*4480*/  STL [R1+0x134], R0 ;  /* 0x0001340001007387 */ /* 0x0001e20000100800 */
[----:B------:R-:W-:Y:S01]  /*4490*/  IMAD.MOV R10, RZ, RZ, -R16 ;  /* 0x000000ffff0a7224 */ /* 0x000fe200078e0a10 */
[----:B------:R-:W-:Y:S01]  /*44a0*/  ISETP.GT.U32.AND P4, PT, R2, R8, PT ;  /* 0x000000080200720c */ /* 0x000fe20003f84070 */
[----:B------:R-:W-:Y:S01]  /*44b0*/  @!P3 IMAD.IADD R4, R4, 0x1, -R2 ;  /* 0x000000010404b824 */ /* 0x000fe200078e0a02 */
[----:B------:R-:W-:Y:S01]  /*44c0*/  LOP3.LUT R16, R6, 0x6a, RZ, 0xfc, !PT ;  /* 0x0000006a06107812 */ /* 0x000fe200078efcff */
[----:B------:R-:W-:Y:S01]  /*44d0*/  IMAD R10, R2, R10, R13 ;  /* 0x0000000a020a7224 */ /* 0x000fe200078e020d */
[----:B------:R-:W-:Y:S01]  /*44e0*/  LOP3.LUT R13, R6, 0x68, RZ, 0xfc, !PT ;  /* 0x00000068060d7812 */ /* 0x000fe200078efcff */
[----:B------:R-:W-:Y:S01]  /*44f0*/  IMAD.MOV.U32 R5, RZ, RZ, R4 ;  /* 0x000000ffff057224 */ /* 0x000fe200078e0004 */
[----:B------:R-:W-:Y:S01]  /*4500*/  IABS R15, R16 ;  /* 0x00000010000f7213 */ /* 0x000fe20000000000 */
[----:B------:R-:W-:Y:S01]  /*4510*/  @!P1 IMAD.IADD R3, R3, 0x1, -R2 ;  /* 0x0000000103039824 */ /* 0x000fe200078e0a02 */
[----:B------:R-:W-:Y:S01]  /*4520*/  ISETP.GT.U32.AND P3, PT, R2, R10, PT ;  /* 0x0000000a0200720c */ /* 0x000fe20003f64070 */
[----:B0-----:R-:W-:Y:S01]  /*4530*/  IMAD.MOV.U32 R0, RZ, RZ, R17 ;  /* 0x000000ffff007224 */ /* 0x001fe200078e0011 */
[----:B------:R-:W-:Y:S01]  /*4540*/  IABS R14, R13 ;  /* 0x0000000d000e7213 */ /* 0x000fe20000000000 */
[----:B------:R-:W-:Y:S01]  /*4550*/  IMAD.HI.U32 R19, R7, R15, RZ ;  /* 0x0000000f07137227 */ /* 0x000fe200078e00ff */
[----:B------:R-:W-:-:S02]  /*4560*/  ISETP.GE.AND P1, PT, R20, RZ, PT ;  /* 0x000000ff1400720c */ /* 0x000fc40003f26270 */
[----:B------:R-:W-:Y:S01]  /*4570*/  LOP3.LUT R20, R6, 0x52, RZ, 0xfc, !PT ;  /* 0x0000005206147812 */ /* 0x000fe200078efcff */
[----:B------:R-:W-:Y:S01]  /*4580*/  @!P2 IMAD.MOV R0, RZ, RZ, -R0 ;  /* 0x000000ffff00a224 */ /* 0x000fe200078e0a00 */
[----:B------:R-:W-:Y:S01]  /*4590*/  ISETP.GT.U32.AND P2, PT, R2, R12, PT ;  /* 0x0000000c0200720c */ /* 0x000fe20003f44070 */
[--C-:B------:R-:W-:Y:S01]  /*45a0*/  @!P4 IMAD.IADD R8, R8, 0x1, -R2.reuse ;  /* 0x000000010808c824 */ /* 0x100fe200078e0a02 */
[----:B------:R-:W-:Y:S01]  /*45b0*/  ISETP.GE.AND P4, PT, R9, RZ, PT ;  /* 0x000000ff0900720c */ /* 0x000fe20003f86270 */
[----:B------:R-:W-:Y:S01]  /*45c0*/  IMAD.HI.U32 R18, R7, R14, RZ ;  /* 0x0000000e07127227 */ /* 0x000fe200078e00ff */
[----:B------:R0:W-:Y:S01]  /*45d0*/  STL [R1+0x114], R0 ;  /* 0x0001140001007387 */ /* 0x0001e20000100800 */
[----:B------:R-:W-:Y:S02]  /*45e0*/  LOP3.LUT R9, R6, 0x66, RZ, 0xfc, !PT ;  /* 0x0000006606097812 */ /* 0x000fe400078efcff */
[----:B------:R-:W-:Y:S02]  /*45f0*/  @!P3 IMAD.IADD R10, R10, 0x1, -R2 ;  /* 0x000000010a0ab824 */ /* 0x000fe400078e0a02 */
[----:B------:R-:W-:Y:S01]  /*4600*/  IMAD.MOV R19, RZ, RZ, -R19 ;  /* 0x000000ffff137224 */ /* 0x000fe200078e0a13 */
[----:B------:R-:W-:Y:S01]  /*4610*/  IABS R17, R9 ;  /* 0x0000000900117213 */ /* 0x000fe20000000000 */
[----:B------:R-:W-:-:S02]  /*4620*/  @!P0 IMAD.MOV R5, RZ, RZ, -R5 ;  /* 0x000000ffff058224 */ /* 0x000fc400078e0a05 */
[----:B------:R-:W-:Y:S01]  /*4630*/  @!P2 IMAD.IADD R12, R12, 0x1, -R2 ;  /* 0x000000010c0ca824 */ /* 0x000fe200078e0a02 */
[----:B------:R-:W-:Y:S01]  /*4640*/  ISETP.GE.AND P2, PT, R16, RZ, PT ;  /* 0x000000ff1000720c */ /* 0x000fe20003f46270 */
[----:B0-----:R-:W-:Y:S02]  /*4650*/  IMAD.MOV.U32 R0, RZ, RZ, R8 ;  /* 0x000000ffff007224 */ /* 0x001fe400078e0008 */
[----:B------:R-:W-:Y:S01]  /*4660*/  IMAD.MOV R16, RZ, RZ, -R18 ;  /* 0x000000ffff107224 */ /* 0x000fe200078e0a12 */
[C---:B------:R-:W-:Y:S01]  /*4670*/  ISETP.GT.U32.AND P3, PT, R2.reuse, R12, PT ;  /* 0x0000000c0200720c */ /* 0x040fe20003f64070 */
[----:B------:R-:W-:Y:S01]  /*4680*/  @!P5 IMAD.MOV R0, RZ, RZ, -R0 ;  /* 0x000000ffff00d224 */ /* 0x000fe200078e0a00 */
[C---:B------:R-:W-:Y:S01]  /*4690*/  ISETP.GT.U32.AND P5, PT, R2.reuse, R10, PT ;  /* 0x0000000a0200720c */ /* 0x040fe20003fa4070 */
[----:B------:R-:W-:Y:S01]  /*46a0*/  IMAD R8, R2, R19, R15 ;  /* 0x0000001302087224 */ /* 0x000fe200078e020f */
[----:B------:R-:W-:Y:S01]  /*46b0*/  LOP3.LUT R15, R6, 0x56, RZ, 0xfc, !PT ;  /* 0x00000056060f7812 */ /* 0x000fe200078efcff */
[C---:B------:R-:W-:Y:S01]  /*46c0*/  IMAD R4, R2.reuse, R16, R14 ;  /* 0x0000001002047224 */ /* 0x040fe200078e020e */
[----:B------:R0:W-:Y:S02]  /*46d0*/  STL [R1+0xfc], R0 ;  /* 0x0000fc0001007387 */ /* 0x0001e40000100800 */
[----:B------:R-:W-:-:S02]  /*46e0*/  ISETP.GT.U32.AND P0, PT, R2, R8, PT ;  /* 0x000000080200720c */ /* 0x000fc40003f04070 */
[----:B------:R-:W-:Y:S03]  /*46f0*/  STL [R1+0xf8], R5 ;  /* 0x0000f80501007387 */ /* 0x000fe60000100800 */
[--C-:B------:R-:W-:Y:S01]  /*4700*/  @!P3 IMAD.IADD R12, R12, 0x1, -R2.reuse ;  /* 0x000000010c0cb824 */ /* 0x100fe200078e0a02 */
[----:B------:R-:W-:Y:S01]  /*4710*/  ISETP.GT.U32.AND P3, PT, R2, R4, PT ;  /* 0x000000040200720c */ /* 0x000fe20003f64070 */
[----:B------:R-:W-:Y:S01]  /*4720*/  @!P5 IMAD.IADD R10, R10, 0x1, -R2 ;  /* 0x000000010a0ad824 */ /* 0x000fe200078e0a02 */
[----:B------:R-:W-:Y:S01]  /*4730*/  ISETP.GE.AND P5, PT, R9, RZ, PT ;  /* 0x000000ff0900720c */ /* 0x000fe20003fa6270 */
[----:B0-----:R-:W-:Y:S01]  /*4740*/  IMAD.MOV.U32 R0, RZ, RZ, R3 ;  /* 0x000000ffff007224 */ /* 0x001fe200078e0003 */
[----:B------:R-:W-:Y:S01]  /*4750*/  LOP3.LUT R9, R6, 0x64, RZ, 0xfc, !PT ;  /* 0x0000006406097812 */ /* 0x000fe200078efcff */
[----:B------:R-:W-:-:S04]  /*4760*/  IMAD.HI.U32 R3, R7, R17, RZ ;  /* 0x0000001107037227 */ /* 0x000fc800078e00ff */
[----:B------:R-:W-:Y:S01]  /*4770*/  @!P6 IMAD.MOV R0, RZ, RZ, -R0 ;  /* 0x000000ffff00e224 */ /* 0x000fe200078e0a00 */
[----:B------:R-:W-:Y:S01]  /*4780*/  ISETP.GE.AND P6, PT, R13, RZ, PT ;  /* 0x000000ff0d00720c */ /* 0x000fe20003fc6270 */
[----:B------:R-:W-:Y:S01]  /*4790*/  IMAD.MOV R3, RZ, RZ, -R3 ;  /* 0x000000ffff037224 */ /* 0x000fe200078e0a03 */
[----:B------:R-:W-:Y:S01]  /*47a0*/  LOP3.LUT R13, R6, 0x62, RZ, 0xfc, !PT ;  /* 0x00000062060d7812 */ /* 0x000fe200078efcff */
[--C-:B------:R-:W-:Y:S01]  /*47b0*/  @!P0 IMAD.IADD R8, R8, 0x1, -R2.reuse ;  /* 0x0000000108088824 */ /* 0x100fe200078e0a02 */
[----:B------:R0:W-:Y:S01]  /*47c0*/  STL [R1+0xf4], R0 ;  /* 0x0000f40001007387 */ /* 0x0001e20000100800 */
[----:B------:R-:W-:Y:S01]  /*47d0*/  IMAD R17, R2, R3, R17 ;  /* 0x0000000302117224 */ /* 0x000fe200078e0211 */
[----:B------:R-:W-:Y:S01]  /*47e0*/  LOP3.LUT R3, R6, 0x60, RZ, 0xfc, !PT ;  /* 0x0000006006037812 */ /* 0x000fe200078efcff */
[----:B------:R-:W-:Y:S01]  /*47f0*/  @!P3 IMAD.IADD R4, R4, 0x1, -R2 ;  /* 0x000000010404b824 */ /* 0x000fe200078e0a02 */
[----:B------:R-:W-:Y:S02]  /*4800*/  ISETP.GT.U32.AND P0, PT, R2, R8, PT ;  /* 0x000000080200720c */ /* 0x000fe40003f04070 */
[----:B------:R-:W-:-:S02]  /*4810*/  IABS R16, R13 ;  /* 0x0000000d00107213 */ /* 0x000fc40000000000 */
[----:B------:R-:W-:Y:S01]  /*4820*/  ISETP.GT.U32.AND P3, PT, R2, R4, PT ;  /* 0x000000040200720c */ /* 0x000fe20003f64070 */
[----:B0-----:R-:W-:Y:S01]  /*4830*/  IMAD.MOV.U32 R0, RZ, RZ, R12 ;  /* 0x000000ffff007224 */ /* 0x001fe200078e000c */
[----:B------:R-:W-:Y:S02]  /*4840*/  IABS R12, R9 ;  /* 0x00000009000c7213 */ /* 0x000fe40000000000 */
[----:B------:R-:W-:Y:S01]  /*4850*/  IABS R18, R3 ;  /* 0x0000000300127213 */ /* 0x000fe20000000000 */
[----:B------:R-:W-:Y:S01]  /*4860*/  @!P4 IMAD.MOV R0, RZ, RZ, -R0 ;  /* 0x000000ffff00c224 */ /* 0x000fe200078e0a00 */
[----:B------:R-:W-:Y:S01]  /*4870*/  ISETP.GE.AND P4, PT, R9, RZ, PT ;  /* 0x000000ff0900720c */ /* 0x000fe20003f86270 */
[----:B------:R-:W-:-:S03]  /*4880*/  IMAD.HI.U32 R14, R7, R12, RZ ;  /* 0x0000000c070e7227 */ /* 0x000fc600078e00ff */
[----:B------:R0:W-:Y:S01]  /*4890*/  STL [R1+0x120], R0 ;  /* 0x0001200001007387 */ /* 0x0001e20000100800 */
[----:B------:R-:W-:Y:S01]  /*48a0*/  @!P0 IMAD.IADD R8, R8, 0x1, -R2 ;  /* 0x0000000108088824 */ /* 0x000fe200078e0a02 */
[----:B------:R-:W-:Y:S01]  /*48b0*/  ISETP.GE.AND P0, PT, R13, RZ, PT ;  /* 0x000000ff0d00720c */ /* 0x000fe20003f06270 */
[----:B------:R-:W-:Y:S01]  /*48c0*/  IMAD.MOV R13, RZ, RZ, -R14 ;  /* 0x000000ffff0d7224 */ /* 0x000fe200078e0a0e */
[----:B------:R-:W-:Y:S01]  /*48d0*/  LOP3.LUT R14, R6, 0x5e, RZ, 0xfc, !PT ;  /* 0x0000005e060e7812 */ /* 0x000fe200078efcff */
[----:B------:R-:W-:Y:S01]  /*48e0*/  @!P3 IMAD.IADD R4, R4, 0x1, -R2 ;  /* 0x000000010404b824 */ /* 0x000fe200078e0a02 */
[----:B------:R-:W-:Y:S01]  /*48f0*/  ISETP.GE.AND P3, PT, R3, RZ, PT ;  /* 0x000000ff0300720c */ /* 0x000fe20003f66270 */
[----:B------:R-:W-:Y:S01]  /*4900*/  IMAD R3, R2, R13, R12 ;  /* 0x0000000d02037224 */ /* 0x000fe200078e020c */
[----:B------:R-:W-:Y:S01]  /*4910*/  IABS R13, R23 ;  /* 0x00000017000d7213 */ /* 0x000fe20000000000 */
[----:B------:R-:W-:Y:S01]  /*4920*/  IMAD.MOV.U32 R5, RZ, RZ, R8 ;  /* 0x000000ffff057224 */ /* 0x000fe200078e0008 */
[----:B------:R-:W-:Y:S01]  /*4930*/  IABS R12, R21 ;  /* 0x00000015000c7213 */ /* 0x000fe20000000000 */
[----:B0-----:R-:W-:Y:S01]  /*4940*/  IMAD.MOV.U32 R0, RZ, RZ, R10 ;  /* 0x000000ffff007224 */ /* 0x001fe200078e000a */
[----:B------:R-:W-:Y:S01]  /*4950*/  IABS R8, R15 ;  /* 0x0000000f00087213 */ /* 0x000fe20000000000 */
[----:B------:R-:W-:-:S04]  /*4960*/  IMAD.HI.U32 R10, R7, R16, RZ ;  /* 0x00000010070a7227 */ /* 0x000fc800078e00ff */
[----:B------:R-:W-:Y:S01]  /*4970*/  @!P1 IMAD.MOV R0, RZ, RZ, -R0 ;  /* 0x000000ffff009224 */ /* 0x000fe200078e0a00 */
[C---:B------:R-:W-:Y:S01]  /*4980*/  ISETP.GT.U32.AND P1, PT, R2.reuse, R17, PT ;  /* 0x000000110200720c */ /* 0x040fe20003f24070 */
[----:B------:R-:W-:Y:S02]  /*4990*/  IMAD.MOV R10, RZ, RZ, -R10 ;  /* 0x000000ffff0a7224 */ /* 0x000fe400078e0a0a */
[----:B------:R-:W-:Y:S01]  /*49a0*/  @!P2 IMAD.MOV R5, RZ, RZ, -R5 ;  /* 0x000000ffff05a224 */ /* 0x000fe200078e0a05 */
[----:B------:R0:W-:Y:S01]  /*49b0*/  STL [R1+0x130], R0 ;  /* 0x0001300001007387 */ /* 0x0001e20000100800 */
[----:B------:R-:W-:Y:S01]  /*49c0*/  IMAD R16, R2, R10, R16 ;  /* 0x0000000a02107224 */ /* 0x000fe200078e0210 */
[----:B------:R-:W-:Y:S01]  /*49d0*/  ISETP.GE.AND P2, PT, R14, RZ, PT ;  /* 0x000000ff0e00720c */ /* 0x000fe20003f46270 */
[----:B------:R-:W-:Y:S01]  /*49e0*/  IMAD.HI.U32 R9, R7, R18, RZ ;  /* 0x0000001207097227 */ /* 0x000fe200078e00ff */
[----:B------:R-:W-:Y:S01]  /*49f0*/  IABS R14, R14 ;  /* 0x0000000e000e7213 */ /* 0x000fe20000000000 */
[----:B------:R-:W-:Y:S01]  /*4a00*/  STL [R1+0x128], R5 ;  /* 0x0001280501007387 */ /* 0x000fe20000100800 */
[----:B------:R-:W-:Y:S01]  /*4a10*/  IABS R10, R22 ;  /* 0x00000016000a7213 */ /* 0x000fe20000000000 */
[----:B------:R-:W-:-:S02]  /*4a20*/  IMAD.MOV R9, RZ, RZ, -R9 ;  /* 0x000000ffff097224 */ /* 0x000fc400078e0a09 */
[----:B------:R-:W-:Y:S02]  /*4a30*/  @!P1 IMAD.IADD R17, R17, 0x1, -R2 ;  /* 0x0000000111119824 */ /* 0x000fe400078e0a02 */
[----:B0-----:R-:W-:Y:S02]  /*4a40*/  IMAD.MOV.U32 R0, RZ, RZ, R4 ;  /* 0x000000ffff007224 */ /* 0x001fe400078e0004 */
[----:B------:R-:W-:Y:S01]  /*4a50*/  IMAD.HI.U32 R19, R7, R14, RZ ;  /* 0x0000000e07137227 */ /* 0x000fe200078e00ff */
[----:B------:R-:W-:-:S03]  /*4a60*/  ISETP.GT.U32.AND P1, PT, R2, R17, PT ;  /* 0x000000110200720c */ /* 0x000fc60003f24070 */
[----:B------:R-:W-:Y:S01]  /*4a70*/  @!P6 IMAD.MOV R0, RZ, RZ, -R0 ;  /* 0x000000ffff00e224 */ /* 0x000fe200078e0a00 */
[C---:B------:R-:W-:Y:S01]  /*4a80*/  ISETP.GT.U32.AND P6, PT, R2.reuse, R3, PT ;  /* 0x000000030200720c */ /* 0x040fe20003fc4070 */
[----:B------:R-:W-:Y:S02]  /*4a90*/  IMAD R18, R2, R9, R18 ;  /* 0x0000000902127224 */ /* 0x000fe400078e0212 */
        /* <DEDUP_REMOVED lines=8> */
[----:B0-----:R-:W-:Y:S02]  /*4b20*/  IMAD.MOV.U32 R0, RZ, RZ, R17 ;  /* 0x000000ffff007224 */ /* 0x001fe400078e0011 */
[----:B------:R-:W-:Y:S01]  /*4b30*/  IMAD.MOV R9, RZ, RZ, -R9 ;  /* 0x000000ffff097224 */ /* 0x000fe200078e0a09 */
[C---:B------:R-:W-:Y:S01]  /*4b40*/  ISETP.GT.U32.AND P6, PT, R2.reuse, R3, PT ;  /* 0x000000030200720c */ /* 0x040fe20003fc4070 */
[----:B------:R-:W-:Y:S01]  /*4b50*/  @!P5 IMAD.MOV R0, RZ, RZ, -R0 ;  /* 0x000000ffff00d224 */ /* 0x000fe200078e0a00 */
[----:B------:R-:W-:Y:S01]  /*4b60*/  ISETP.GT.U32.AND P5, PT, R2, R18, PT ;  /* 0x000000120200720c */ /* 0x000fe20003fa4070 */
[----:B------:R-:W-:-:S03]  /*4b70*/  IMAD.HI.U32 R4, R7, R12, RZ ;  /* 0x0000000c07047227 */ /* 0x000fc600078e00ff */
[----:B------:R0:W-:Y:S01]  /*4b80*/  STL [R1+0x104], R0 ;  /* 0x0001040001007387 */ /* 0x0001e20000100800 */
[----:B------:R-:W-:Y:S02]  /*4b90*/  @!P1 IMAD.IADD R16, R16, 0x1, -R2 ;  /* 0x0000000110109824 */ /* 0x000fe400078e0a02 */
[C---:B------:R-:W-:Y:S02]  /*4ba0*/  IMAD R13, R2.reuse, R9, R13 ;  /* 0x00000009020d7224 */ /* 0x040fe400078e020d */
[----:B------:R-:W-:Y:S01]  /*4bb0*/  IMAD.MOV R17, RZ, RZ, -R4 ;  /* 0x000000ffff117224 */ /* 0x000fe200078e0a04 */
[C---:B------:R-:W-:Y:S01]  /*4bc0*/  ISETP.GT.U32.AND P1, PT, R2.reuse, R16, PT ;  /* 0x000000100200720c */ /* 0x040fe20003f24070 */
[--C-:B------:R-:W-:Y:S01]  /*4bd0*/  @!P6 IMAD.IADD R3, R3, 0x1, -R2.reuse ;  /* 0x000000010303e824 */ /* 0x100fe200078e0a02 */
[----:B------:R-:W-:Y:S01]  /*4be0*/  ISETP.GT.U32.AND P6, PT, R2, R14, PT ;  /* 0x0000000e0200720c */ /* 0x000fe20003fc4070 */
[----:B------:R-:W-:Y:S02]  /*4bf0*/  @!P5 IMAD.IADD R18, R18, 0x1, -R2 ;  /* 0x000000011212d824 */ /* 0x000fe400078e0a02 */
[----:B------:R-:W-:Y:S01]  /*4c00*/  IMAD R12, R2, R17, R12 ;  /* 0x00000011020c7224 */ /* 0x000fe200078e020c */
[----:B------:R-:W-:Y:S01]  /*4c10*/  LOP3.LUT R17, R6, 0x50, RZ, 0xfc, !PT ;  /* 0x0000005006117812 */ /* 0x000fe200078efcff */
[----:B------:R-:W-:-:S03]  /*4c20*/  IMAD.HI.U32 R9, R7, R10, RZ ;  /* 0x0000000a07097227 */ /* 0x000fc600078e00ff */
[----:B------:R-:W-:Y:S01]  /*4c30*/  ISETP.GT.U32.AND P5, PT, R2, R12, PT ;  /* 0x0000000c0200720c */ /* 0x000fe20003fa4070 */
[----:B------:R-:W-:Y:S02]  /*4c40*/  IMAD.MOV R9, RZ, RZ, -R9 ;  /* 0x000000ffff097224 */ /* 0x000fe400078e0a09 */
[--C-:B------:R-:W-:Y:S01]  /*4c50*/  @!P1 IMAD.IADD R16, R16, 0x1, -R2.reuse ;  /* 0x0000000110109824 */ /* 0x100fe200078e0a02 */
[----:B------:R-:W-:Y:S01]  /*4c60*/  ISETP.GT.U32.AND P1, PT, R2, R13, PT ;  /* 0x0000000d0200720c */ /* 0x000fe20003f24070 */
[----:B------:R-:W-:Y:S01]  /*4c70*/  @!P6 IMAD.IADD R14, R14, 0x1, -R2 ;  /* 0x000000010e0ee824 */ /* 0x000fe200078e0a02 */
[C---:B------:R-:W-:Y:S01]  /*4c80*/  ISETP.GT.U32.AND P6, PT, R2.reuse, R18, PT ;  /* 0x000000120200720c */ /* 0x040fe20003fc4070 */
[----:B0-----:R-:W-:Y:S01]  /*4c90*/  IMAD.MOV.U32 R0, RZ, RZ, R3 ;  /* 0x000000ffff007224 */ /* 0x001fe200078e0003 */
[----:B------:R-:W-:Y:S01]  /*4ca0*/  IABS R3, R17 ;  /* 0x0000001100037213 */ /* 0x000fe20000000000 */
[----:B------:R-:W-:Y:S01]  /*4cb0*/  IMAD R10, R2, R9, R10 ;  /* 0x00000009020a7224 */ /* 0x000fe200078e020a */
[----:B------:R-:W-:Y:S01]  /*4cc0*/  IABS R9, R19 ;  /* 0x0000001300097213 */ /* 0x000fe20000000000 */
[----:B------:R-:W-:-:S02]  /*4cd0*/  @!P4 IMAD.MOV R0, RZ, RZ, -R0 ;  /* 0x000000ffff00c224 */ /* 0x000fc400078e0a00 */
[--C-:B------:R-:W-:Y:S02]  /*4ce0*/  @!P5 IMAD.IADD R12, R12, 0x1, -R2.reuse ;  /* 0x000000010c0cd824 */ /* 0x100fe400078e0a02 */
[----:B------:R-:W-:Y:S01]  /*4cf0*/  IMAD.HI.U32 R4, R7, R8, RZ ;  /* 0x0000000807047227 */ /* 0x000fe200078e00ff */
[----:B------:R0:W-:Y:S02]  /*4d00*/  STL [R1+0xec], R0 ;  /* 0x0000ec0001007387 */ /* 0x0001e40000100800 */
[C---:B------:R-:W-:Y:S01]  /*4d10*/  ISETP.GT.U32.AND P5, PT, R2.reuse, R12, PT ;  /* 0x0000000c0200720c */ /* 0x040fe20003fa4070 */
[--C-:B------:R-:W-:Y:S01]  /*4d20*/  @!P1 IMAD.IADD R13, R13, 0x1, -R2.reuse ;  /* 0x000000010d0d9824 */ /* 0x100fe200078e0a02 */
[----:B------:R-:W-:Y:S01]  /*4d30*/  ISETP.GT.U32.AND P1, PT, R2, R14, PT ;  /* 0x0000000e0200720c */ /* 0x000fe20003f24070 */
[----:B------:R-:W-:Y:S01]  /*4d40*/  @!P6 IMAD.IADD R18, R18, 0x1, -R2 ;  /* 0x000000011212e824 */ /* 0x000fe200078e0a02 */
[C---:B------:R-:W-:Y:S01]  /*4d50*/  ISETP.GT.U32.AND P6, PT, R2.reuse, R10, PT ;  /* 0x0000000a0200720c */ /* 0x040fe20003fc4070 */
[----:B------:R-:W-:Y:S01]  /*4d60*/  IMAD.MOV R4, RZ, RZ, -R4 ;  /* 0x000000ffff047224 */ /* 0x000fe200078e0a04 */
[----:B------:R-:W-:Y:S01]  /*4d70*/  ISETP.GT.U32.AND P4, PT, R2, R13, PT ;  /* 0x0000000d0200720c */ /* 0x000fe20003f84070 */
[----:B------:R-:W-:-:S04]  /*4d80*/  IMAD.HI.U32 R24, R7, R9, RZ ;  /* 0x0000000907187227 */ /* 0x000fc800078e00ff */
[----:B0-----:R-:W-:Y:S02]  /*4d90*/  IMAD.MOV.U32 R0, RZ, RZ, R16 ;  /* 0x000000ffff007224 */ /* 0x001fe400078e0010 */
[----:B------:R-:W-:Y:S02]  /*4da0*/  IMAD.MOV.U32 R5, RZ, RZ, R18 ;  /* 0x000000ffff057224 */ /* 0x000fe400078e0012 */
[----:B------:R-:W-:Y:S02]  /*4db0*/  @!P0 IMAD.MOV R0, RZ, RZ, -R0 ;  /* 0x000000ffff008224 */ /* 0x000fe400078e0a00 */
[----:B------:R-:W-:Y:S02]  /*4dc0*/  @!P1 IMAD.IADD R14, R14, 0x1, -R2 ;  /* 0x000000010e0e9824 */ /* 0x000fe400078e0a02 */
[----:B------:R-:W-:Y:S01]  /*4dd0*/  IMAD R8, R2, R4, R8 ;  /* 0x0000000402087224 */ /* 0x000fe200078e0208 */
[----:B------:R0:W-:Y:S01]  /*4de0*/  STL [R1+0xdc], R0 ;  /* 0x0000dc0001007387 */ /* 0x0001e20000100800 */
[----:B------:R-:W-:Y:S01]  /*4df0*/  IMAD.MOV R24, RZ, RZ, -R24 ;  /* 0x000000ffff187224 */ /* 0x000fe200078e0a18 */
[----:B------:R-:W-:Y:S01]  /*4e00*/  IABS R4, R20 ;  /* 0x0000001400047213 */ /* 0x000fe20000000000 */
[--C-:B------:R-:W-:Y:S01]  /*4e10*/  @!P4 IMAD.IADD R13, R13, 0x1, -R2.reuse ;  /* 0x000000010d0dc824 */ /* 0x100fe200078e0a02 */
[----:B------:R-:W-:Y:S01]  /*4e20*/  ISETP.GE.AND P4, PT, R23, RZ, PT ;  /* 0x000000ff1700720c */ /* 0x000fe20003f86270 */
[----:B------:R-:W-:Y:S01]  /*4e30*/  @!P6 IMAD.IADD R10, R10, 0x1, -R2 ;  /* 0x000000010a0ae824 */ /* 0x000fe200078e0a02 */
[----:B------:R-:W-:Y:S01]  /*4e40*/  ISETP.GE.AND P6, PT, R21, RZ, PT ;  /* 0x000000ff1500720c */ /* 0x000fe20003fc6270 */
[----:B------:R-:W-:Y:S01]  /*4e50*/  IMAD.HI.U32 R23, R7, R3, RZ ;  /* 0x0000000307177227 */ /* 0x000fe200078e00ff */
[----:B------:R-:W-:-:S02]  /*4e60*/  ISETP.GT.U32.AND P1, PT, R2, R8, PT ;  /* 0x000000080200720c */ /* 0x000fc40003f24070 */
[----:B------:R-:W-:Y:S01]  /*4e70*/  ISETP.GT.U32.AND P0, PT, R2, R10, PT ;  /* 0x0000000a0200720c */ /* 0x000fe20003f04070 */
[----:B0-----:R-:W-:Y:S01]  /*4e80*/  IMAD.MOV.U32 R0, RZ, RZ, R14 ;  /* 0x000000ffff007224 */ /* 0x001fe200078e000e */
[C---:B------:R-:W-:Y:S01]  /*4e90*/  LOP3.LUT R21, R6.reuse, 0x4e, RZ, 0xfc, !PT ;  /* 0x0000004e06157812 */ /* 0x040fe200078efcff */
[----:B------:R-:W-:Y:S01]  /*4ea0*/  @!P3 IMAD.MOV R5, RZ, RZ, -R5 ;  /* 0x000000ffff05b224 */ /* 0x000fe200078e0a05 */
[----:B------:R-:W-:Y:S01]  /*4eb0*/  LOP3.LUT R14, R6, 0x3e, RZ, 0xfc, !PT ;  /* 0x0000003e060e7812 */ /* 0x000fe200078efcff */
[----:B------:R-:W-:Y:S02]  /*4ec0*/  IMAD R9, R2, R24, R9 ;  /* 0x0000001802097224 */ /* 0x000fe400078e0209 */
[----:B------:R-:W-:Y:S01]  /*4ed0*/  @!P2 IMAD.MOV R0, RZ, RZ, -R0 ;  /* 0x000000ffff00a224 */ /* 0x000fe200078e0a00 */
[----:B------:R0:W-:Y:S01]  /*4ee0*/  STL [R1+0xc8], R5 ;  /* 0x0000c80501007387 */ /* 0x0001e20000100800 */
[----:B------:R-:W-:Y:S01]  /*4ef0*/  @!P5 IMAD.IADD R12, R12, 0x1, -R2 ;  /* 0x000000010c0cd824 */ /* 0x000fe200078e0a02 */
[----:B------:R-:W-:Y:S01]  /*4f00*/  ISETP.GT.U32.AND P5, PT, R2, R9, PT ;  /* 0x000000090200720c */ /* 0x000fe20003fa4070 */
[----:B------:R-:W-:Y:S01]  /*4f10*/  IMAD.MOV R23, RZ, RZ, -R23 ;  /* 0x000000ffff177224 */ /* 0x000fe200078e0a17 */
[----:B------:R1:W-:Y:S01]  /*4f20*/  STL [R1+0xc4], R0 ;  /* 0x0000c40001007387 */ /* 0x0003e20000100800 */
[----:B------:R-:W-:-:S04]  /*4f30*/  IMAD.HI.U32 R24, R7, R4, RZ ;  /* 0x0000000407187227 */ /* 0x000fc800078e00ff */
[----:B------:R-:W-:Y:S02]  /*4f40*/  IMAD R3, R2, R23, R3 ;  /* 0x0000001702037224 */ /* 0x000fe400078e0203 */
[----:B------:R-:W-:Y:S02]  /*4f50*/  IMAD.MOV R24, RZ, RZ, -R24 ;  /* 0x000000ffff187224 */ /* 0x000fe400078e0a18 */
[----:B0-----:R-:W-:Y:S01]  /*4f60*/  IMAD.MOV.U32 R5, RZ, RZ, R13 ;  /* 0x000000ffff057224 */ /* 0x001fe200078e000d */
[----:B------:R-:W-:Y:S01]  /*4f70*/  LOP3.LUT R13, R6, 0x4a, RZ, 0xfc, !PT ;  /* 0x0000004a060d7812 */ /* 0x000fe200078efcff */
[----:B-1----:R-:W-:Y:S02]  /*4f80*/  IMAD.MOV.U32 R0, RZ, RZ, R12 ;  /* 0x000000ffff007224 */ /* 0x002fe400078e000c */
[----:B------:R-:W-:Y:S01]  /*4f90*/  @!P1 IMAD.IADD R8, R8, 0x1, -R2 ;  /* 0x0000000108089824 */ /* 0x000fe200078e0a02 */
[----:B------:R-:W-:Y:S01]  /*4fa0*/  ISETP.GE.AND P1, PT, R22, RZ, PT ;  /* 0x000000ff1600720c */ /* 0x000fe20003f26270 */
[----:B------:R-:W-:Y:S01]  /*4fb0*/  @!P6 IMAD.MOV R0, RZ, RZ, -R0 ;  /* 0x000000ffff00e224 */ /* 0x000fe200078e0a00 */
[C---:B------:R-:W-:Y:S01]  /*4fc0*/  ISETP.GT.U32.AND P6, PT, R2.reuse, R3, PT ;  /* 0x000000030200720c */ /* 0x040fe20003fc4070 */
[C---:B------:R-:W-:Y:S01]  /*4fd0*/  IMAD R4, R2.reuse, R24, R4 ;  /* 0x0000001802047224 */ /* 0x040fe200078e0204 */
[----:B------:R-:W-:Y:S01]  /*4fe0*/  IABS R22, R21 ;  /* 0x0000001500167213 */ /* 0x000fe20000000000 */
[----:B------:R-:W-:Y:S01]  /*4ff0*/  @!P4 IMAD.MOV R5, RZ, RZ, -R5 ;  /* 0x000000ffff05c224 */ /* 0x000fe200078e0a05 */
[C---:B------:R-:W-:Y:S01]  /*5000*/  ISETP.GT.U32.AND P3, PT, R2.reuse, R8, PT ;  /* 0x000000080200720c */ /* 0x040fe20003f64070 */
[--C-:B------:R-:W-:Y:S01]  /*5010*/  @!P5 IMAD.IADD R9, R9, 0x1, -R2.reuse ;  /* 0x000000010909d824 */ /* 0x100fe200078e0a02 */
[----:B------:R-:W-:Y:S01]  /*5020*/  ISETP.GT.U32.AND P5, PT, R2, R4, PT ;  /* 0x000000040200720c */ /* 0x000fe20003fa4070 */
[----:B------:R-:W-:Y:S01]  /*5030*/  @!P0 IMAD.IADD R10, R10, 0x1, -R2 ;  /* 0x000000010a0a8824 */ /* 0x000fe200078e0a02 */
[----:B------:R0:W-:Y:S01]  /*5040*/  STL [R1+0xc0], R5 ;  /* 0x0000c00501007387 */ /* 0x0001e20000100800 */
[----:B------:R-:W-:Y:S01]  /*5050*/  IMAD.HI.U32 R12, R7, R22, RZ ;  /* 0x00000016070c7227 */ /* 0x000fe200078e00ff */
[----:B------:R-:W-:-:S02]  /*5060*/  ISETP.GT.U32.AND P2, PT, R2, R9, PT ;  /* 0x000000090200720c */ /* 0x000fc40003f44070 */
[----:B------:R1:W-:Y:S01]  /*5070*/  STL [R1+0xb8], R0 ;  /* 0x0000b80001007387 */ /* 0x0003e20000100800 */
[----:B------:R-:W-:Y:S01]  /*5080*/  @!P6 IMAD.IADD R3, R3, 0x1, -R2 ;  /* 0x000000010303e824 */ /* 0x000fe200078e0a02 */
[----:B------:R-:W-:Y:S01]  /*5090*/  ISETP.GE.AND P4, PT, R15, RZ, PT ;  /* 0x000000ff0f00720c */ /* 0x000fe20003f86270 */
[----:B------:R-:W-:Y:S01]  /*50a0*/  IMAD.MOV R12, RZ, RZ, -R12 ;  /* 0x000000ffff0c7224 */ /* 0x000fe200078e0a0c */
[----:B------:R-:W-:Y:S01]  /*50b0*/  ISETP.GE.AND P0, PT, R19, RZ, PT ;  /* 0x000000ff1300720c */ /* 0x000fe20003f06270 */
[--C-:B------:R-:W-:Y:S01]  /*50c0*/  @!P3 IMAD.IADD R8, R8, 0x1, -R2.reuse ;  /* 0x000000010808b824 */ /* 0x100fe200078e0a02 */
[----:B------:R-:W-:Y:S01]  /*50d0*/  ISETP.GE.AND P3, PT, R20, RZ, PT ;  /* 0x000000ff1400720c */ /* 0x000fe20003f66270 */
[----:B------:R-:W-:Y:S01]  /*50e0*/  @!P5 IMAD.IADD R4, R4, 0x1, -R2 ;  /* 0x000000010404d824 */ /* 0x000fe200078e0a02 */
[----:B------:R-:W-:Y:S01]  /*50f0*/  IABS R20, R13 ;  /* 0x0000000d00147213 */ /* 0x000fe20000000000 */
[----:B0-----:R-:W-:Y:S01]  /*5100*/  IMAD.MOV.U32 R5, RZ, RZ, R8 ;  /* 0x000000ffff057224 */ /* 0x001fe200078e0008 */
[----:B------:R-:W-:Y:S01]  /*5110*/  LOP3.LUT R8, R6, 0x46, RZ, 0xfc, !PT ;  /* 0x0000004606087812 */ /* 0x000fe200078efcff */
[----:B-1----:R-:W-:Y:S01]  /*5120*/  IMAD.MOV.U32 R0, RZ, RZ, R10 ;  /* 0x000000ffff007224 */ /* 0x002fe200078e000a */
[C---:B------:R-:W-:Y:S01]  /*5130*/  ISETP.GT.U32.AND P6, PT, R2.reuse, R4, PT ;  /* 0x000000040200720c */ /* 0x040fe20003fc4070 */
[----:B------:R-:W-:Y:S01]  /*5140*/  @!P2 IMAD.IADD R9, R9, 0x1, -R2 ;  /* 0x000000010909a824 */ /* 0x000fe200078e0a02 */
[----:B------:R-:W-:Y:S01]  /*5150*/  ISETP.GE.AND P2, PT, R17, RZ, PT ;  /* 0x000000ff1100720c */ /* 0x000fe20003f46270 */
[----:B------:R-:W-:Y:S01]  /*5160*/  @!P1 IMAD.MOV R0, RZ, RZ, -R0 ;  /* 0x000000ffff009224 */ /* 0x000fe200078e0a00 */
[C---:B------:R-:W-:Y:S01]  /*5170*/  ISETP.GT.U32.AND P1, PT, R2.reuse, R3, PT ;  /* 0x000000030200720c */ /* 0x040fe20003f24070 */
[----:B------:R-:W-:Y:S01]  /*5180*/  IMAD R17, R2, R12, R22 ;  /* 0x0000000c02117224 */ /* 0x000fe200078e0216 */
[C---:B------:R-:W-:Y:S01]  /*5190*/  LOP3.LUT R12, R6.reuse, 0x4c, RZ, 0xfc, !PT ;  /* 0x0000004c060c7812 */ /* 0x040fe200078efcff */
[----:B------:R-:W-:Y:S01]  /*51a0*/  @!P4 IMAD.MOV R5, RZ, RZ, -R5 ;  /* 0x000000ffff05c224 */ /* 0x000fe200078e0a05 */
[----:B------:R-:W-:Y:S01]  /*51b0*/  LOP3.LUT R10, R6, 0x48, RZ, 0xfc, !PT ;  /* 0x00000048060a7812 */ /* 0x000fe200078efcff */
[----:B------:R0:W-:Y:S01]  /*51c0*/  STL [R1+0x8c], R0 ;  /* 0x00008c0001007387 */ /* 0x0001e20000100800 */
[----:B------:R-:W-:-:S02]  /*51d0*/  IABS R18, R12 ;  /* 0x0000000c00127213 */ /* 0x000fc40000000000 */
[----:B------:R-:W-:Y:S01]  /*51e0*/  IABS R19, R10 ;  /* 0x0000000a00137213 */ /* 0x000fe20000000000 */
[--C-:B------:R-:W-:Y:S01]  /*51f0*/  @!P6 IMAD.IADD R4, R4, 0x1, -R2.reuse ;  /* 0x000000010404e824 */ /* 0x100fe200078e0a02 */
[----:B------:R-:W-:Y:S01]  /*5200*/  ISETP.GE.AND P6, PT, R10, RZ, PT ;  /* 0x000000ff0a00720c */ /* 0x000fe20003fc6270 */
[----:B------:R-:W-:Y:S01]  /*5210*/  IMAD.HI.U32 R10, R7, R20, RZ ;  /* 0x00000014070a7227 */ /* 0x000fe200078e00ff */
[----:B------:R-:W-:Y:S01]  /*5220*/  ISETP.GE.AND P4, PT, R12, RZ, PT ;  /* 0x000000ff0c00720c */ /* 0x000fe20003f86270 */
[----:B------:R-:W-:Y:S01]  /*5230*/  STL [R1+0x88], R5 ;  /* 0x0000880501007387 */ /* 0x000fe20000100800 */
[----:B------:R-:W-:Y:S01]  /*5240*/  IABS R16, R8 ;  /* 0x0000000800107213 */ /* 0x000fe20000000000 */
[----:B------:R-:W-:Y:S01]  /*5250*/  @!P1 IMAD.IADD R3, R3, 0x1, -R2 ;  /* 0x0000000103039824 */ /* 0x000fe200078e0a02 */
[----:B------:R-:W-:Y:S01]  /*5260*/  ISETP.GT.U32.AND P1, PT, R2, R17, PT ;  /* 0x000000110200720c */ /* 0x000fe20003f24070 */
[----:B0-----:R-:W-:Y:S01]  /*5270*/  IMAD.MOV.U32 R0, RZ, RZ, R9 ;  /* 0x000000ffff007224 */ /* 0x001fe200078e0009 */
[----:B------:R-:W-:Y:S01]  /*5280*/  ISETP.GE.AND P5, PT, R21, RZ, PT ;  /* 0x000000ff1500720c */ /* 0x000fe20003fa6270 */
[----:B------:R-:W-:Y:S01]  /*5290*/  IMAD.HI.U32 R12, R7, R18, RZ ;  /* 0x00000012070c7227 */ /* 0x000fe200078e00ff */
[----:B------:R-:W-:-:S03]  /*52a0*/  IABS R21, R14 ;  /* 0x0000000e00157213 */ /* 0x000fc60000000000 */
[----:B------:R-:W-:Y:S01]  /*52b0*/  @!P0 IMAD.MOV R0, RZ, RZ, -R0 ;  /* 0x000000ffff008224 */ /* 0x000fe200078e0a00 */
[----:B------:R-:W-:Y:S01]  /*52c0*/  ISETP.GE.AND P0, PT, R13, RZ, PT ;  /* 0x000000ff0d00720c */ /* 0x000fe20003f06270 */
[----:B------:R-:W-:Y:S01]  /*52d0*/  IMAD.MOV R10, RZ, RZ, -R10 ;  /* 0x000000ffff0a7224 */ /* 0x000fe200078e0a0a */
[----:B------:R-:W-:Y:S01]  /*52e0*/  LOP3.LUT R13, R6, 0x44, RZ, 0xfc, !PT ;  /* 0x00000044060d7812 */ /* 0x000fe200078efcff */
[----:B------:R-:W-:Y:S01]  /*52f0*/  IMAD.MOV R12, RZ, RZ, -R12 ;  /* 0x000000ffff0c7224 */ /* 0x000fe200078e0a0c */
[----:B------:R0:W-:Y:S01]  /*5300*/  STL [R1+0x6c], R0 ;  /* 0x00006c0001007387 */ /* 0x0001e20000100800 */
[----:B------:R-:W-:Y:S01]  /*5310*/  @!P1 IMAD.IADD R17, R17, 0x1, -R2 ;  /* 0x0000000111119824 */ /* 0x000fe200078e0a02 */
[----:B------:R-:W-:Y:S01]  /*5320*/  IABS R15, R13 ;  /* 0x0000000d000f7213 */ /* 0x000fe20000000000 */
[C---:B------:R-:W-:Y:S02]  /*5330*/  IMAD R20, R2.reuse, R10, R20 ;  /* 0x0000000a02147224 */ /* 0x040fe400078e0214 */
[----:B------:R-:W-:Y:S01]  /*5340*/  IMAD.HI.U32 R9, R7, R19, RZ ;  /* 0x0000001307097227 */ /* 0x000fe200078e00ff */
[----:B------:R-:W-:-:S03]  /*5350*/  ISETP.GT.U32.AND P1, PT, R2, R17, PT ;  /* 0x000000110200720c */ /* 0x000fc60003f24070 */
[----:B------:R-:W-:Y:S01]  /*5360*/  IMAD R18, R2, R12, R18 ;  /* 0x0000000c02127224 */ /* 0x000fe200078e0212 */
[----:B------:R-:W-:Y:S01]  /*5370*/  LOP3.LUT R12, R6, 0x42, RZ, 0xfc, !PT ;  /* 0x00000042060c7812 */ /* 0x000fe200078efcff */
[----:B0-----:R-:W-:Y:S02]  /*5380*/  IMAD.MOV.U32 R0, RZ, RZ, R3 ;  /* 0x000000ffff007224 */ /* 0x001fe400078e0003 */
[----:B------:R-:W-:Y:S02]  /*5390*/  IMAD.MOV.U32 R5, RZ, RZ, R4 ;  /* 0x000000ffff057224 */ /* 0x000fe400078e0004 */
[----:B------:R-:W-:Y:S01]  /*53a0*/  @!P2 IMAD.MOV R0, RZ, RZ, -R0 ;  /* 0x000000ffff00a224 */ /* 0x000fe200078e0a00 */
[C---:B------:R-:W-:Y:S01]  /*53b0*/  ISETP.GT.U32.AND P2, PT, R2.reuse, R20, PT ;  /* 0x000000140200720c */ /* 0x040fe20003f44070 */
[----:B------:R-:W-:Y:S02]  /*53c0*/  IMAD.MOV R9, RZ, RZ, -R9 ;  /* 0x000000ffff097224 */ /* 0x000fe400078e0a09 */
[----:B------:R-:W-:Y:S01]  /*53d0*/  @!P3 IMAD.MOV R5, RZ, RZ, -R5 ;  /* 0x000000ffff05b224 */ /* 0x000fe200078e0a05 */
[----:B------:R-:W-:Y:S01]  /*53e0*/  ISETP.GT.U32.AND P3, PT, R2, R18, PT ;  /* 0x000000120200720c */ /* 0x000fe20003f64070 */
[----:B------:R-:W-:-:S03]  /*53f0*/  IMAD.HI.U32 R10, R7, R16, RZ ;  /* 0x00000010070a7227 */ /* 0x000fc600078e00ff */
[----:B------:R-:W-:Y:S01]  /*5400*/  STL [R1+0x64], R5 ;  /* 0x0000640501007387 */ /* 0x000fe20000100800 */
[C---:B------:R-:W-:Y:S02]  /*5410*/  IMAD R19, R2.reuse, R9, R19 ;  /* 0x0000000902137224 */ /* 0x040fe400078e0213 */
[----:B------:R-:W-:Y:S01]  /*5420*/  IMAD.HI.U32 R9, R7, R15, RZ ;  /* 0x0000000f07097227 */ /* 0x000fe200078e00ff */
[----:B------:R0:W-:Y:S03]  /*5430*/  STL [R1+0xb0], R0 ;  /* 0x0000b00001007387 */ /* 0x0001e60000100800 */
[----:B------:R-:W-:Y:S02]  /*5440*/  IMAD.MOV R4, RZ, RZ, -R10 ;  /* 0x000000ffff047224 */ /* 0x000fe400078e0a0a */
[----:B------:R-:W-:Y:S01]  /*5450*/  @!P1 IMAD.IADD R17, R17, 0x1, -R2 ;  /* 0x0000000111119824 */ /* 0x000fe200078e0a02 */
[C---:B------:R-:W-:Y:S01]  /*5460*/  ISETP.GT.U32.AND P1, PT, R2.reuse, R19, PT ;  /* 0x000000130200720c */ /* 0x040fe20003f24070 */
[----:B------:R-:W-:Y:S01]  /*5470*/  IMAD.MOV R3, RZ, RZ, -R9 ;  /* 0x000000ffff037224 */ /* 0x000fe200078e0a09 */
[----:B------:R-:W-:Y:S01]  /*5480*/  IABS R9, R12 ;  /* 0x0000000c00097213 */ /* 0x000fe20000000000 */
[----:B------:R-:W-:Y:S01]  /*5490*/  IMAD R16, R2, R4, R16 ;  /* 0x0000000402107224 */ /* 0x000fe200078e0210 */
[----:B------:R-:W-:Y:S01]  /*54a0*/  LOP3.LUT R4, R6, 0x40, RZ, 0xfc, !PT ;  /* 0x0000004006047812 */ /* 0x000fe200078efcff */
[----:B------:R-:W-:-:S02]  /*54b0*/  @!P2 IMAD.IADD R20, R20, 0x1, -R2 ;  /* 0x000000011414a824 */ /* 0x000fc400078e0a02 */
[----:B0-----:R-:W-:Y:S01]  /*54c0*/  IMAD.MOV.U32 R0, RZ, RZ, R17 ;  /* 0x000000ffff007224 */ /* 0x001fe200078e0011 */
[----:B------:R-:W-:Y:S01]  /*54d0*/  IABS R10, R4 ;  /* 0x00000004000a7213 */ /* 0x000fe20000000000 */
[----:B------:R-:W-:Y:S01]  /*54e0*/  @!P3 IMAD.IADD R18, R18, 0x1, -R2 ;  /* 0x000000011212b824 */ /* 0x000fe200078e0a02 */
[C---:B------:R-:W-:Y:S01]  /*54f0*/  ISETP.GT.U32.AND P3, PT, R2.reuse, R16, PT ;  /* 0x000000100200720c */ /* 0x040fe20003f64070 */
[----:B------:R-:W-:Y:S01]  /*5500*/  @!P5 IMAD.MOV R0, RZ, RZ, -R0 ;  /* 0x000000ffff00d224 */ /* 0x000fe200078e0a00 */
[C---:B------:R-:W-:Y:S01]  /*5510*/  ISETP.GT.U32.AND P5, PT, R2.reuse, R20, PT ;  /* 0x000000140200720c */ /* 0x040fe20003fa4070 */
[C---:B------:R-:W-:Y:S01]  /*5520*/  IMAD R15, R2.reuse, R3, R15 ;  /* 0x00000003020f7224 */ /* 0x040fe200078e020f */
[----:B------:R-:W-:Y:S01]  /*5530*/  ISETP.GT.U32.AND P2, PT, R2, R18, PT ;  /* 0x000000120200720c */ /* 0x000fe20003f44070 */
[----:B------:R-:W-:Y:S01]  /*5540*/  IMAD.HI.U32 R3, R7, R9, RZ ;  /* 0x0000000907037227 */ /* 0x000fe200078e00ff */
[----:B------:R0:W-:Y:S03]  /*5550*/  STL [R1+0xa0], R0 ;  /* 0x0000a00001007387 */ /* 0x0001e60000100800 */
[----:B------:R-:W-:-:S02]  /*5560*/  IMAD.MOV R3, RZ, RZ, -R3 ;  /* 0x000000ffff037224 */ /* 0x000fc400078e0a03 */
[--C-:B------:R-:W-:Y:S02]  /*5570*/  @!P1 IMAD.IADD R19, R19, 0x1, -R2.reuse ;  /* 0x0000000113139824 */ /* 0x100fe400078e0a02 */
[----:B------:R-:W-:Y:S01]  /*5580*/  IMAD R9, R2, R3, R9 ;  /* 0x0000000302097224 */ /* 0x000fe200078e0209 */
[----:B------:R-:W-:Y:S01]  /*5590*/  LOP3.LUT R3, R6, 0x3c, RZ, 0xfc, !PT ;  /* 0x0000003c06037812 */ /* 0x000fe200078efcff */
[--C-:B------:R-:W-:Y:S01]  /*55a0*/  @!P3 IMAD.IADD R16, R16, 0x1, -R2.reuse ;  /* 0x000000011010b824 */ /* 0x100fe200078e0a02 */
[----:B------:R-:W-:Y:S01]  /*55b0*/  ISETP.GT.U32.AND P1, PT, R2, R19, PT ;  /* 0x000000130200720c */ /* 0x000fe20003f24070 */
[----:B------:R-:W-:Y:S01]  /*55c0*/  @!P5 IMAD.IADD R20, R20, 0x1, -R2 ;  /* 0x000000011414d824 */ /* 0x000fe200078e0a02 */
[C---:B------:R-:W-:Y:S01]  /*55d0*/  ISETP.GT.U32.AND P5, PT, R2.reuse, R9, PT ;  /* 0x000000090200720c */ /* 0x040fe20003fa4070 */
[----:B------:R-:W-:Y:S01]  /*55e0*/  IMAD.HI.U32 R17, R7, R10, RZ ;  /* 0x0000000a07117227 */ /* 0x000fe200078e00ff */
[----:B------:R-:W-:-:S03]  /*55f0*/  ISETP.GT.U32.AND P3, PT, R2, R16, PT ;  /* 0x000000100200720c */ /* 0x000fc60003f64070 */
[----:B------:R-:W-:Y:S01]  /*5600*/  @!P2 IMAD.IADD R18, R18, 0x1, -R2 ;  /* 0x000000011212a824 */ /* 0x000fe200078e0a02 */
[----:B------:R-:W-:Y:S01]  /*5610*/  ISETP.GT.U32.AND P2, PT, R2, R15, PT ;  /* 0x0000000f0200720c */ /* 0x000fe20003f44070 */
[----:B------:R-:W-:Y:S02]  /*5620*/  IMAD.MOV R17, RZ, RZ, -R17 ;  /* 0x000000ffff117224 */ /* 0x000fe400078e0a11 */
[----:B------:R-:W-:Y:S02]  /*5630*/  IMAD.MOV.U32 R5, RZ, RZ, R18 ;  /* 0x000000ffff057224 */ /* 0x000fe400078e0012 */
[----:B------:R-:W-:Y:S01]  /*5640*/  @!P1 IMAD.IADD R19, R19, 0x1, -R2 ;  /* 0x0000000113139824 */ /* 0x000fe200078e0a02 */
[----:B------:R-:W-:Y:S01]  /*5650*/  ISETP.GE.AND P1, PT, R8, RZ, PT ;  /* 0x000000ff0800720c */ /* 0x000fe20003f26270 */
[----:B0-----:R-:W-:Y:S02]  /*5660*/  IMAD.MOV.U32 R0, RZ, RZ, R20 ;  /* 0x000000ffff007224 */ /* 0x001fe400078e0014 */
[----:B------:R-:W-:Y:S01]  /*5670*/  IMAD R8, R2, R17, R10 ;  /* 0x0000001102087224 */ /* 0x000fe200078e020a */
[----:B------:R-:W-:Y:S01]  /*5680*/  IABS R17, R3 ;  /* 0x0000000300117213 */ /* 0x000fe20000000000 */
[----:B------:R-:W-:Y:S01]  /*5690*/  @!P5 IMAD.IADD R9, R9, 0x1, -R2 ;  /* 0x000000010909d824 */ /* 0x000fe200078e0a02 */
[----:B------:R-:W-:Y:S01]  /*56a0*/  ISETP.GE.AND P5, PT, R12, RZ, PT ;  /* 0x000000ff0c00720c */ /* 0x000fe20003fa6270 */
[----:B------:R-:W-:Y:S01]  /*56b0*/  @!P4 IMAD.MOV R5, RZ, RZ, -R5 ;  /* 0x000000ffff05c224 */ /* 0x000fe200078e0a05 */
[----:B------:R-:W-:Y:S01]  /*56c0*/  LOP3.LUT R10, R6, 0x3a, RZ, 0xfc, !PT ;  /* 0x0000003a060a7812 */ /* 0x000fe200078efcff */
[----:B------:R-:W-:Y:S01]  /*56d0*/  @!P0 IMAD.MOV R0, RZ, RZ, -R0 ;  /* 0x000000ffff008224 */ /* 0x000fe200078e0a00 */
[----:B------:R-:W-:Y:S01]  /*56e0*/  ISETP.GT.U32.AND P0, PT, R2, R9, PT ;  /* 0x000000090200720c */ /* 0x000fe20003f04070 */
[----:B------:R-:W-:Y:S01]  /*56f0*/  @!P3 IMAD.IADD R16, R16, 0x1, -R2 ;  /* 0x000000011010b824 */ /* 0x000fe200078e0a02 */
[----:B------:R0:W-:Y:S01]  /*5700*/  STL [R1+0x4c], R5 ;  /* 0x00004c0501007387 */ /* 0x0001e20000100800 */
[----:B------:R-:W-:Y:S01]  /*5710*/  IMAD.HI.U32 R18, R7, R17, RZ ;  /* 0x0000001107127227 */ /* 0x000fe200078e00ff */
[----:B------:R-:W-:-:S02]  /*5720*/  ISETP.GT.U32.AND P3, PT, R2, R8, PT ;  /* 0x000000080200720c */ /* 0x000fc40003f64070 */
[----:B------:R1:W-:Y:S01]  /*5730*/  STL [R1+0x8], R0 ;  /* 0x0000080001007387 */ /* 0x0003e20000100800 */
[----:B------:R-:W-:Y:S02]  /*5740*/  IMAD.MOV R18, RZ, RZ, -R18 ;  /* 0x000000ffff127224 */ /* 0x000fe400078e0a12 */
[----:B------:R-:W-:-:S04]  /*5750*/  IMAD.HI.U32 R22, R7, R21, RZ ;  /* 0x0000001507167227 */ /* 0x000fc800078e00ff */
[----:B------:R-:W-:Y:S02]  /*5760*/  @!P0 IMAD.IADD R9, R9, 0x1, -R2 ;  /* 0x0000000109098824 */ /* 0x000fe400078e0a02 */
[----:B0-----:R-:W-:Y:S02]  /*5770*/  IMAD.MOV.U32 R5, RZ, RZ, R19 ;  /* 0x000000ffff057224 */ /* 0x001fe400078e0013 */
[----:B-1----:R-:W-:Y:S02]  /*5780*/  IMAD.MOV.U32 R0, RZ, RZ, R16 ;  /* 0x000000ffff007224 */ /* 0x002fe400078e0010 */
[----:B------:R-:W-:Y:S02]  /*5790*/  @!P3 IMAD.IADD R8, R8, 0x1, -R2 ;  /* 0x000000010808b824 */ /* 0x000fe400078e0a02 */
[----:B------:R-:W-:Y:S01]  /*57a0*/  @!P1 IMAD.MOV R0, RZ, RZ, -R0 ;  /* 0x000000ffff009224 */ /* 0x000fe200078e0a00 */
[----:B------:R-:W-:Y:S01]  /*57b0*/  ISETP.GE.AND P1, PT, R4, RZ, PT ;  /* 0x000000ff0400720c */ /* 0x000fe20003f26270 */
[C---:B------:R-:W-:Y:S01]  /*57c0*/  IMAD R4, R2.reuse, R18, R17 ;  /* 0x0000001202047224 */ /* 0x040fe200078e0211 */
[----:B------:R-:W-:Y:S01]  /*57d0*/  ISETP.GT.U32.AND P4, PT, R2, R8, PT ;  /* 0x000000080200720c */ /* 0x000fe20003f84070 */
[----:B------:R-:W-:Y:S01]  /*57e0*/  @!P6 IMAD.MOV R5, RZ, RZ, -R5 ;  /* 0x000000ffff05e224 */ /* 0x000fe200078e0a05 */
[----:B------:R-:W-:Y:S01]  /*57f0*/  LOP3.LUT R18, R6, 0x30, RZ, 0xfc, !PT ;  /* 0x0000003006127812 */ /* 0x000fe200078efcff */
[----:B------:R-:W-:Y:S01]  /*5800*/  @!P2 IMAD.IADD R15, R15, 0x1, -R2 ;  /* 0x000000010f0fa824 */ /* 0x000fe200078e0a02 */
[----:B------:R-:W-:Y:S01]  /*5810*/  ISETP.GT.U32.AND P0, PT, R2, R4, PT ;  /* 0x000000040200720c */ /* 0x000fe20003f04070 */
[----:B------:R-:W-:Y:S01]  /*5820*/  IMAD.MOV R22, RZ, RZ, -R22 ;  /* 0x000000ffff167224 */ /* 0x000fe200078e0a16 */
[----:B------:R0:W-:Y:S01]  /*5830*/  STL [R1+0x4], R5 ;  /* 0x0000040501007387 */ /* 0x0001e20000100800 */
[----:B------:R-:W-:-:S02]  /*5840*/  ISETP.GE.AND P2, PT, R13, RZ, PT ;  /* 0x000000ff0d00720c */ /* 0x000fc40003f46270 */
[C---:B------:R-:W-:Y:S01]  /*5850*/  IMAD R12, R2.reuse, R22, R21 ;  /* 0x00000016020c7224 */ /* 0x040fe200078e0215 */
[----:B------:R-:W-:Y:S01]  /*5860*/  IABS R13, R10 ;  /* 0x0000000a000d7213 */ /* 0x000fe20000000000 */
[----:B------:R1:W-:Y:S01]  /*5870*/  STL [R1], R0 ;  /* 0x0000000001007387 */ /* 0x0003e20000100800 */
[----:B------:R-:W-:Y:S01]  /*5880*/  ISETP.GT.U32.AND P3, PT, R2, R15, PT ;  /* 0x0000000f0200720c */ /* 0x000fe20003f64070 */
[--C-:B------:R-:W-:Y:S01]  /*5890*/  @!P4 IMAD.IADD R8, R8, 0x1, -R2.reuse ;  /* 0x000000010808c824 */ /* 0x100fe200078e0a02 */
[----:B------:R-:W-:Y:S01]  /*58a0*/  ISETP.GT.U32.AND P6, PT, R2, R12, PT ;  /* 0x0000000c0200720c */ /* 0x000fe20003fc4070 */
[----:B------:R-:W-:Y:S01]  /*58b0*/  IMAD.HI.U32 R16, R7, R13, RZ ;  /* 0x0000000d07107227 */ /* 0x000fe200078e00ff */
[----:B------:R-:W-:Y:S02]  /*58c0*/  ISETP.GE.AND P4, PT, R3, RZ, PT ;  /* 0x000000ff0300720c */ /* 0x000fe40003f86270 */
[----:B------:R-:W-:Y:S01]  /*58d0*/  IABS R17, R18 ;  /* 0x0000001200117213 */ /* 0x000fe20000000000 */
[----:B0-----:R-:W-:Y:S01]  /*58e0*/  IMAD.MOV.U32 R5, RZ, RZ, R9 ;  /* 0x000000ffff057224 */ /* 0x001fe200078e0009 */
[----:B------:R-:W-:Y:S01]  /*58f0*/  LOP3.LUT R9, R6, 0x32, RZ, 0xfc, !PT ;  /* 0x0000003206097812 */ /* 0x000fe200078efcff */
[----:B------:R-:W-:-:S02]  /*5900*/  @!P0 IMAD.IADD R4, R4, 0x1, -R2 ;  /* 0x0000000104048824 */ /* 0x000fc400078e0a02 */
[----:B------:R-:W-:Y:S02]  /*5910*/  @!P5 IMAD.MOV R5, RZ, RZ, -R5 ;  /* 0x000000ffff05d224 */ /* 0x000fe400078e0a05 */
[----:B------:R-:W-:Y:S01]  /*5920*/  IMAD.MOV R16, RZ, RZ, -R16 ;  /* 0x000000ffff107224 */ /* 0x000fe200078e0a10 */
[----:B------:R-:W-:Y:S01]  /*5930*/  ISETP.GT.U32.AND P5, PT, R2, R4, PT ;  /* 0x000000040200720c */ /* 0x000fe20003fa4070 */
[--C-:B------:R-:W-:Y:S01]  /*5940*/  @!P3 IMAD.IADD R15, R15, 0x1, -R2.reuse ;  /* 0x000000010f0fb824 */ /* 0x100fe200078e0a02 */
[----:B------:R-:W-:Y:S01]  /*5950*/  ISETP.GE.AND P3, PT, R14, RZ, PT ;  /* 0x000000ff0e00720c */ /* 0x000fe20003f66270 */
[----:B------:R-:W-:Y:S01]  /*5960*/  IMAD R3, R2, R16, R13 ;  /* 0x0000001002037224 */ /* 0x000fe200078e020d */
[----:B------:R-:W-:Y:S01]  /*5970*/  LOP3.LUT R13, R6, 0x38, RZ, 0xfc, !PT ;  /* 0x00000038060d7812 */ /* 0x000fe200078efcff */
[----:B-1----:R-:W-:Y:S01]  /*5980*/  IMAD.MOV.U32 R0, RZ, RZ, R15 ;  /* 0x000000ffff007224 */ /* 0x002fe200078e000f */
[----:B------:R-:W-:Y:S01]  /*5990*/  IABS R16, R9 ;  /* 0x0000000900107213 */ /* 0x000fe20000000000 */
[----:B------:R-:W-:Y:S01]  /*59a0*/  @!P6 IMAD.IADD R12, R12, 0x1, -R2 ;  /* 0x000000010c0ce824 */ /* 0x000fe200078e0a02 */
[----:B------:R-:W-:Y:S01]  /*59b0*/  ISETP.GE.AND P0, PT, R13, RZ, PT ;  /* 0x000000ff0d00720c */ /* 0x000fe20003f06270 */
[----:B------:R-:W-:Y:S01]  /*59c0*/  @!P2 IMAD.MOV R0, RZ, RZ, -R0 ;  /* 0x000000ffff00a224 */ /* 0x000fe200078e0a00 */
[----:B------:R-:W-:-:S02]  /*59d0*/  IABS R13, R13 ;  /* 0x0000000d000d7213 */ /* 0x000fc40000000000 */
[----:B------:R-:W-:Y:S01]  /*59e0*/  ISETP.GT.U32.AND P2, PT, R2, R12, PT ;  /* 0x0000000c0200720c */ /* 0x000fe20003f44070 */
[--C-:B------:R-:W-:Y:S01]  /*59f0*/  @!P5 IMAD.IADD R4, R4, 0x1, -R2.reuse ;  /* 0x000000010404d824 */ /* 0x100fe200078e0a02 */
[----:B------:R-:W-:Y:S01]  /*5a00*/  ISETP.GT.U32.AND P5, PT, R2, R3, PT ;  /* 0x000000030200720c */ /* 0x000fe20003fa4070 */
[----:B------:R-:W-:Y:S01]  /*5a10*/  IMAD.HI.U32 R19, R7, R13, RZ ;  /* 0x0000000d07137227 */ /* 0x000fe200078e00ff */
[----:B------:R-:W-:Y:S01]  /*5a20*/  ISETP.GE.AND P6, PT, R10, RZ, PT ;  /* 0x000000ff0a00720c */ /* 0x000fe20003fc6270 */
[----:B------:R0:W-:Y:S01]  /*5a30*/  STL [R1+0x80], R0 ;  /* 0x0000800001007387 */ /* 0x0001e20000100800 */
[C---:B------:R-:W-:Y:S01]  /*5a40*/  LOP3.LUT R10, R6.reuse, 0x36, RZ, 0xfc, !PT ;  /* 0x00000036060a7812 */ /* 0x040fe200078efcff */
[----:B------:R-:W-:Y:S01]  /*5a50*/  IMAD.MOV R19, RZ, RZ, -R19 ;  /* 0x000000ffff137224 */ /* 0x000fe200078e0a13 */
[----:B------:R-:W-:Y:S01]  /*5a60*/  LOP3.LUT R15, R6, 0x34, RZ, 0xfc, !PT ;  /* 0x00000034060f7812 */ /* 0x000fe200078efcff */
[----:B------:R-:W-:Y:S01]  /*5a70*/  STL [R1+0x84], R5 ;  /* 0x0000840501007387 */ /* 0x000fe20000100800 */
[----:B------:R-:W-:Y:S01]  /*5a80*/  IABS R14, R10 ;  /* 0x0000000a000e7213 */ /* 0x000fe20000000000 */
[----:B------:R-:W-:Y:S01]  /*5a90*/  IMAD R13, R2, R19, R13 ;  /* 0x00000013020d7224 */ /* 0x000fe200078e020d */
[----:B------:R-:W-:Y:S01]  /*5aa0*/  LOP3.LUT R19, R6, 0x2e, RZ, 0xfc, !PT ;  /* 0x0000002e06137812 */ /* 0x000fe200078efcff */
[----:B------:R-:W-:Y:S01]  /*5ab0*/  @!P2 IMAD.IADD R12, R12, 0x1, -R2 ;  /* 0x000000010c0ca824 */ /* 0x000fe200078e0a02 */
[----:B------:R-:W-:Y:S01]  /*5ac0*/  ISETP.GE.AND P2, PT, R15, RZ, PT ;  /* 0x000000ff0f00720c */ /* 0x000fe20003f46270 */
[----:B0-----:R-:W-:Y:S01]  /*5ad0*/  IMAD.MOV.U32 R0, RZ, RZ, R8 ;  /* 0x000000ffff007224 */ /* 0x001fe200078e0008 */
[----:B------:R-:W-:Y:S01]  /*5ae0*/  IABS R15, R15 ;  /* 0x0000000f000f7213 */ /* 0x000fe20000000000 */
[----:B------:R-:W-:-:S02]  /*5af0*/  @!P5 IMAD.IADD R3, R3, 0x1, -R2 ;  /* 0x000000010303d824 */ /* 0x000fc400078e0a02 */
[----:B------:R-:W-:Y:S01]  /*5b00*/  @!P1 IMAD.MOV R0, RZ, RZ, -R0 ;  /* 0x000000ffff009224 */ /* 0x000fe200078e0a00 */
[----:B------:R-:W-:Y:S01]  /*5b10*/  ISETP.GE.AND P1, PT, R10, RZ, PT ;  /* 0x000000ff0a00720c */ /* 0x000fe20003f26270 */
[----:B------:R-:W-:Y:S01]  /*5b20*/  IMAD.HI.U32 R10, R7, R14, RZ ;  /* 0x0000000e070a7227 */ /* 0x000fe200078e00ff */
[C---:B------:R-:W-:Y:S02]  /*5b30*/  ISETP.GT.U32.AND P5, PT, R2.reuse, R3, PT ;  /* 0x000000030200720c */ /* 0x040fe40003fa4070 */
[----:B------:R0:W-:Y:S01]  /*5b40*/  STL [R1+0x98], R0 ;  /* 0x0000980001007387 */ /* 0x0001e20000100800 */
[----:B------:R-:W-:Y:S02]  /*5b50*/  IMAD.MOV R10, RZ, RZ, -R10 ;  /* 0x000000ffff0a7224 */ /* 0x000fe400078e0a0a */
[----:B------:R-:W-:Y:S01]  /*5b60*/  @!P3 IMAD.MOV R12, RZ, RZ, -R12 ;  /* 0x000000ffff0cb224 */ /* 0x000fe200078e0a0c */
[C---:B------:R-:W-:Y:S01]  /*5b70*/  ISETP.GT.U32.AND P3, PT, R2.reuse, R13, PT ;  /* 0x0000000d0200720c */ /* 0x040fe20003f64070 */
[----:B------:R-:W-:-:S02]  /*5b80*/  IMAD R14, R2, R10, R14 ;  /* 0x0000000a020e7224 */ /* 0x000fc400078e020e */
[----:B------:R-:W-:Y:S01]  /*5b90*/  IMAD.HI.U32 R10, R7, R16, RZ ;  /* 0x00000010070a7227 */ /* 0x000fe200078e00ff */
[----:B------:R1:W-:Y:S03]  /*5ba0*/  STL [R1+0x714], R12 ;  /* 0x0007140c01007387 */ /* 0x0003e60000100800 */
[----:B0-----:R-:W-:Y:S01]  /*5bb0*/  IMAD.MOV.U32 R0, RZ, RZ, R4 ;  /* 0x000000ffff007224 */ /* 0x001fe200078e0004 */
[----:B------:R-:W-:Y:S01]  /*5bc0*/  IABS R4, R19 ;  /* 0x0000001300047213 */ /* 0x000fe20000000000 */
[----:B------:R-:W-:Y:S02]  /*5bd0*/  IMAD.MOV R10, RZ, RZ, -R10 ;  /* 0x000000ffff0a7224 */ /* 0x000fe400078e0a0a */
[----:B------:R-:W-:Y:S01]  /*5be0*/  @!P4 IMAD.MOV R0, RZ, RZ, -R0 ;  /* 0x000000ffff00c224 */ /* 0x000fe200078e0a00 */
[----:B------:R-:W-:Y:S01]  /*5bf0*/  ISETP.GT.U32.AND P4, PT, R2, R14, PT ;  /* 0x0000000e0200720c */ /* 0x000fe20003f84070 */
[----:B------:R-:W-:Y:S01]  /*5c00*/  @!P5 IMAD.IADD R3, R3, 0x1, -R2 ;  /* 0x000000010303d824 */ /* 0x000fe200078e0a02 */
[----:B-1----:R-:W-:Y:S01]  /*5c10*/  LOP3.LUT R12, R6, 0x1a, RZ, 0xfc, !PT ;  /* 0x0000001a060c7812 */ /* 0x002fe200078efcff */
[----:B------:R-:W-:Y:S01]  /*5c20*/  IMAD.HI.U32 R8, R7, R15, RZ ;  /* 0x0000000f07087227 */ /* 0x000fe200078e00ff */
[----:B------:R0:W-:Y:S02]  /*5c30*/  STL [R1+0x68], R0 ;  /* 0x0000680001007387 */ /* 0x0001e40000100800 */
[----:B------:R-:W-:Y:S01]  /*5c40*/  IABS R24, R12 ;  /* 0x0000000c00187213 */ /* 0x000fe20000000000 */
[----:B------:R-:W-:Y:S01]  /*5c50*/  IMAD R16, R2, R10, R16 ;  /* 0x0000000a02107224 */ /* 0x000fe200078e0210 */
[----:B------:R-:W-:Y:S01]  /*5c60*/  LOP3.LUT R10, R6, 0x2a, RZ, 0xfc, !PT ;  /* 0x0000002a060a7812 */ /* 0x000fe200078efcff */
[----:B------:R-:W-:-:S02]  /*5c70*/  @!P3 IMAD.IADD R13, R13, 0x1, -R2 ;  /* 0x000000010d0db824 */ /* 0x000fc400078e0a02 */
[----:B------:R-:W-:Y:S02]  /*5c80*/  IMAD.MOV R8, RZ, RZ, -R8 ;  /* 0x000000ffff087224 */ /* 0x000fe400078e0a08 */
[----:B------:R-:W-:Y:S01]  /*5c90*/  @!P4 IMAD.IADD R14, R14, 0x1, -R2 ;  /* 0x000000010e0ec824 */ /* 0x000fe200078e0a02 */
[C---:B------:R-:W-:Y:S01]  /*5ca0*/  ISETP.GT.U32.AND P3, PT, R2.reuse, R13, PT ;  /* 0x0000000d0200720c */ /* 0x040fe20003f64070 */
[----:B0-----:R-:W-:Y:S01]  /*5cb0*/  IMAD.MOV.U32 R0, RZ, RZ, R3 ;  /* 0x000000ffff007224 */ /* 0x001fe200078e0003 */
[----:B------:R-:W-:Y:S01]  /*5cc0*/  IABS R3, R10 ;  /* 0x0000000a00037213 */ /* 0x000fe20000000000 */
[C---:B------:R-:W-:Y:S01]  /*5cd0*/  IMAD R15, R2.reuse, R8, R15 ;  /* 0x00000008020f7224 */ /* 0x040fe200078e020f */
[C---:B------:R-:W-:Y:S01]  /*5ce0*/  ISETP.GT.U32.AND P4, PT, R2.reuse, R14, PT ;  /* 0x0000000e0200720c */ /* 0x040fe20003f84070 */
[----:B------:R-:W-:Y:S01]  /*5cf0*/  @!P6 IMAD.MOV R0, RZ, RZ, -R0 ;  /* 0x000000ffff00e224 */ /* 0x000fe200078e0a00 */
[C---:B------:R-:W-:Y:S01]  /*5d00*/  ISETP.GT.U32.AND P6, PT, R2.reuse, R16, PT ;  /* 0x000000100200720c */ /* 0x040fe20003fc4070 */
[----:B------:R-:W-:Y:S01]  /*5d10*/  IMAD.HI.U32 R8, R7, R17, RZ ;  /* 0x0000001107087227 */ /* 0x000fe200078e00ff */
[----:B------:R-:W-:-:S02]  /*5d20*/  ISETP.GT.U32.AND P5, PT, R2, R15, PT ;  /* 0x0000000f0200720c */ /* 0x000fc40003fa4070 */
[----:B------:R-:W-:Y:S01]  /*5d30*/  STL [R1+0x70], R0 ;  /* 0x0000700001007387 */ /* 0x000fe20000100800 */
[----:B------:R-:W-:Y:S02]  /*5d40*/  IMAD.MOV R8, RZ, RZ, -R8 ;  /* 0x000000ffff087224 */ /* 0x000fe400078e0a08 */
[----:B------:R-:W-:-:S04]  /*5d50*/  IMAD.HI.U32 R21, R7, R4, RZ ;  /* 0x0000000407157227 */ /* 0x000fc800078e00ff */
[----:B------:R-:W-:Y:S01]  /*5d60*/  IMAD R17, R2, R8, R17 ;  /* 0x0000000802117224 */ /* 0x000fe200078e0211 */
[----:B------:R-:W-:Y:S01]  /*5d70*/  LOP3.LUT R8, R6, 0x2c, RZ, 0xfc, !PT ;  /* 0x0000002c06087812 */ /* 0x000fe200078efcff */
[----:B------:R-:W-:Y:S02]  /*5d80*/  IMAD.MOV R21, RZ, RZ, -R21 ;  /* 0x000000ffff157224 */ /* 0x000fe400078e0a15 */
[--C-:B------:R-:W-:Y:S01]  /*5d90*/  @!P3 IMAD.IADD R13, R13, 0x1, -R2.reuse ;  /* 0x000000010d0db824 */ /* 0x100fe200078e0a02 */
[----:B------:R-:W-:Y:S01]  /*5da0*/  ISETP.GT.U32.AND P3, PT, R2, R17, PT ;  /* 0x000000110200720c */ /* 0x000fe20003f64070 */
[----:B------:R-:W-:Y:S01]  /*5db0*/  @!P6 IMAD.IADD R16, R16, 0x1, -R2 ;  /* 0x000000011010e824 */ /* 0x000fe200078e0a02 */
[----:B------:R-:W-:Y:S01]  /*5dc0*/  IABS R20, R8 ;  /* 0x0000000800147213 */ /* 0x000fe20000000000 */
[C---:B------:R-:W-:Y:S01]  /*5dd0*/  IMAD R4, R2.reuse, R21, R4 ;  /* 0x0000001502047224 */ /* 0x040fe200078e0204 */
[----:B------:R-:W-:Y:S01]  /*5de0*/  ISETP.GE.AND P6, PT, R9, RZ, PT ;  /* 0x000000ff0900720c */ /* 0x000fe20003fc6270 */
[----:B------:R-:W-:Y:S01]  /*5df0*/  @!P0 IMAD.MOV R13, RZ, RZ, -R13 ;  /* 0x000000ffff0d8224 */ /* 0x000fe200078e0a0d */
[----:B------:R-:W-:Y:S01]  /*5e00*/  ISETP.GT.U32.AND P0, PT, R2, R16, PT ;  /* 0x000000100200720c */ /* 0x000fe20003f04070 */
[----:B------:R-:W-:-:S02]  /*5e10*/  @!P5 IMAD.IADD R15, R15, 0x1, -R2 ;  /* 0x000000010f0fd824 */ /* 0x000fc400078e0a02 */
[----:B------:R-:W-:Y:S01]  /*5e20*/  @!P4 IMAD.IADD R14, R14, 0x1, -R2 ;  /* 0x000000010e0ec824 */ /* 0x000fe200078e0a02 */
[C---:B------:R-:W-:Y:S01]  /*5e30*/  ISETP.GT.U32.AND P4, PT, R2.reuse, R4, PT ;  /* 0x000000040200720c */ /* 0x040fe20003f84070 */
[C---:B------:R-:W-:Y:S01]  /*5e40*/  IMAD.HI.U32 R22, R7.reuse, R3, RZ ;  /* 0x0000000307167227 */ /* 0x040fe200078e00ff */
[----:B------:R-:W-:Y:S01]  /*5e50*/  ISETP.GT.U32.AND P5, PT, R2, R15, PT ;  /* 0x0000000f0200720c */ /* 0x000fe20003fa4070 */
[----:B------:R0:W-:Y:S02]  /*5e60*/  STL [R1+0x70c], R13 ;  /* 0x00070c0d01007387 */ /* 0x0001e40000100800 */
[----:B------:R-:W-:-:S04]  /*5e70*/  IMAD.HI.U32 R21, R7, R20, RZ ;  /* 0x0000001407157227 */ /* 0x000fc800078e00ff */
[----:B------:R-:W-:Y:S02]  /*5e80*/  IMAD.MOV R22, RZ, RZ, -R22 ;  /* 0x000000ffff167224 */ /* 0x000fe400078e0a16 */
[----:B------:R-:W-:Y:S02]  /*5e90*/  IMAD.MOV R21, RZ, RZ, -R21 ;  /* 0x000000ffff157224 */ /* 0x000fe400078e0a15 */
[--C-:B------:R-:W-:Y:S01]  /*5ea0*/  @!P3 IMAD.IADD R17, R17, 0x1, -R2.reuse ;  /* 0x000000011111b824 */ /* 0x100fe200078e0a02 */
[----:B------:R-:W-:Y:S01]  /*5eb0*/  ISETP.GE.AND P3, PT, R19, RZ, PT ;  /* 0x000000ff1300720c */ /* 0x000fe20003f66270 */
[----:B------:R-:W-:Y:S01]  /*5ec0*/  IMAD R3, R2, R22, R3 ;  /* 0x0000001602037224 */ /* 0x000fe200078e0203 */
[----:B------:R-:W-:Y:S01]  /*5ed0*/  LOP3.LUT R19, R6, 0x28, RZ, 0xfc, !PT ;  /* 0x0000002806137812 */ /* 0x000fe200078efcff */
[----:B------:R-:W-:Y:S01]  /*5ee0*/  @!P0 IMAD.IADD R16, R16, 0x1, -R2 ;  /* 0x0000000110108824 */ /* 0x000fe200078e0a02 */
[----:B0-----:R-:W-:Y:S01]  /*5ef0*/  LOP3.LUT R13, R6, 0x1c, RZ, 0xfc, !PT ;  /* 0x0000001c060d7812 */ /* 0x001fe200078efcff */
[----:B------:R-:W-:Y:S01]  /*5f00*/  IMAD R9, R2, R21, R20 ;  /* 0x0000001502097224 */ /* 0x000fe200078e0214 */
[----:B------:R-:W-:Y:S01]  /*5f10*/  IABS R20, R19 ;  /* 0x0000001300147213 */ /* 0x000fe20000000000 */
[----:B------:R-:W-:Y:S01]  /*5f20*/  @!P4 IMAD.IADD R4, R4, 0x1, -R2 ;  /* 0x000000010404c824 */ /* 0x000fe200078e0a02 */
[C---:B------:R-:W-:Y:S01]  /*5f30*/  ISETP.GT.U32.AND P4, PT, R2.reuse, R17, PT ;  /* 0x000000110200720c */ /* 0x040fe20003f84070 */
[----:B------:R-:W-:Y:S01]  /*5f40*/  @!P6 IMAD.MOV R16, RZ, RZ, -R16 ;  /* 0x000000ffff10e224 */ /* 0x000fe200078e0a10 */
[C---:B------:R-:W-:Y:S01]  /*5f50*/  ISETP.GT.U32.AND P6, PT, R2.reuse, R3, PT ;  /* 0x000000030200720c */ /* 0x040fe20003fc4070 */
[----:B------:R-:W-:Y:S01]  /*5f60*/  @!P5 IMAD.IADD R15, R15, 0x1, -R2 ;  /* 0x000000010f0fd824 */ /* 0x000fe200078e0a02 */
[----:B------:R-:W-:Y:S01]  /*5f70*/  ISETP.GT.U32.AND P0, PT, R2, R9, PT ;  /* 0x000000090200720c */ /* 0x000fe20003f04070 */
[----:B------:R-:W-:Y:S01]  /*5f80*/  @!P1 IMAD.MOV R14, RZ, RZ, -R14 ;  /* 0x000000ffff0e9224 */ /* 0x000fe200078e0a0e */
[----:B------:R-:W-:Y:S01]  /*5f90*/  ISETP.GE.AND P5, PT, R18, RZ, PT ;  /* 0x000000ff1200720c */ /* 0x000fe20003fa6270 */
[----:B------:R-:W-:Y:S01]  /*5fa0*/  @!P2 IMAD.MOV R15, RZ, RZ, -R15 ;  /* 0x000000ffff0fa224 */ /* 0x000fe200078e0a0f */
[----:B------:R-:W-:-:S02]  /*5fb0*/  ISETP.GT.U32.AND P1, PT, R2, R4, PT ;  /* 0x000000040200720c */ /* 0x000fc40003f24070 */
[----:B------:R-:W-:Y:S01]  /*5fc0*/  LOP3.LUT R18, R6, 0x26, RZ, 0xfc, !PT ;  /* 0x0000002606127812 */ /* 0x000fe200078efcff */
[----:B------:R0:W-:Y:S01]  /*5fd0*/  STL [R1+0x710], R14 ;  /* 0x0007100e01007387 */ /* 0x0001e20000100800 */
[----:B------:R-:W-:Y:S01]  /*5fe0*/  ISETP.GE.AND P2, PT, R8, RZ, PT ;  /* 0x000000ff0800720c */ /* 0x000fe20003f46270 */
[--C-:B------:R-:W-:Y:S01]  /*5ff0*/  @!P4 IMAD.IADD R17, R17, 0x1, -R2.reuse ;  /* 0x000000011111c824 */ /* 0x100fe200078e0a02 */
[----:B------:R-:W-:Y:S01]  /*6000*/  IABS R21, R18 ;  /* 0x0000001200157213 */ /* 0x000fe20000000000 */
[--C-:B------:R-:W-:Y:S01]  /*6010*/  @!P6 IMAD.IADD R3, R3, 0x1, -R2.reuse ;  /* 0x000000010303e824 */ /* 0x100fe200078e0a02 */
[----:B------:R-:W-:Y:S01]  /*6020*/  ISETP.GE.AND P4, PT, R10, RZ, PT ;  /* 0x000000ff0a00720c */ /* 0x000fe20003f86270 */
[----:B------:R-:W-:Y:S01]  /*6030*/  @!P0 IMAD.IADD R9, R9, 0x1, -R2 ;  /* 0x0000000109098824 */ /* 0x000fe200078e0a02 */
[----:B------:R-:W-:Y:S01]  /*6040*/  STL [R1+0x718], R15 ;  /* 0x0007180f01007387 */ /* 0x000fe20000100800 */
[----:B------:R-:W-:Y:S01]  /*6050*/  @!P5 IMAD.MOV R17, RZ, RZ, -R17 ;  /* 0x000000ffff11d224 */ /* 0x000fe200078e0a11 */
[C---:B------:R-:W-:Y:S01]  /*6060*/  ISETP.GT.U32.AND P5, PT, R2.reuse, R3, PT ;  /* 0x000000030200720c */ /* 0x040fe20003fa4070 */
[----:B------:R-:W-:Y:S01]  /*6070*/  IMAD.MOV.U32 R8, RZ, RZ, R20 ;  /* 0x000000ffff087224 */ /* 0x000fe200078e0014 */
[----:B------:R-:W-:Y:S01]  /*6080*/  ISETP.GT.U32.AND P6, PT, R2, R9, PT ;  /* 0x000000090200720c */ /* 0x000fe20003fc4070 */
[----:B------:R-:W-:Y:S01]  /*6090*/  @!P1 IMAD.IADD R4, R4, 0x1, -R2 ;  /* 0x0000000104049824 */ /* 0x000fe200078e0a02 */
[----:B------:R-:W-:Y:S01]  /*60a0*/  ISETP.GE.AND P1, PT, R19, RZ, PT ;  /* 0x000000ff1300720c */ /* 0x000fe20003f26270 */
[----:B------:R-:W-:Y:S01]  /*60b0*/  IMAD.HI.U32 R10, R7, R8, RZ ;  /* 0x00000008070a7227 */ /* 0x000fe200078e00ff */
[----:B------:R1:W-:Y:S01]  /*60c0*/  STL [R1+0x71c], R16 ;  /* 0x00071c1001007387 */ /* 0x0003e20000100800 */
[----:B------:R-:W-:-:S02]  /*60d0*/  ISETP.GE.AND P0, PT, R18, RZ, PT ;  /* 0x000000ff1200720c */ /* 0x000fc40003f06270 */
[----:B------:R-:W-:Y:S01]  /*60e0*/  IMAD.MOV.U32 R20, RZ, RZ, R21 ;  /* 0x000000ffff147224 */ /* 0x000fe200078e0015 */
[----:B------:R-:W-:Y:S01]  /*60f0*/  STL [R1+0x720], R17 ;  /* 0x0007201101007387 */ /* 0x000fe20000100800 */
[----:B------:R-:W-:Y:S01]  /*6100*/  IMAD.MOV.U32 R0, RZ, RZ, R4 ;  /* 0x000000ffff007224 */ /* 0x000fe200078e0004 */
[C---:B------:R-:W-:Y:S01]  /*6110*/  LOP3.LUT R4, R6.reuse, 0x20, RZ, 0xfc, !PT ;  /* 0x0000002006047812 */ /* 0x040fe200078efcff */
[----:B------:R-:W-:Y:S01]  /*6120*/  IMAD.MOV R10, RZ, RZ, -R10 ;  /* 0x000000ffff0a7224 */ /* 0x000fe200078e0a0a */
[----:B------:R-:W-:Y:S01]  /*6130*/  IABS R23, R13 ;  /* 0x0000000d00177213 */ /* 0x000fe20000000000 */
[----:B------:R-:W-:Y:S01]  /*6140*/  IMAD.HI.U32 R19, R7, R20, RZ ;  /* 0x0000001407137227 */ /* 0x000fe200078e00ff */
[C---:B0-----:R-:W-:Y:S02]  /*6150*/  LOP3.LUT R14, R6.reuse, 0x18, RZ, 0xfc, !PT ;  /* 0x00000018060e7812 */ /* 0x041fe400078efcff */
[----:B-1----:R-:W-:Y:S01]  /*6160*/  LOP3.LUT R16, R6, 0xc, RZ, 0xfc, !PT ;  /* 0x0000000c06107812 */ /* 0x002fe200078efcff */
[----:B------:R-:W-:Y:S01]  /*6170*/  @!P3 IMAD.MOV R0, RZ, RZ, -R0 ;  /* 0x000000ffff00b224 */ /* 0x000fe200078e0a00 */
[----:B------:R-:W-:Y:S01]  /*6180*/  IABS R25, R14 ;  /* 0x0000000e00197213 */ /* 0x000fe20000000000 */
[----:B------:R-:W-:Y:S01]  /*6190*/  IMAD R8, R2, R10, R8 ;  /* 0x0000000a02087224 */ /* 0x000fe200078e0208 */
[----:B------:R-:W-:Y:S01]  /*61a0*/  LOP3.LUT R10, R6, 0x1e, RZ, 0xfc, !PT ;  /* 0x0000001e060a7812 */ /* 0x000fe200078efcff */
[----:B------:R-:W-:Y:S01]  /*61b0*/  IMAD.MOV R19, RZ, RZ, -R19 ;  /* 0x000000ffff137224 */ /* 0x000fe200078e0a13 */
[----:B------:R0:W-:Y:S01]  /*61c0*/  STL [R1+0x30], R0 ;  /* 0x0000300001007387 */ /* 0x0001e20000100800 */
[--C-:B------:R-:W-:Y:S01]  /*61d0*/  @!P5 IMAD.IADD R3, R3, 0x1, -R2.reuse ;  /* 0x000000010303d824 */ /* 0x100fe200078e0a02 */
[----:B------:R-:W-:Y:S01]  /*61e0*/  IABS R22, R10 ;  /* 0x0000000a00167213 */ /* 0x000fe20000000000 */
[----:B------:R-:W-:Y:S01]  /*61f0*/  @!P6 IMAD.IADD R9, R9, 0x1, -R2 ;  /* 0x000000010909e824 */ /* 0x000fe200078e0a02 */
[C---:B------:R-:W-:Y:S01]  /*6200*/  ISETP.GT.U32.AND P6, PT, R2.reuse, R8, PT ;  /* 0x000000080200720c */ /* 0x040fe20003fc4070 */
[----:B------:R-:W-:Y:S01]  /*6210*/  IMAD R18, R2, R19, R20 ;  /* 0x0000001302127224 */ /* 0x000fe200078e0214 */
[C---:B------:R-:W-:Y:S01]  /*6220*/  LOP3.LUT R19, R6.reuse, 0x24, RZ, 0xfc, !PT ;  /* 0x0000002406137812 */ /* 0x040fe200078efcff */
[----:B------:R-:W-:Y:S01]  /*6230*/  IMAD.MOV.U32 R5, RZ, RZ, R9 ;  /* 0x000000ffff057224 */ /* 0x000fe200078e0009 */
[----:B------:R-:W-:Y:S01]  /*6240*/  LOP3.LUT R20, R6, 0x22, RZ, 0xfc, !PT ;  /* 0x0000002206147812 */ /* 0x000fe200078efcff */
[----:B0-----:R-:W-:Y:S01]  /*6250*/  IMAD.MOV.U32 R0, RZ, RZ, R3 ;  /* 0x000000ffff007224 */ /* 0x001fe200078e0003 */
[----:B------:R-:W-:Y:S01]  /*6260*/  ISETP.GE.AND P3, PT, R19, RZ, PT ;  /* 0x000000ff1300720c */ /* 0x000fe20003f66270 */
[----:B------:R-:W-:Y:S01]  /*6270*/  @!P2 IMAD.MOV R5, RZ, RZ, -R5 ;  /* 0x000000ffff05a224 */ /* 0x000fe200078e0a05 */
[----:B------:R-:W-:Y:S01]  /*6280*/  IABS R19, R19 ;  /* 0x0000001300137213 */ /* 0x000fe20000000000 */
[----:B------:R-:W-:Y:S01]  /*6290*/  @!P4 IMAD.MOV R0, RZ, RZ, -R0 ;  /* 0x000000ffff00c224 */ /* 0x000fe200078e0a00 */
[----:B------:R-:W-:-:S03]  /*62a0*/  ISETP.GT.U32.AND P4, PT, R2, R18, PT ;  /* 0x000000120200720c */ /* 0x000fc60003f84070 */
[--C-:B------:R-:W-:Y:S01]  /*62b0*/  @!P6 IMAD.IADD R8, R8, 0x1, -R2.reuse ;  /* 0x000000010808e824 */ /* 0x100fe200078e0a02 */
[----:B------:R-:W-:Y:S01]  /*62c0*/  ISETP.GE.AND P2, PT, R4, RZ, PT ;  /* 0x000000ff0400720c */ /* 0x000fe20003f46270 */
[C---:B------:R-:W-:Y:S01]  /*62d0*/  IMAD.HI.U32 R9, R7.reuse, R19, RZ ;  /* 0x0000001307097227 */ /* 0x040fe200078e00ff */
[----:B------:R-:W-:Y:S01]  /*62e0*/  IABS R4, R4 ;  /* 0x0000000400047213 */ /* 0x000fe20000000000 */
[----:B------:R0:W-:Y:S01]  /*62f0*/  STL [R1+0x38], R5 ;  /* 0x0000380501007387 */ /* 0x0001e20000100800 */
[----:B------:R-:W-:Y:S01]  /*6300*/  ISETP.GT.U32.AND P6, PT, R2, R8, PT ;  /* 0x000000080200720c */ /* 0x000fe20003fc4070 */
[----:B------:R-:W-:Y:S01]  /*6310*/  IMAD.MOV R9, RZ, RZ, -R9 ;  /* 0x000000ffff097224 */ /* 0x000fe200078e0a09 */
[----:B------:R-:W-:Y:S01]  /*6320*/  ISETP.GE.AND P5, PT, R20, RZ, PT ;  /* 0x000000ff1400720c */ /* 0x000fe20003fa6270 */
[C---:B------:R-:W-:Y:S01]  /*6330*/  IMAD.HI.U32 R21, R7.reuse, R4, RZ ;  /* 0x0000000407157227 */ /* 0x040fe200078e00ff */
[----:B------:R-:W-:Y:S01]  /*6340*/  IABS R20, R20 ;  /* 0x0000001400147213 */ /* 0x000fe20000000000 */
[----:B------:R1:W-:Y:S01]  /*6350*/  STL [R1+0x3c], R0 ;  /* 0x00003c0001007387 */ /* 0x0003e20000100800 */
[----:B------:R-:W-:Y:S01]  /*6360*/  LOP3.LUT R17, R6, 0xe, RZ, 0xfc, !PT ;  /* 0x0000000e06117812 */ /* 0x000fe200078efcff */
[----:B------:R-:W-:Y:S01]  /*6370*/  @!P4 IMAD.IADD R18, R18, 0x1, -R2 ;  /* 0x000000011212c824 */ /* 0x000fe200078e0a02 */
[C---:B------:R-:W-:Y:S01]  /*6380*/  LOP3.LUT R15, R6.reuse, 0xa, RZ, 0xfc, !PT ;  /* 0x0000000a060f7812 */ /* 0x040fe200078efcff */
[----:B------:R-:W-:Y:S01]  /*6390*/  IMAD.HI.U32 R3, R7, R20, RZ ;  /* 0x0000001407037227 */ /* 0x000fe200078e00ff */
[----:B0-----:R-:W-:-:S02]  /*63a0*/  LOP3.LUT R5, R6, 0x16, RZ, 0xfc, !PT ;  /* 0x0000001606057812 */ /* 0x001fc400078efcff */
[C---:B------:R-:W-:Y:S01]  /*63b0*/  ISETP.GT.U32.AND P4, PT, R2.reuse, R18, PT ;  /* 0x000000120200720c */ /* 0x040fe20003f84070 */
[----:B------:R-:W-:Y:S01]  /*63c0*/  IMAD.MOV R21, RZ, RZ, -R21 ;  /* 0x000000ffff157224 */ /* 0x000fe200078e0a15 */
[----:B------:R-:W-:Y:S01]  /*63d0*/  IABS R26, R5 ;  /* 0x00000005001a7213 */ /* 0x000fe20000000000 */
[----:B------:R-:W-:Y:S02]  /*63e0*/  IMAD.MOV R3, RZ, RZ, -R3 ;  /* 0x000000ffff037224 */ /* 0x000fe400078e0a03 */
[----:B------:R-:W-:Y:S02]  /*63f0*/  IMAD R19, R2, R9, R19 ;  /* 0x0000000902137224 */ /* 0x000fe400078e0213 */
[----:B------:R-:W-:Y:S02]  /*6400*/  @!P6 IMAD.IADD R8, R8, 0x1, -R2 ;  /* 0x000000010808e824 */ /* 0x000fe400078e0a02 */
[C---:B------:R-:W-:Y:S01]  /*6410*/  IMAD R21, R2.reuse, R21, R4 ;  /* 0x0000001502157224 */ /* 0x040fe200078e0204 */
[C---:B------:R-:W-:Y:S01]  /*6420*/  ISETP.GT.U32.AND P6, PT, R2.reuse, R19, PT ;  /* 0x000000130200720c */ /* 0x040fe20003fc4070 */
[----:B------:R-:W-:-:S02]  /*6430*/  IMAD R20, R2, R3, R20 ;  /* 0x0000000302147224 */ /* 0x000fc400078e0214 */
[----:B-1----:R-:W-:Y:S02]  /*6440*/  IMAD.MOV.U32 R0, RZ, RZ, R8 ;  /* 0x000000ffff007224 */ /* 0x002fe400078e0008 */
[----:B------:R-:W-:Y:S01]  /*6450*/  @!P4 IMAD.IADD R18, R18, 0x1, -R2 ;  /* 0x000000011212c824 */ /* 0x000fe200078e0a02 */
[C---:B------:R-:W-:Y:S01]  /*6460*/  ISETP.GT.U32.AND P4, PT, R2.reuse, R21, PT ;  /* 0x000000150200720c */ /* 0x040fe20003f84070 */
[----:B------:R-:W-:Y:S01]  /*6470*/  @!P1 IMAD.MOV R0, RZ, RZ, -R0 ;  /* 0x000000ffff009224 */ /* 0x000fe200078e0a00 */
[----:B------:R-:W-:Y:S01]  /*6480*/  ISETP.GT.U32.AND P1, PT, R2, R20, PT ;  /* 0x000000140200720c */ /* 0x000fe20003f24070 */
[----:B------:R-:W-:-:S03]  /*6490*/  IMAD.HI.U32 R3, R7, R23, RZ ;  /* 0x0000001707037227 */ /* 0x000fc600078e00ff */
[----:B------:R-:W-:Y:S01]  /*64a0*/  STL [R1+0x724], R0 ;  /* 0x0007240001007387 */ /* 0x000fe20000100800 */
[--C-:B------:R-:W-:Y:S02]  /*64b0*/  @!P6 IMAD.IADD R19, R19, 0x1, -R2.reuse ;  /* 0x000000011313e824 */ /* 0x100fe400078e0a02 */
[----:B------:R-:W-:Y:S01]  /*64c0*/  IMAD.MOV R3, RZ, RZ, -R3 ;  /* 0x000000ffff037224 */ /* 0x000fe200078e0a03 */
[----:B------:R-:W-:Y:S01]  /*64d0*/  STL [R1+0x90], R14 ;  /* 0x0000900e01007387 */ /* 0x000fe20000100800 */
[----:B------:R-:W-:Y:S01]  /*64e0*/  IMAD.HI.U32 R9, R7, R22, RZ ;  /* 0x0000001607097227 */ /* 0x000fe200078e00ff */
[----:B------:R-:W-:Y:S02]  /*64f0*/  ISETP.GT.U32.AND P6, PT, R2, R19, PT ;  /* 0x000000130200720c */ /* 0x000fe40003fc4070 */
[----:B------:R0:W-:Y:S01]  /*6500*/  STL [R1+0x7c], R5 ;  /* 0x00007c0501007387 */ /* 0x0001e20000100800 */
[--C-:B------:R-:W-:Y:S02]  /*6510*/  @!P4 IMAD.IADD R21, R21, 0x1, -R2.reuse ;  /* 0x000000011515c824 */ /* 0x100fe400078e0a02 */
[----:B------:R-:W-:Y:S01]  /*6520*/  @!P1 IMAD.IADD R20, R20, 0x1, -R2 ;  /* 0x0000000114149824 */ /* 0x000fe200078e0a02 */
[----:B------:R-:W-:Y:S01]  /*6530*/  STL [R1+0x780], R11 ;  /* 0x0007800b01007387 */ /* 0x000fe20000100800 */
[C---:B------:R-:W-:Y:S01]  /*6540*/  IMAD R23, R2.reuse, R3, R23 ;  /* 0x0000000302177224 */ /* 0x040fe200078e0217 */
[C---:B------:R-:W-:Y:S01]  /*6550*/  ISETP.GT.U32.AND P4, PT, R2.reuse, R21, PT ;  /* 0x000000150200720c */ /* 0x040fe20003f84070 */
[----:B------:R-:W-:Y:S01]  /*6560*/  IMAD.HI.U32 R3, R7, R24, RZ ;  /* 0x0000001807037227 */ /* 0x000fe200078e00ff */
[----:B------:R-:W-:-:S02]  /*6570*/  ISETP.GT.U32.AND P1, PT, R2, R20, PT ;  /* 0x000000140200720c */ /* 0x000fc40003f24070 */
[C---:B0-----:R-:W-:Y:S01]  /*6580*/  LOP3.LUT R5, R6.reuse, 0x12, RZ, 0xfc, !PT ;  /* 0x0000001206057812 */ /* 0x041fe200078efcff */
[----:B------:R-:W-:Y:S01]  /*6590*/  IMAD.MOV R9, RZ, RZ, -R9 ;  /* 0x000000ffff097224 */ /* 0x000fe200078e0a09 */
[----:B------:R-:W-:Y:S01]  /*65a0*/  LOP3.LUT R14, R6, 0x8, RZ, 0xfc, !PT ;  /* 0x00000008060e7812 */ /* 0x000fe200078efcff */
[----:B------:R-:W-:Y:S01]  /*65b0*/  IMAD.MOV R3, RZ, RZ, -R3 ;  /* 0x000000ffff037224 */ /* 0x000fe200078e0a03 */
[----:B------:R-:W-:Y:S01]  /*65c0*/  IABS R28, R5 ;  /* 0x00000005001c7213 */ /* 0x000fe20000000000 */
[C---:B------:R-:W-:Y:S02]  /*65d0*/  IMAD R22, R2.reuse, R9, R22 ;  /* 0x0000000902167224 */ /* 0x040fe400078e0216 */
[C---:B------:R-:W-:Y:S02]  /*65e0*/  IMAD R24, R2.reuse, R3, R24 ;  /* 0x0000000302187224 */ /* 0x040fe400078e0218 */
[--C-:B------:R-:W-:Y:S01]  /*65f0*/  @!P6 IMAD.IADD R19, R19, 0x1, -R2.reuse ;  /* 0x000000011313e824 */ /* 0x100fe200078e0a02 */
[C---:B------:R-:W-:Y:S01]  /*6600*/  ISETP.GT.U32.AND P6, PT, R2.reuse, R22, PT ;  /* 0x000000160200720c */ /* 0x040fe20003fc4070 */
[--C-:B------:R-:W-:Y:S01]  /*6610*/  @!P4 IMAD.IADD R21, R21, 0x1, -R2.reuse ;  /* 0x000000011515c824 */ /* 0x100fe200078e0a02 */
[----:B------:R-:W-:Y:S01]  /*6620*/  ISETP.GT.U32.AND P4, PT, R2, R24, PT ;  /* 0x000000180200720c */ /* 0x000fe20003f84070 */
[----:B------:R-:W-:Y:S01]  /*6630*/  @!P1 IMAD.IADD R20, R20, 0x1, -R2 ;  /* 0x0000000114149824 */ /* 0x000fe200078e0a02 */
[----:B------:R-:W-:Y:S01]  /*6640*/  ISETP.GT.U32.AND P1, PT, R2, R23, PT ;  /* 0x000000170200720c */ /* 0x000fe20003f24070 */
[----:B------:R-:W-:Y:S01]  /*6650*/  @!P0 IMAD.MOV R18, RZ, RZ, -R18 ;  /* 0x000000ffff128224 */ /* 0x000fe200078e0a12 */
[----:B------:R-:W-:Y:S01]  /*6660*/  STL [R1+0x78c], R21 ;  /* 0x00078c1501007387 */ /* 0x000fe20000100800 */
[----:B------:R-:W-:-:S03]  /*6670*/  IMAD.HI.U32 R8, R7, R25, RZ ;  /* 0x0000001907087227 */ /* 0x000fc600078e00ff */
[----:B------:R0:W-:Y:S01]  /*6680*/  STL [R1+0x728], R18 ;  /* 0x0007281201007387 */ /* 0x0001e20000100800 */
[----:B------:R-:W-:-:S03]  /*6690*/  IMAD.HI.U32 R3, R7, R27, RZ ;  /* 0x0000001b07037227 */ /* 0x000fc600078e00ff */
[----:B------:R1:W-:Y:S01]  /*66a0*/  STL [R1+0x784], R5 ;  /* 0x0007840501007387 */ /* 0x0003e20000100800 */
[--C-:B------:R-:W-:Y:S01]  /*66b0*/  @!P6 IMAD.IADD R22, R22, 0x1, -R2.reuse ;  /* 0x000000011616e824 */ /* 0x100fe200078e0a02 */
[----:B------:R-:W-:Y:S01]  /*66c0*/  ISETP.GE.AND P6, PT, R10, RZ, PT ;  /* 0x000000ff0a00720c */ /* 0x000fe20003fc6270 */
[--C-:B------:R-:W-:Y:S02]  /*66d0*/  @!P4 IMAD.IADD R24, R24, 0x1, -R2.reuse ;  /* 0x000000011818c824 */ /* 0x100fe400078e0a02 */
[----:B------:R-:W-:Y:S01]  /*66e0*/  @!P1 IMAD.IADD R23, R23, 0x1, -R2 ;  /* 0x0000000117179824 */ /* 0x000fe200078e0a02 */
[C---:B------:R-:W-:Y:S01]  /*66f0*/  ISETP.GT.U32.AND P1, PT, R2.reuse, R22, PT ;  /* 0x000000160200720c */ /* 0x040fe20003f24070 */
[----:B------:R-:W-:Y:S01]  /*6700*/  IMAD.MOV R8, RZ, RZ, -R8 ;  /* 0x000000ffff087224 */ /* 0x000fe200078e0a08 */
[----:B------:R-:W-:Y:S01]  /*6710*/  ISETP.GT.U32.AND P0, PT, R2, R24, PT ;  /* 0x000000180200720c */ /* 0x000fe20003f04070 */
[----:B------:R-:W-:Y:S01]  /*6720*/  IMAD.MOV R3, RZ, RZ, -R3 ;  /* 0x000000ffff037224 */ /* 0x000fe200078e0a03 */
[----:B0-----:R-:W-:Y:S01]  /*6730*/  LOP3.LUT R18, R6, 0x10, RZ, 0xfc, !PT ;  /* 0x0000001006127812 */ /* 0x001fe200078efcff */
[C---:B------:R-:W-:Y:S01]  /*6740*/  IMAD R25, R2.reuse, R8, R25 ;  /* 0x0000000802197224 */ /* 0x040fe200078e0219 */
[C---:B------:R-:W-:Y:S01]  /*6750*/  ISETP.GT.U32.AND P4, PT, R2.reuse, R23, PT ;  /* 0x000000170200720c */ /* 0x040fe20003f84070 */
[----:B------:R-:W-:Y:S01]  /*6760*/  IMAD.HI.U32 R4, R7, R26, RZ ;  /* 0x0000001a07047227 */ /* 0x000fe200078e00ff */
[----:B------:R-:W-:Y:S01]  /*6770*/  IABS R29, R18 ;  /* 0x00000012001d7213 */ /* 0x000fe20000000000 */
[----:B------:R-:W-:Y:S02]  /*6780*/  STL [R1+0x788], R18 ;  /* 0x0007881201007387 */ /* 0x000fe40000100800 */
[----:B------:R-:W-:Y:S01]  /*6790*/  IMAD R27, R2, R3, R27 ;  /* 0x00000003021b7224 */ /* 0x000fe200078e021b */
[----:B------:R-:W-:Y:S01]  /*67a0*/  IABS R3, R17 ;  /* 0x0000001100037213 */ /* 0x000fe20000000000 */
[----:B------:R-:W-:Y:S01]  /*67b0*/  @!P1 IMAD.IADD R22, R22, 0x1, -R2 ;  /* 0x0000000116169824 */ /* 0x000fe200078e0a02 */
[----:B------:R-:W-:Y:S01]  /*67c0*/  ISETP.GT.U32.AND P1, PT, R2, R25, PT ;  /* 0x000000190200720c */ /* 0x000fe20003f24070 */
[----:B------:R-:W-:-:S02]  /*67d0*/  IMAD.MOV R4, RZ, RZ, -R4 ;  /* 0x000000ffff047224 */ /* 0x000fc400078e0a04 */
[----:B------:R-:W-:Y:S01]  /*67e0*/  @!P0 IMAD.IADD R24, R24, 0x1, -R2 ;  /* 0x0000000118188824 */ /* 0x000fe200078e0a02 */
[C---:B------:R-:W-:Y:S01]  /*67f0*/  ISETP.GT.U32.AND P0, PT, R2.reuse, R27, PT ;  /* 0x0000001b0200720c */ /* 0x040fe20003f04070 */
[----:B------:R-:W-:Y:S01]  /*6800*/  IMAD R26, R2, R4, R26 ;  /* 0x00000004021a7224 */ /* 0x000fe200078e021a */
[----:B------:R-:W-:Y:S01]  /*6810*/  IABS R4, R16 ;  /* 0x0000001000047213 */ /* 0x000fe20000000000 */
[C---:B------:R-:W-:Y:S01]  /*6820*/  IMAD.HI.U32 R8, R7.reuse, R28, RZ ;  /* 0x0000001c07087227 */ /* 0x040fe200078e00ff */
[----:B------:R0:W-:Y:S03]  /*6830*/  STL [R1+0x790], R22 ;  /* 0x0007901601007387 */ /* 0x0001e60000100800 */
[----:B------:R-:W-:Y:S02]  /*6840*/  IMAD.MOV R8, RZ, RZ, -R8 ;  /* 0x000000ffff087224 */ /* 0x000fe400078e0a08 */
[----:B------:R-:W-:-:S04]  /*6850*/  IMAD.HI.U32 R10, R7, R29, RZ ;  /* 0x0000001d070a7227 */ /* 0x000fc800078e00ff */
[----:B------:R-:W-:-:S04]  /*6860*/  IMAD.HI.U32 R9, R7, R4, RZ ;  /* 0x0000000407097227 */ /* 0x000fc800078e00ff */
[----:B------:R-:W-:-:S04]  /*6870*/  IMAD.HI.U32 R0, R7, R3, RZ ;  /* 0x0000000307007227 */ /* 0x000fc800078e00ff */
[----:B------:R-:W-:Y:S02]  /*6880*/  IMAD R28, R2, R8, R28 ;  /* 0x00000008021c7224 */ /* 0x000fe400078e021c */
[----:B------:R-:W-:Y:S01]  /*6890*/  @!P1 IMAD.IADD R25, R25, 0x1, -R2 ;  /* 0x0000000119199824 */ /* 0x000fe200078e0a02 */
[----:B------:R-:W-:Y:S01]  /*68a0*/  ISETP.GE.AND P1, PT, R13, RZ, PT ;  /* 0x000000ff0d00720c */ /* 0x000fe20003f26270 */
[----:B------:R-:W-:Y:S01]  /*68b0*/  IMAD.MOV R8, RZ, RZ, -R10 ;  /* 0x000000ffff087224 */ /* 0x000fe200078e0a0a */
[----:B------:R-:W-:Y:S01]  /*68c0*/  LOP3.LUT R13, R6, 0x6, RZ, 0xfc, !PT ;  /* 0x00000006060d7812 */ /* 0x000fe200078efcff */
[----:B------:R-:W-:Y:S02]  /*68d0*/  IMAD.MOV R9, RZ, RZ, -R9 ;  /* 0x000000ffff097224 */ /* 0x000fe400078e0a09 */
[----:B------:R-:W-:Y:S01]  /*68e0*/  @!P0 IMAD.IADD R27, R27, 0x1, -R2 ;  /* 0x000000011b1b8824 */ /* 0x000fe200078e0a02 */
[----:B------:R-:W-:Y:S01]  /*68f0*/  ISETP.GE.AND P0, PT, R12, RZ, PT ;  /* 0x000000ff0c00720c */ /* 0x000fe20003f06270 */
[----:B------:R-:W-:Y:S01]  /*6900*/  IMAD.MOV R10, RZ, RZ, -R0 ;  /* 0x000000ffff0a7224 */ /* 0x000fe200078e0a00 */
[----:B------:R-:W-:Y:S01]  /*6910*/  LOP3.LUT R12, R6, 0x4, RZ, 0xfc, !PT ;  /* 0x00000004060c7812 */ /* 0x000fe200078efcff */
[----:B------:R-:W-:Y:S01]  /*6920*/  IMAD R29, R2, R8, R29 ;  /* 0x00000008021d7224 */ /* 0x000fe200078e021d */
[----:B------:R-:W-:Y:S01]  /*6930*/  LOP3.LUT R0, R6, 0x2, RZ, 0xfc, !PT ;  /* 0x0000000206007812 */ /* 0x000fe200078efcff */
[C---:B------:R-:W-:Y:S01]  /*6940*/  IMAD R4, R2.reuse, R9, R4 ;  /* 0x0000000902047224 */ /* 0x040fe200078e0204 */
[----:B------:R-:W-:Y:S01]  /*6950*/  IABS R6, R15 ;  /* 0x0000000f00067213 */ /* 0x000fe20000000000 */
[----:B------:R-:W-:Y:S01]  /*6960*/  IMAD R3, R2, R10, R3 ;  /* 0x0000000a02037224 */ /* 0x000fe200078e0203 */
[----:B------:R-:W-:Y:S01]  /*6970*/  IABS R8, R14 ;  /* 0x0000000e00087213 */ /* 0x000fe20000000000 */
[----:B------:R-:W-:Y:S01]  /*6980*/  @!P3 IMAD.MOV R19, RZ, RZ, -R19 ;  /* 0x000000ffff13b224 */ /* 0x000fe200078e0a13 */
[----:B------:R-:W-:Y:S01]  /*6990*/  IABS R9, R13 ;  /* 0x0000000d00097213 */ /* 0x000fe20000000000 */
[----:B-1----:R-:W-:Y:S01]  /*69a0*/  IMAD.HI.U32 R5, R7, R6, RZ ;  /* 0x0000000607057227 */ /* 0x002fe200078e00ff */
[----:B------:R-:W-:-:S02]  /*69b0*/  IABS R10, R12 ;  /* 0x0000000c000a7213 */ /* 0x000fc40000000000 */
[----:B------:R-:W-:Y:S01]  /*69c0*/  IABS R11, R0 ;  /* 0x00000000000b7213 */ /* 0x000fe20000000000 */
[----:B0-----:R-:W-:-:S04]  /*69d0*/  IMAD.HI.U32 R22, R7, R8, RZ ;  /* 0x0000000807167227 */ /* 0x001fc800078e00ff */
[----:B------:R-:W-:-:S04]  /*69e0*/  IMAD.HI.U32 R21, R7, R9, RZ ;  /* 0x0000000907157227 */ /* 0x000fc800078e00ff */
[----:B------:R-:W-:Y:S02]  /*69f0*/  IMAD.MOV R5, RZ, RZ, -R5 ;  /* 0x000000ffff057224 */ /* 0x000fe400078e0a05 */
[----:B------:R-:W-:Y:S02]  /*6a00*/  IMAD.MOV R22, RZ, RZ, -R22 ;  /* 0x000000ffff167224 */ /* 0x000fe400078e0a16 */
[----:B------:R-:W-:Y:S02]  /*6a10*/  IMAD.MOV R21, RZ, RZ, -R21 ;  /* 0x000000ffff157224 */ /* 0x000fe400078e0a15 */
[----:B------:R-:W-:Y:S02]  /*6a20*/  IMAD R6, R2, R5, R6 ;  /* 0x0000000502067224 */ /* 0x000fe400078e0206 */
[----:B------:R-:W-:-:S04]  /*6a30*/  IMAD.HI.U32 R18, R7, R10, RZ ;  /* 0x0000000a07127227 */ /* 0x000fc800078e00ff */
[----:B------:R-:W-:-:S04]  /*6a40*/  IMAD.HI.U32 R5, R7, R11, RZ ;  /* 0x0000000b07057227 */ /* 0x000fc800078e00ff */
[C---:B------:R-:W-:Y:S02]  /*6a50*/  IMAD R7, R2.reuse, R22, R8 ;  /* 0x0000001602077224 */ /* 0x040fe400078e0208 */
[----:B------:R-:W2:Y:S01]  /*6a60*/  LDL.LU R22, [R1+0x790] ;  /* 0x0007900001167983 */ /* 0x000ea20000300800 */
[C---:B------:R-:W-:Y:S02]  /*6a70*/  IMAD R8, R2.reuse, R21, R9 ;  /* 0x0000001502087224 */ /* 0x040fe400078e0209 */
[----:B------:R-:W-:Y:S01]  /*6a80*/  IMAD.MOV R18, RZ, RZ, -R18 ;  /* 0x000000ffff127224 */ /* 0x000fe200078e0a12 */
[----:B------:R-:W3:Y:S01]  /*6a90*/  LDL.LU R21, [R1+0x78c] ;  /* 0x00078c0001157983 */ /* 0x000ee20000300800 */
[----:B------:R-:W-:Y:S01]  /*6aa0*/  @!P4 IMAD.IADD R23, R23, 0x1, -R2 ;  /* 0x000000011717c824 */ /* 0x000fe200078e0a02 */
[C---:B------:R-:W-:Y:S01]  /*6ab0*/  ISETP.GT.U32.AND P4, PT, R2.reuse, R26, PT ;  /* 0x0000001a0200720c */ /* 0x040fe20003f84070 */
[----:B------:R-:W-:Y:S02]  /*6ac0*/  IMAD R9, R2, R18, R10 ;  /* 0x0000001202097224 */ /* 0x000fe400078e020a */
[----:B------:R-:W4:Y:S01]  /*6ad0*/  LDL.LU R18, [R1+0x788] ;  /* 0x0007880001127983 */ /* 0x000f220000300800 */
[----:B------:R-:W-:-:S02]  /*6ae0*/  @!P5 IMAD.MOV R20, RZ, RZ, -R20 ;  /* 0x000000ffff14d224 */ /* 0x000fc400078e0a14 */
[----:B------:R-:W-:Y:S02]  /*6af0*/  IMAD.MOV R10, RZ, RZ, -R5 ;  /* 0x000000ffff0a7224 */ /* 0x000fe400078e0a05 */
[----:B------:R-:W4:Y:S01]  /*6b00*/  LDL.LU R5, [R1+0x784] ;  /* 0x0007840001057983 */ /* 0x000f220000300800 */
[----:B------:R-:W-:-:S03]  /*6b10*/  @!P1 IMAD.MOV R23, RZ, RZ, -R23 ;  /* 0x000000ffff179224 */ /* 0x000fc600078e0a17 */
[----:B------:R0:W-:Y:S01]  /*6b20*/  STL [R1+0x72c], R19 ;  /* 0x00072c1301007387 */ /* 0x0001e20000100800 */
[----:B------:R-:W-:Y:S02]  /*6b30*/  IMAD R10, R2, R10, R11 ;  /* 0x0000000a020a7224 */ /* 0x000fe400078e020b */
[--C-:B------:R-:W-:Y:S01]  /*6b40*/  @!P4 IMAD.IADD R26, R26, 0x1, -R2.reuse ;  /* 0x000000011a1ac824 */ /* 0x100fe200078e0a02 */
[----:B------:R-:W-:Y:S01]  /*6b50*/  ISETP.GT.U32.AND P4, PT, R2, R28, PT ;  /* 0x0000001c0200720c */ /* 0x000fe20003f84070 */
[----:B0-----:R-:W4:Y:S04]  /*6b60*/  LDL.LU R19, [R1+0x7c] ;  /* 0x00007c0001137983 */ /* 0x001f280000300800 */
[----:B------:R0:W-:Y:S08]  /*6b70*/  STL [R1+0x730], R20 ;  /* 0x0007301401007387 */ /* 0x0001f00000100800 */
[----:B------:R-:W-:Y:S01]  /*6b80*/  @!P4 IMAD.IADD R28, R28, 0x1, -R2 ;  /* 0x000000011c1cc824 */ /* 0x000fe200078e0a02 */
[----:B------:R-:W-:Y:S01]  /*6b90*/  ISETP.GT.U32.AND P4, PT, R2, R29, PT ;  /* 0x0000001d0200720c */ /* 0x000fe20003f84070 */
[----:B0-----:R-:W4:-:S12]  /*6ba0*/  LDL.LU R20, [R1+0x90] ;  /* 0x0000900001147983 */ /* 0x001f180000300800 */
[----:B------:R-:W-:Y:S01]  /*6bb0*/  @!P4 IMAD.IADD R29, R29, 0x1, -R2 ;  /* 0x000000011d1dc824 */ /* 0x000fe200078e0a02 */
[----:B------:R-:W-:Y:S01]  /*6bc0*/  ISETP.GT.U32.AND P4, PT, R2, R3, PT ;  /* 0x000000030200720c */ /* 0x000fe20003f84070 */
[----:B--2---:R-:W-:Y:S02]  /*6bd0*/  @!P6 IMAD.MOV R22, RZ, RZ, -R22 ;  /* 0x000000ffff16e224 */ /* 0x004fe400078e0a16 */
[----:B---3--:R-:W-:-:S05]  /*6be0*/  @!P2 IMAD.MOV R21, RZ, RZ, -R21 ;  /* 0x000000ffff15a224 */ /* 0x008fca00078e0a15 */
[----:B------:R-:W-:Y:S04]  /*6bf0*/  STL [R1+0x734], R21 ;  /* 0x0007341501007387 */ /* 0x000fe80000100800 */
[----:B------:R-:W-:Y:S04]  /*6c00*/  STL [R1+0x738], R22 ;  /* 0x0007381601007387 */ /* 0x000fe80000100800 */
[----:B------:R-:W-:Y:S04]  /*6c10*/  STL [R1+0x73c], R23 ;  /* 0x00073c1701007387 */ /* 0x000fe80000100800 */
[----:B------:R-:W2:Y:S01]  /*6c20*/  LDL.LU R11, [R1+0x780] ;  /* 0x00078000010b7983 */ /* 0x000ea20000300800 */
[C---:B------:R-:W-:Y:S01]  /*6c30*/  ISETP.GT.U32.AND P2, PT, R2.reuse, R27, PT ;  /* 0x0000001b0200720c */ /* 0x040fe20003f44070 */
[----:B------:R-:W-:Y:S01]  /*6c40*/  @!P4 IMAD.IADD R3, R3, 0x1, -R2 ;  /* 0x000000010303c824 */ /* 0x000fe200078e0a02 */
[----:B------:R-:W-:-:S02]  /*6c50*/  ISETP.GT.U32.AND P3, PT, R2, R25, PT ;  /* 0x000000190200720c */ /* 0x000fc40003f64070 */
[----:B------:R-:W-:-:S09]  /*6c60*/  ISETP.GT.U32.AND P4, PT, R2, R26, PT ;  /* 0x0000001a0200720c */ /* 0x000fd20003f84070 */
[----:B------:R-:W-:Y:S01]  /*6c70*/  @!P2 IMAD.IADD R27, R27, 0x1, -R2 ;  /* 0x000000011b1ba824 */ /* 0x000fe200078e0a02 */
[C---:B------:R-:W-:Y:S02]  /*6c80*/  ISETP.GT.U32.AND P2, PT, R2.reuse, R8, PT ;  /* 0x000000080200720c */ /* 0x040fe40003f44070 */
[C---:B------:R-:W-:Y:S01]  /*6c90*/  ISETP.GT.U32.AND P5, PT, R2.reuse, R28, PT ;  /* 0x0000001c0200720c */ /* 0x040fe20003fa4070 */
[----:B------:R-:W-:Y:S01]  /*6ca0*/  @!P0 IMAD.MOV R24, RZ, RZ, -R24 ;  /* 0x000000ffff188224 */ /* 0x000fe200078e0a18 */
[C---:B------:R-:W-:Y:S01]  /*6cb0*/  ISETP.GT.U32.AND P0, PT, R2.reuse, R4, PT ;  /* 0x000000040200720c */ /* 0x040fe20003f04070 */
[--C-:B------:R-:W-:Y:S01]  /*6cc0*/  @!P3 IMAD.IADD R25, R25, 0x1, -R2.reuse ;  /* 0x000000011919b824 */ /* 0x100fe200078e0a02 */
[----:B------:R-:W-:Y:S01]  /*6cd0*/  ISETP.GT.U32.AND P1, PT, R2, R29, PT ;  /* 0x0000001d0200720c */ /* 0x000fe20003f24070 */
[----:B------:R-:W-:Y:S01]  /*6ce0*/  @!P4 IMAD.IADD R26, R26, 0x1, -R2 ;  /* 0x000000011a1ac824 */ /* 0x000fe200078e0a02 */
[----:B------:R-:W-:-:S05]  /*6cf0*/  ISETP.GT.U32.AND P3, PT, R2, R6, PT ;  /* 0x000000060200720c */ /* 0x000fca0003f64070 */
[--C-:B------:R-:W-:Y:S01]  /*6d00*/  @!P2 IMAD.IADD R8, R8, 0x1, -R2.reuse ;  /* 0x000000010808a824 */ /* 0x100fe200078e0a02 */
[----:B----4-:R-:W-:Y:S02]  /*6d10*/  ISETP.GE.AND P2, PT, R18, RZ, PT ;  /* 0x000000ff1200720c */ /* 0x010fe40003f46270 */
[----:B------:R-:W0:Y:S01]  /*6d20*/  LDC R18, c[0x0][0x230] ;  /* 0x00008c00ff127b82 */ /* 0x000e220000000800 */
[----:B------:R-:W-:Y:S01]  /*6d30*/  ISETP.GT.U32.AND P4, PT, R2, R7, PT ;  /* 0x000000070200720c */ /* 0x000fe20003f84070 */
[--C-:B------:R-:W-:Y:S01]  /*6d40*/  @!P5 IMAD.IADD R28, R28, 0x1, -R2.reuse ;  /* 0x000000011c1cd824 */ /* 0x100fe200078e0a02 */
[----:B------:R-:W-:Y:S01]  /*6d50*/  ISETP.GT.U32.AND P5, PT, R2, R9, PT ;  /* 0x000000090200720c */ /* 0x000fe20003fa4070 */
[--C-:B------:R-:W-:Y:S01]  /*6d60*/  @!P0 IMAD.IADD R4, R4, 0x1, -R2.reuse ;  /* 0x0000000104048824 */ /* 0x100fe200078e0a02 */
[----:B------:R-:W-:Y:S01]  /*6d70*/  ISETP.GE.AND P0, PT, R19, RZ, PT ;  /* 0x000000ff1300720c */ /* 0x000fe20003f06270 */
[--C-:B------:R-:W-:Y:S01]  /*6d80*/  @!P1 IMAD.IADD R29, R29, 0x1, -R2.reuse ;  /* 0x000000011d1d9824 */ /* 0x100fe200078e0a02 */
[----:B------:R-:W-:Y:S01]  /*6d90*/  ISETP.GE.AND P1, PT, R20, RZ, PT ;  /* 0x000000ff1400720c */ /* 0x000fe20003f26270 */
[----:B------:R-:W-:Y:S01]  /*6da0*/  @!P3 IMAD.IADD R6, R6, 0x1, -R2 ;  /* 0x000000010606b824 */ /* 0x000fe200078e0a02 */
[----:B------:R-:W-:-:S05]  /*6db0*/  ISETP.GT.U32.AND P6, PT, R2, R3, PT ;  /* 0x000000030200720c */ /* 0x000fca0003fc4070 */
[--C-:B------:R-:W-:Y:S01]  /*6dc0*/  @!P4 IMAD.IADD R7, R7, 0x1, -R2.reuse ;  /* 0x000000010707c824 */ /* 0x100fe200078e0a02 */
[----:B------:R-:W-:Y:S01]  /*6dd0*/  ISETP.GE.AND P4, PT, R5, RZ, PT ;  /* 0x000000ff0500720c */ /* 0x000fe20003f86270 */
[----:B------:R-:W-:Y:S01]  /*6de0*/  @!P5 IMAD.IADD R9, R9, 0x1, -R2 ;  /* 0x000000010909d824 */ /* 0x000fe200078e0a02 */
[----:B------:R-:W-:Y:S01]  /*6df0*/  ISETP.GE.AND P5, PT, R17, RZ, PT ;  /* 0x000000ff1100720c */ /* 0x000fe20003fa6270 */
[----:B------:R-:W-:Y:S01]  /*6e00*/  @!P0 IMAD.MOV R26, RZ, RZ, -R26 ;  /* 0x000000ffff1a8224 */ /* 0x000fe200078e0a1a */
[----:B------:R-:W-:Y:S01]  /*6e10*/  ISETP.GT.U32.AND P0, PT, R2, R6, PT ;  /* 0x000000060200720c */ /* 0x000fe20003f04070 */
[----:B------:R-:W-:Y:S02]  /*6e20*/  @!P1 IMAD.MOV R25, RZ, RZ, -R25 ;  /* 0x000000ffff199224 */ /* 0x000fe400078e0a19 */
[----:B0-----:R-:W-:Y:S01]  /*6e30*/  VIADD R18, R18, 0x3f ;  /* 0x0000003f12127836 */ /* 0x001fe20000000000 */
[----:B------:R-:W-:Y:S01]  /*6e40*/  STL [R1+0x740], R24 ;  /* 0x0007401801007387 */ /* 0x000fe20000100800 */
[----:B------:R-:W-:-:S04]  /*6e50*/  @!P6 IMAD.IADD R3, R3, 0x1, -R2 ;  /* 0x000000010303e824 */ /* 0x000fc800078e0a02 */
[----:B------:R-:W-:Y:S01]  /*6e60*/  @!P4 IMAD.MOV R28, RZ, RZ, -R28 ;  /* 0x000000ffff1cc224 */ /* 0x000fe200078e0a1c */
[----:B------:R-:W-:Y:S01]  /*6e70*/  SHF.R.S32.HI R17, RZ, 0x1f, R18 ;  /* 0x0000001fff117819 */ /* 0x000fe20000011412 */
[----:B------:R-:W-:Y:S01]  /*6e80*/  @!P2 IMAD.MOV R29, RZ, RZ, -R29 ;  /* 0x000000ffff1da224 */ /* 0x000fe200078e0a1d */
[----:B------:R-:W-:Y:S01]  /*6e90*/  ISETP.GT.U32.AND P4, PT, R2, R8, PT ;  /* 0x000000080200720c */ /* 0x000fe20003f84070 */
[----:B------:R-:W-:Y:S01]  /*6ea0*/  @!P5 IMAD.MOV R3, RZ, RZ, -R3 ;  /* 0x000000ffff03d224 */ /* 0x000fe200078e0a03 */
[----:B------:R-:W-:Y:S01]  /*6eb0*/  LEA.HI R17, R17, R18, RZ, 0x6 ;  /* 0x0000001211117211 */ /* 0x000fe200078f30ff */
[----:B------:R-:W-:Y:S01]  /*6ec0*/  @!P0 IMAD.IADD R6, R6, 0x1, -R2 ;  /* 0x0000000106068824 */ /* 0x000fe200078e0a02 */
[----:B------:R-:W-:-:S09]  /*6ed0*/  ISETP.GE.AND P0, PT, R14, RZ, PT ;  /* 0x000000ff0e00720c */ /* 0x000fd20003f06270 */
[----:B------:R-:W-:Y:S01]  /*6ee0*/  @!P4 IMAD.IADD R8, R8, 0x1, -R2 ;  /* 0x000000010808c824 */ /* 0x000fe200078e0a02 */
[----:B------:R-:W-:Y:S02]  /*6ef0*/  ISETP.GE.AND P4, PT, R12, RZ, PT ;  /* 0x000000ff0c00720c */ /* 0x000fe40003f86270 */
[----:B--2---:R-:W-:Y:S02]  /*6f00*/  ISETP.GE.AND P3, PT, R11, RZ, PT ;  /* 0x000000ff0b00720c */ /* 0x004fe40003f66270 */
[----:B------:R-:W2:Y:S04]  /*6f10*/  LDL.LU R11, [R1+0x77c] ;  /* 0x00077c00010b7983 */ /* 0x000ea80000300800 */
[----:B------:R-:W3:Y:S04]  /*6f20*/  LDL.LU R5, [R1+0x778] ;  /* 0x0007780001057983 */ /* 0x000ee80000300800 */
[----:B------:R-:W-:Y:S03]  /*6f30*/  STL [R1+0x744], R25 ;  /* 0x0007441901007387 */ /* 0x000fe60000100800 */
[----:B------:R-:W-:Y:S01]  /*6f40*/  @!P3 IMAD.MOV R27, RZ, RZ, -R27 ;  /* 0x000000ffff1bb224 */ /* 0x000fe200078e0a1b */
[----:B------:R-:W-:Y:S04]  /*6f50*/  STL [R1+0x748], R26 ;  /* 0x0007481a01007387 */ /* 0x000fe80000100800 */
[----:B------:R-:W-:Y:S04]  /*6f60*/  STL [R1+0x74c], R27 ;  /* 0x00074c1b01007387 */ /* 0x000fe80000100800 */
[----:B------:R-:W-:Y:S04]  /*6f70*/  STL [R1+0x750], R28 ;  /* 0x0007501c01007387 */ /* 0x000fe80000100800 */
[----:B------:R-:W-:Y:S04]  /*6f80*/  STL [R1+0x754], R29 ;  /* 0x0007541d01007387 */ /* 0x000fe80000100800 */
[----:B------:R0:W-:Y:S04]  /*6f90*/  STL [R1+0x758], R3 ;  /* 0x0007580301007387 */ /* 0x0001e80000100800 */
[----:B------:R-:W0:Y:S04]  /*6fa0*/  LDL.LU R17, [R1+0x28] ;  /* 0x0000280001117983 */ /* 0x000e280000300800 */
[----:B------:R-:W4:Y:S04]  /*6fb0*/  LDL.LU R14, [R1+0x24] ;  /* 0x00002400010e7983 */ /* 0x000f280000300800 */
[----:B------:R-:W4:Y:S01]  /*6fc0*/  LDL.LU R12, [R1+0x20] ;  /* 0x00002000010c7983 */ /* 0x000f220000300800 */
[----:B------:R-:W-:-:S02]  /*6fd0*/  ISETP.GT.U32.AND P3, PT, R2, R7, PT ;  /* 0x000000070200720c */ /* 0x000fc40003f64070 */
[----:B------:R-:W-:Y:S02]  /*6fe0*/  ISETP.GE.AND P5, PT, R16, RZ, PT ;  /* 0x000000ff1000720c */ /* 0x000fe40003fa6270 */
[----:B------:R-:W4:Y:S01]  /*6ff0*/  LDL.LU R16, [R1+0x1d4] ;  /* 0x0001d40001107983 */ /* 0x000f220000300800 */
[----:B------:R-:W-:-:S08]  /*7000*/  ISETP.GT.U32.AND P1, PT, R2, R4, PT ;  /* 0x000000040200720c */ /* 0x000fd00003f24070 */
[--C-:B------:R-:W-:Y:S01]  /*7010*/  @!P3 IMAD.IADD R7, R7, 0x1, -R2.reuse ;  /* 0x000000010707b824 */ /* 0x100fe200078e0a02 */
[----:B------:R-:W-:Y:S02]  /*7020*/  ISETP.GE.AND P3, PT, R13, RZ, PT ;  /* 0x000000ff0d00720c */ /* 0x000fe40003f66270 */
[----:B------:R-:W4:Y:S01]  /*7030*/  LDL.LU R13, [R1+0x1d8] ;  /* 0x0001d800010d7983 */ /* 0x000f220000300800 */
[----:B------:R-:W-:Y:S01]  /*7040*/  ISETP.GT.U32.AND P6, PT, R2, R10, PT ;  /* 0x0000000a0200720c */ /* 0x000fe20003fc4070 */
[--C-:B------:R-:W-:Y:S01]  /*7050*/  @!P1 IMAD.IADD R4, R4, 0x1, -R2.reuse ;  /* 0x0000000104049824 */ /* 0x100fe200078e0a02 */
[----:B------:R-:W-:Y:S02]  /*7060*/  ISETP.GE.AND P1, PT, R15, RZ, PT ;  /* 0x000000ff0f00720c */ /* 0x000fe40003f26270 */
[----:B------:R-:W4:Y:S09]  /*7070*/  LDL.LU R15, [R1+0xc] ;  /* 0x00000c00010f7983 */ /* 0x000f320000300800 */
[----:B------:R-:W-:Y:S01]  /*7080*/  @!P6 IMAD.IADD R10, R10, 0x1, -R2 ;  /* 0x000000010a0ae824 */ /* 0x000fe200078e0a02 */
[----:B------:R-:W-:-:S04]  /*7090*/  ISETP.GT.U32.AND P6, PT, R2, R9, PT ;  /* 0x000000090200720c */ /* 0x000fc80003fc4070 */
[----:B------:R-:W-:-:S09]  /*70a0*/  ISETP.GT.U32.AND P2, PT, R2, R10, PT ;  /* 0x0000000a0200720c */ /* 0x000fd20003f44070 */
[----:B------:R-:W-:Y:S01]  /*70b0*/  @!P6 IMAD.IADD R9, R9, 0x1, -R2 ;  /* 0x000000010909e824 */ /* 0x000fe200078e0a02 */
[----:B------:R-:W-:Y:S01]  /*70c0*/  ISETP.GE.AND P6, PT, R0, RZ, PT ;  /* 0x000000ff0000720c */ /* 0x000fe20003fc6270 */
[----:B------:R-:W-:Y:S02]  /*70d0*/  @!P5 IMAD.MOV R4, RZ, RZ, -R4 ;  /* 0x000000ffff04d224 */ /* 0x000fe400078e0a04 */
[----:B------:R-:W-:Y:S02]  /*70e0*/  @!P2 IMAD.IADD R10, R10, 0x1, -R2 ;  /* 0x000000010a0aa824 */ /* 0x000fe400078e0a02 */
[----:B------:R-:W-:Y:S02]  /*70f0*/  @!P1 IMAD.MOV R6, RZ, RZ, -R6 ;  /* 0x000000ffff069224 */ /* 0x000fe400078e0a06 */
[----:B------:R-:W-:Y:S02]  /*7100*/  @!P0 IMAD.MOV R7, RZ, RZ, -R7 ;  /* 0x000000ffff078224 */ /* 0x000fe400078e0a07 */
[----:B------:R-:W-:Y:S01]  /*7110*/  @!P3 IMAD.MOV R8, RZ, RZ, -R8 ;  /* 0x000000ffff08b224 */ /* 0x000fe200078e0a08 */
[----:B------:R-:W-:Y:S01]  /*7120*/  STL [R1+0x75c], R4 ;  /* 0x00075c0401007387 */ /* 0x000fe20000100800 */
[----:B------:R-:W-:-:S02]  /*7130*/  @!P4 IMAD.MOV R9, RZ, RZ, -R9 ;  /* 0x000000ffff09c224 */ /* 0x000fc400078e0a09 */
[----:B------:R-:W-:Y:S01]  /*7140*/  @!P6 IMAD.MOV R10, RZ, RZ, -R10 ;  /* 0x000000ffff0ae224 */ /* 0x000fe200078e0a0a */
[----:B------:R-:W-:Y:S04]  /*7150*/  STL [R1+0x760], R6 ;  /* 0x0007600601007387 */ /* 0x000fe80000100800 */
[----:B------:R-:W-:Y:S04]  /*7160*/  STL [R1+0x764], R7 ;  /* 0x0007640701007387 */ /* 0x000fe80000100800 */
[----:B------:R-:W-:Y:S04]  /*7170*/  STL [R1+0x768], R8 ;  /* 0x0007680801007387 */ /* 0x000fe80000100800 */
[----:B------:R-:W-:Y:S04]  /*7180*/  STL [R1+0x76c], R9 ;  /* 0x00076c0901007387 */ /* 0x000fe80000100800 */
[----:B------:R-:W-:Y:S01]  /*7190*/  STL [R1+0x770], R10 ;  /* 0x0007700a01007387 */ /* 0x000fe20000100800 */
[----:B---3--:R-:W-:-:S02]  /*71a0*/  ISETP.NE.AND P2, PT, R5, RZ, PT ;  /* 0x000000ff0500720c */ /* 0x008fc40003f45270 */
[----:B------:R-:W-:-:S04]  /*71b0*/  LOP3.LUT R5, RZ, R5, RZ, 0x33, !PT ;  /* 0x00000005ff057212 */ /* 0x000fc800078e33ff */
[----:B--2---:R-:W-:-:S05]  /*71c0*/  SEL R2, R5, R11, !P2 ;  /* 0x0000000b05027207 */ /* 0x004fca0005000000 */
[----:B------:R1:W-:Y:S01]  /*71d0*/  STL [R1+0x1c], R2 ;  /* 0x00001c0201007387 */ /* 0x0003e20000100800 */
[C---:B0-----:R-:W-:Y:S02]  /*71e0*/  SEL R3, R5.reuse, R17, !P2 ;  /* 0x0000001105037207 */ /* 0x041fe40005000000 */
[----:B----4-:R-:W-:-:S03]  /*71f0*/  SEL R0, R5, R14, !P2 ;  /* 0x0000000e05007207 */ /* 0x010fc60005000000 */
[----:B------:R0:W-:Y:S01]  /*7200*/  STL [R1+0x18], R3 ;  /* 0x0000180301007387 */ /* 0x0001e20000100800 */
[----:B-1----:R-:W-:-:S03]  /*7210*/  SEL R2, R5, R12, !P2 ;  /* 0x0000000c05027207 */ /* 0x002fc60005000000 */
[----:B------:R-:W2:Y:S04]  /*7220*/  LDL.LU R14, [R1+0x94] ;  /* 0x00009400010e7983 */ /* 0x000ea80000300800 */
[----:B------:R1:W-:Y:S04]  /*7230*/  STL [R1+0x10], R0 ;  /* 0x0000100001007387 */ /* 0x0003e80000100800 */
[----:B------:R-:W3:Y:S01]  /*7240*/  LDL.LU R12, [R1+0x1d0] ;  /* 0x0001d000010c7983 */ /* 0x000ee20000300800 */
[----:B0-----:R-:W-:-:S03]  /*7250*/  SEL R3, R5, R16, !P2 ;  /* 0x0000001005037207 */ /* 0x001fc60005000000 */
[----:B------:R0:W-:Y:S01]  /*7260*/  STL [R1+0x774], R2 ;  /* 0x0007740201007387 */ /* 0x0001e20000100800 */
[----:B-1----:R-:W-:-:S03]  /*7270*/  SEL R0, R5, R13, !P2 ;  /* 0x0000000d05007207 */ /* 0x002fc60005000000 */
[----:B0-----:R-:W4:Y:S04]  /*7280*/  LDL.LU R2, [R1+0x9c] ;  /* 0x00009c0001027983 */ /* 0x001f280000300800 */
[----:B------:R-:W-:Y:S04]  /*7290*/  STL [R1+0x20], R3 ;  /* 0x0000200301007387 */ /* 0x000fe80000100800 */
[----:B------:R-:W4:Y:S04]  /*72a0*/  LDL.LU R11, [R1+0xa4] ;  /* 0x0000a400010b7983 */ /* 0x000f280000300800 */
[----:B------:R0:W-:Y:S04]  /*72b0*/  STL [R1+0x28], R0 ;  /* 0x0000280001007387 */ /* 0x0001e80000100800 */
[----:B------:R-:W4:Y:S04]  /*72c0*/  LDL.LU R10, [R1+0xa8] ;  /* 0x0000a800010a7983 */ /* 0x000f280000300800 */
[----:B------:R-:W4:Y:S04]  /*72d0*/  LDL.LU R9, [R1+0xac] ;  /* 0x0000ac0001097983 */ /* 0x000f280000300800 */
[----:B------:R-:W4:Y:S01]  /*72e0*/  LDL.LU R8, [R1+0x1b4] ;  /* 0x0001b40001087983 */ /* 0x000f220000300800 */
[----:B0-----:R-:W-:-:S03]  /*72f0*/  SEL R0, R5, R15, !P2 ;  /* 0x0000000f05007207 */ /* 0x001fc60005000000 */
[----:B------:R-:W4:Y:S04]  /*7300*/  LDL.LU R13, [R1+0x1b8] ;  /* 0x0001b800010d7983 */ /* 0x000f280000300800 */
[----:B------:R-:W4:Y:S04]  /*7310*/  LDL.LU R7, [R1+0x1c0] ;  /* 0x0001c00001077983 */ /* 0x000f280000300800 */
[----:B------:R-:W4:Y:S04]  /*7320*/  LDL.LU R6, [R1+0x1cc] ;  /* 0x0001cc0001067983 */ /* 0x000f280000300800 */
[----:B------:R0:W-:Y:S04]  /*7330*/  STL [R1+0x24], R0 ;  /* 0x0000240001007387 */ /* 0x0001e80000100800 */
[----:B------:R-:W4:Y:S04]  /*7340*/  LDL.LU R4, [R1+0x1c8] ;  /* 0x0001c80001047983 */ /* 0x000f280000300800 */
        /* <DEDUP_REMOVED lines=13> */
[----:B0-----:R-:W4:Y:S04]  /*7420*/  LDL.LU R0, [R1+0xe8] ;  /* 0x0000e80001007983 */ /* 0x001f280000300800 */
[----:B------:R-:W4:Y:S04]  /*7430*/  LDL.LU R17, [R1+0xf0] ;  /* 0x0000f00001117983 */ /* 0x000f280000300800 */
[----:B------:R-:W4:Y:S04]  /*7440*/  LDL.LU R16, [R1+0x100] ;  /* 0x0001000001107983 */ /* 0x000f280000300800 */
[----:B------:R-:W4:Y:S01]  /*7450*/  LDL.LU R15, [R1+0x108] ;  /* 0x00010800010f7983 */ /* 0x000f220000300800 */
[----:B--2---:R-:W-:-:S05]  /*7460*/  SEL R14, R5, R14, !P2 ;  /* 0x0000000e050e7207 */ /* 0x004fca0005000000 */
[----:B------:R0:W-:Y:S01]  /*7470*/  STL [R1+0x2c], R14 ;  /* 0x00002c0e01007387 */ /* 0x0001e20000100800 */
[----:B---3--:R-:W-:-:S03]  /*7480*/  SEL R12, R5, R12, !P2 ;  /* 0x0000000c050c7207 */ /* 0x008fc60005000000 */
[----:B0-----:R-:W2:Y:S04]  /*7490*/  LDL.LU R14, [R1+0x10c] ;  /* 0x00010c00010e7983 */ /* 0x001ea80000300800 */
[----:B------:R0:W-:Y:S04]  /*74a0*/  STL [R1+0x44], R12 ;  /* 0x0000440c01007387 */ /* 0x0001e80000100800 */
[----:B0-----:R-:W3:Y:S01]  /*74b0*/  LDL.LU R12, [R1+0x110] ;  /* 0x00011000010c7983 */ /* 0x001ee20000300800 */
[----:B----4-:R-:W-:-:S05]  /*74c0*/  SEL R2, R5, R2, !P2 ;  /* 0x0000000205027207 */ /* 0x010fca0005000000 */
[----:B------:R0:W-:Y:S01]  /*74d0*/  STL [R1+0x48], R2 ;  /* 0x0000480201007387 */ /* 0x0001e20000100800 */
[C---:B------:R-:W-:Y:S02]  /*74e0*/  SEL R10, R5.reuse, R10, !P2 ;  /* 0x0000000a050a7207 */ /* 0x040fe40005000000 */
[C---:B0-----:R-:W-:Y:S02]  /*74f0*/  SEL R2, R5.reuse, R11, !P2 ;  /* 0x0000000b05027207 */ /* 0x041fe40005000000 */
[----:B------:R-:W-:-:S03]  /*7500*/  SEL R9, R5, R9, !P2 ;  /* 0x0000000905097207 */ /* 0x000fc60005000000 */
[----:B------:R0:W-:Y:S04]  /*7510*/  STL [R1+0x50], R2 ;  /* 0x0000500201007387 */ /* 0x0001e80000100800 */
[----:B------:R-:W-:Y:S01]  /*7520*/  STL [R1+0x58], R10 ;  /* 0x0000580a01007387 */ /* 0x000fe20000100800 */
[----:B0-----:R-:W-:-:S03]  /*7530*/  SEL R2, R5, R8, !P2 ;  /* 0x0000000805027207 */ /* 0x001fc60005000000 */
[----:B------:R-:W-:Y:S01]  /*7540*/  STL [R1+0x5c], R9 ;  /* 0x00005c0901007387 */ /* 0x000fe20000100800 */
[----:B------:R-:W-:-:S03]  /*7550*/  SEL R8, R5, R13, !P2 ;  /* 0x0000000d05087207 */ /* 0x000fc60005000000 */
[----:B------:R-:W4:Y:S04]  /*7560*/  LDL.LU R13, [R1+0x118] ;  /* 0x00011800010d7983 */ /* 0x000f280000300800 */
[----:B------:R0:W-:Y:S04]  /*7570*/  STL [R1+0x60], R2 ;  /* 0x0000600201007387 */ /* 0x0001e80000100800 */
[----:B------:R-:W-:Y:S01]  /*7580*/  STL [R1+0x74], R8 ;  /* 0x0000740801007387 */ /* 0x000fe20000100800 */
[C---:B0-----:R-:W-:Y:S02]  /*7590*/  SEL R2, R5.reuse, R7, !P2 ;  /* 0x0000000705027207 */ /* 0x041fe40005000000 */
[----:B------:R-:W-:-:S02]  /*75a0*/  SEL R7, R5, R6, !P2 ;  /* 0x0000000605077207 */ /* 0x000fc40005000000 */
[C---:B------:R-:W-:Y:S01]  /*75b0*/  SEL R6, R5.reuse, R4, !P2 ;  /* 0x0000000405067207 */ /* 0x040fe20005000000 */
[----:B------:R0:W-:Y:S01]  /*75c0*/  STL [R1+0x78], R2 ;  /* 0x0000780201007387 */ /* 0x0001e20000100800 */
[----:B------:R-:W-:-:S03]  /*75d0*/  SEL R4, R5, R29, !P2 ;  /* 0x0000001d05047207 */ /* 0x000fc60005000000 */
[----:B------:R-:W-:Y:S01]  /*75e0*/  STL [R1+0x7c], R7 ;  /* 0x00007c0701007387 */ /* 0x000fe20000100800 */
[----:B0-----:R-:W-:-:S03]  /*75f0*/  SEL R2, R5, R3, !P2 ;  /* 0x0000000305027207 */ /* 0x001fc60005000000 */
[----:B------:R-:W-:Y:S01]  /*7600*/  STL [R1+0x90], R6 ;  /* 0x0000900601007387 */ /* 0x000fe20000100800 */
[----:B------:R-:W-:-:S03]  /*7610*/  SEL R3, R5, R28, !P2 ;  /* 0x0000001c05037207 */ /* 0x000fc60005000000 */
[----:B------:R0:W-:Y:S04]  /*7620*/  STL [R1+0x94], R2 ;  /* 0x0000940201007387 */ /* 0x0001e80000100800 */
[----:B------:R1:W-:Y:S01]  /*7630*/  STL [R1+0x9c], R4 ;  /* 0x00009c0401007387 */ /* 0x0003e20000100800 */
[----:B0-----:R-:W-:-:S03]  /*7640*/  SEL R2, R5, R27, !P2 ;  /* 0x0000001b05027207 */ /* 0x001fc60005000000 */
[----:B------:R0:W-:Y:S01]  /*7650*/  STL [R1+0xa4], R3 ;  /* 0x0000a40301007387 */ /* 0x0001e20000100800 */
[----:B-1----:R-:W-:-:S03]  /*7660*/  SEL R4, R5, R26, !P2 ;  /* 0x0000001a05047207 */ /* 0x002fc60005000000 */
[----:B------:R1:W-:Y:S01]  /*7670*/  STL [R1+0xa8], R2 ;  /* 0x0000a80201007387 */ /* 0x0003e20000100800 */
[----:B0-----:R-:W-:-:S03]  /*7680*/  SEL R3, R5, R25, !P2 ;  /* 0x0000001905037207 */ /* 0x001fc60005000000 */
[----:B------:R0:W-:Y:S01]  /*7690*/  STL [R1+0xac], R4 ;  /* 0x0000ac0401007387 */ /* 0x0001e20000100800 */
[----:B-1----:R-:W-:-:S03]  /*76a0*/  SEL R2, R5, R24, !P2 ;  /* 0x0000001805027207 */ /* 0x002fc60005000000 */
[----:B------:R1:W-:Y:S04]  /*76b0*/  STL [R1+0xb4], R3 ;  /* 0x0000b40301007387 */ /* 0x0003e80000100800 */
[----:B------:R1:W-:Y:S01]  /*76c0*/  STL [R1+0xbc], R2 ;  /* 0x0000bc0201007387 */ /* 0x0003e20000100800 */
[C---:B0-----:R-:W-:Y:S02]  /*76d0*/  SEL R4, R5.reuse, R23, !P2 ;  /* 0x0000001705047207 */ /* 0x041fe40005000000 */
[----:B-1----:R-:W-:-:S03]  /*76e0*/  SEL R3, R5, R22, !P2 ;  /* 0x0000001605037207 */ /* 0x002fc60005000000 */
[----:B------:R0:W-:Y:S01]  /*76f0*/  STL [R1+0xcc], R4 ;  /* 0x0000cc0401007387 */ /* 0x0001e20000100800 */
[----:B------:R-:W-:-:S03]  /*7700*/  SEL R2, R5, R21, !P2 ;  /* 0x0000001505027207 */ /* 0x000fc60005000000 */
[----:B------:R1:W-:Y:S04]  /*7710*/  STL [R1+0xd0], R3 ;  /* 0x0000d00301007387 */ /* 0x0003e80000100800 */
[----:B------:R1:W-:Y:S01]  /*7720*/  STL [R1+0xd4], R2 ;  /* 0x0000d40201007387 */ /* 0x0003e20000100800 */
[C---:B0-----:R-:W-:Y:S02]  /*7730*/  SEL R4, R5.reuse, R20, !P2 ;  /* 0x0000001405047207 */ /* 0x041fe40005000000 */
[----:B-1----:R-:W-:-:S03]  /*7740*/  SEL R3, R5, R19, !P2 ;  /* 0x0000001305037207 */ /* 0x002fc60005000000 */
[----:B------:R-:W-:Y:S01]  /*7750*/  STL [R1+0xd8], R4 ;  /* 0x0000d80401007387 */ /* 0x000fe20000100800 */
[----:B------:R-:W-:-:S03]  /*7760*/  SEL R2, R5, R18, !P2 ;  /* 0x0000001205027207 */ /* 0x000fc60005000000 */
[----:B------:R0:W-:Y:S01]  /*7770*/  STL [R1+0xe0], R3 ;  /* 0x0000e00301007387 */ /* 0x0001e20000100800 */
[----:B------:R-:W-:-:S03]  /*7780*/  SEL R0, R5, R0, !P2 ;  /* 0x0000000005007207 */ /* 0x000fc60005000000 */
[----:B------:R1:W-:Y:S01]  /*7790*/  STL [R1+0xe4], R2 ;  /* 0x0000e40201007387 */ /* 0x0003e20000100800 */
[----:B0-----:R-:W-:-:S03]  /*77a0*/  SEL R3, R5, R17, !P2 ;  /* 0x0000001105037207 */ /* 0x001fc60005000000 */
[----:B------:R0:W-:Y:S01]  /*77b0*/  STL [R1+0xe8], R0 ;  /* 0x0000e80001007387 */ /* 0x0001e20000100800 */
[----:B-1----:R-:W-:-:S03]  /*77c0*/  SEL R2, R5, R16, !P2 ;  /* 0x0000001005027207 */ /* 0x002fc60005000000 */
[----:B------:R-:W-:Y:S04]  /*77d0*/  STL [R1+0xf0], R3 ;  /* 0x0000f00301007387 */ /* 0x000fe80000100800 */
[----:B------:R-:W4:Y:S01]  /*77e0*/  LDL.LU R16, [R1+0x11c] ;  /* 0x00011c0001107983 */ /* 0x000f220000300800 */
[----:B0-----:R-:W-:-:S03]  /*77f0*/  SEL R0, R5, R15, !P2 ;  /* 0x0000000f05007207 */ /* 0x001fc60005000000 */
[----:B------:R0:W-:Y:S04]  /*7800*/  STL [R1+0x100], R2 ;  /* 0x0001000201007387 */ /* 0x0001e80000100800 */
[----:B------:R-:W4:Y:S04]  /*7810*/  LDL.LU R15, [R1+0x124] ;  /* 0x00012400010f7983 */ /* 0x000f280000300800 */
[----:B------:R3:W-:Y:S04]  /*7820*/  STL [R1+0x108], R0 ;  /* 0x0001080001007387 */ /* 0x0007e80000100800 */
[----:B0-----:R-:W4:Y:S01]  /*7830*/  LDL.LU R2, [R1+0x144] ;  /* 0x0001440001027983 */ /* 0x001f220000300800 */
[----:B--2---:R-:W-:-:S05]  /*7840*/  SEL R3, R5, R14, !P2 ;  /* 0x0000000e05037207 */ /* 0x004fca0005000000 */
[----:B------:R-:W-:Y:S04]  /*7850*/  STL [R1+0x10c], R3 ;  /* 0x00010c0301007387 */ /* 0x000fe80000100800 */
[----:B------:R-:W2:Y:S01]  /*7860*/  LDL.LU R11, [R1+0x148] ;  /* 0x00014800010b7983 */ /* 0x000ea20000300800 */
[----:B---3--:R-:W-:-:S05]  /*7870*/  SEL R0, R5, R12, !P2 ;  /* 0x0000000c05007207 */ /* 0x008fca0005000000 */
[----:B------:R4:W-:Y:S04]  /*7880*/  STL [R1+0x110], R0 ;  /* 0x0001100001007387 */ /* 0x0009e80000100800 */
[----:B------:R-:W3:Y:S04]  /*7890*/  LDL.LU R10, [R1+0x150] ;  /* 0x00015000010a7983 */ /* 0x000ee80000300800 */
[----:B------:R-:W3:Y:S04]  /*78a0*/  LDL.LU R9, [R1+0x154] ;  /* 0x0001540001097983 */ /* 0x000ee80000300800 */
[----:B------:R-:W3:Y:S04]  /*78b0*/  LDL.LU R8, [R1+0x158] ;  /* 0x0001580001087983 */ /* 0x000ee80000300800 */
[----:B------:R-:W3:Y:S04]  /*78c0*/  LDL.LU R12, [R1+0x15c] ;  /* 0x00015c00010c7983 */ /* 0x000ee80000300800 */
[----:B------:R-:W3:Y:S04]  /*78d0*/  LDL.LU R7, [R1+0x164] ;  /* 0x0001640001077983 */ /* 0x000ee80000300800 */
[----:B------:R-:W3:Y:S01]  /*78e0*/  LDL.LU R6, [R1+0x168] ;  /* 0x0001680001067983 */ /* 0x000ee20000300800 */
[----:B----4-:R-:W-:-:S05]  /*78f0*/  SEL R0, R5, R13, !P2 ;  /* 0x0000000d05007207 */ /* 0x010fca0005000000 */
        /* <DEDUP_REMOVED lines=19> */
[----:B------:R-:W-:-:S05]  /*7a30*/  SEL R16, R5, R16, !P2 ;  /* 0x0000001005107207 */ /* 0x000fca0005000000 */
[----:B------:R0:W-:Y:S01]  /*7a40*/  STL [R1+0x11c], R16 ;  /* 0x00011c1001007387 */ /* 0x0001e20000100800 */
[----:B------:R-:W-:-:S03]  /*7a50*/  SEL R15, R5, R15, !P2 ;  /* 0x0000000f050f7207 */ /* 0x000fc60005000000 */
[----:B0-----:R-:W4:Y:S01]  /*7a60*/  LDL.LU R16, [R1+0x13c] ;  /* 0x00013c0001107983 */ /* 0x001f220000300800 */
[----:B------:R-:W-:-:S03]  /*7a70*/  SEL R2, R5, R2, !P2 ;  /* 0x0000000205027207 */ /* 0x000fc60005000000 */
[----:B------:R0:W-:Y:S04]  /*7a80*/  STL [R1+0x124], R15 ;  /* 0x0001240f01007387 */ /* 0x0001e80000100800 */
[----:B0-----:R-:W4:Y:S04]  /*7a90*/  LDL.LU R15, [R1+0x138] ;  /* 0x00013800010f7983 */ /* 0x001f280000300800 */
[----:B------:R2:W-:Y:S02]  /*7aa0*/  STL [R1+0x144], R2 ;  /* 0x0001440201007387 */ /* 0x0005e40000100800 */
[----:B--2---:R-:W-:-:S05]  /*7ab0*/  SEL R2, R5, R11, !P2 ;  /* 0x0000000b05027207 */ /* 0x004fca0005000000 */
[----:B------:R0:W-:Y:S01]  /*7ac0*/  STL [R1+0x148], R2 ;  /* 0x0001480201007387 */ /* 0x0001e20000100800 */
[C---:B---3--:R-:W-:Y:S02]  /*7ad0*/  SEL R10, R5.reuse, R10, !P2 ;  /* 0x0000000a050a7207 */ /* 0x048fe40005000000 */
[----:B------:R-:W-:-:S03]  /*7ae0*/  SEL R9, R5, R9, !P2 ;  /* 0x0000000905097207 */ /* 0x000fc60005000000 */
[----:B------:R-:W-:Y:S01]  /*7af0*/  STL [R1+0x150], R10 ;  /* 0x0001500a01007387 */ /* 0x000fe20000100800 */
[----:B0-----:R-:W-:-:S03]  /*7b00*/  SEL R2, R5, R8, !P2 ;  /* 0x0000000805027207 */ /* 0x001fc60005000000 */
[----:B------:R-:W-:Y:S01]  /*7b10*/  STL [R1+0x154], R9 ;  /* 0x0001540901007387 */ /* 0x000fe20000100800 */
[----:B------:R-:W-:-:S03]  /*7b20*/  SEL R8, R5, R12, !P2 ;  /* 0x0000000c05087207 */ /* 0x000fc60005000000 */
[----:B------:R-:W2:Y:S04]  /*7b30*/  LDL.LU R12, [R1+0x134] ;  /* 0x00013400010c7983 */ /* 0x000ea80000300800 */
[----:B------:R0:W-:Y:S04]  /*7b40*/  STL [R1+0x158], R2 ;  /* 0x0001580201007387 */ /* 0x0001e80000100800 */
[----:B------:R-:W-:Y:S01]  /*7b50*/  STL [R1+0x15c], R8 ;  /* 0x00015c0801007387 */ /* 0x000fe20000100800 */
[C---:B0-----:R-:W-:Y:S02]  /*7b60*/  SEL R2, R5.reuse, R7, !P2 ;  /* 0x0000000705027207 */ /* 0x041fe40005000000 */
[----:B------:R-:W-:-:S03]  /*7b70*/  SEL R7, R5, R6, !P2 ;  /* 0x0000000605077207 */ /* 0x000fc60005000000 */
[----:B------:R0:W-:Y:S01]  /*7b80*/  STL [R1+0x164], R2 ;  /* 0x0001640201007387 */ /* 0x0001e20000100800 */
[----:B----4-:R-:W-:-:S03]  /*7b90*/  SEL R6, R5, R4, !P2 ;  /* 0x0000000405067207 */ /* 0x010fc60005000000 */
[----:B------:R-:W-:Y:S01]  /*7ba0*/  STL [R1+0x168], R7 ;  /* 0x0001680701007387 */ /* 0x000fe20000100800 */
[----:B0-----:R-:W-:-:S03]  /*7bb0*/  SEL R2, R5, R3, !P2 ;  /* 0x0000000305027207 */ /* 0x001fc60005000000 */
[----:B------:R-:W-:Y:S01]  /*7bc0*/  STL [R1+0x170], R6 ;  /* 0x0001700601007387 */ /* 0x000fe20000100800 */
[C---:B------:R-:W-:Y:S02]  /*7bd0*/  SEL R4, R5.reuse, R29, !P2 ;  /* 0x0000001d05047207 */ /* 0x040fe40005000000 */
[C---:B------:R-:W-:Y:S01]  /*7be0*/  SEL R3, R5.reuse, R28, !P2 ;  /* 0x0000001c05037207 */ /* 0x040fe20005000000 */
        /* <DEDUP_REMOVED lines=14> */
[----:B---3--:R-:W-:-:S03]  /*7cd0*/  SEL R2, R5, R21, !P2 ;  /* 0x0000001505027207 */ /* 0x008fc60005000000 */
[----:B------:R1:W-:Y:S04]  /*7ce0*/  STL [R1+0x1b8], R3 ;  /* 0x0001b80301007387 */ /* 0x0003e80000100800 */
[----:B------:R3:W-:Y:S01]  /*7cf0*/  STL [R1+0x1bc], R2 ;  /* 0x0001bc0201007387 */ /* 0x0007e20000100800 */
[C---:B0-----:R-:W-:Y:S02]  /*7d00*/  SEL R4, R5.reuse, R20, !P2 ;  /* 0x0000001405047207 */ /* 0x041fe40005000000 */
[----:B-1----:R-:W-:-:S03]  /*7d10*/  SEL R3, R5, R19, !P2 ;  /* 0x0000001305037207 */ /* 0x002fc60005000000 */
[----:B------:R-:W-:Y:S01]  /*7d20*/  STL [R1+0x1c0], R4 ;  /* 0x0001c00401007387 */ /* 0x000fe20000100800 */
[C---:B------:R-:W-:Y:S02]  /*7d30*/  SEL R0, R5.reuse, R0, !P2 ;  /* 0x0000000005007207 */ /* 0x040fe40005000000 */
[C---:B---3--:R-:W-:Y:S01]  /*7d40*/  SEL R2, R5.reuse, R18, !P2 ;  /* 0x0000001205027207 */ /* 0x048fe20005000000 */
[----:B------:R0:W-:Y:S04]  /*7d50*/  STL [R1+0x1b4], R3 ;  /* 0x0001b40301007387 */ /* 0x0001e80000100800 */
[----:B------:R1:W-:Y:S01]  /*7d60*/  STL [R1+0x1ac], R2 ;  /* 0x0001ac0201007387 */ /* 0x0003e20000100800 */
[----:B0-----:R-:W-:-:S03]  /*7d70*/  SEL R3, R5, R17, !P2 ;  /* 0x0000001105037207 */ /* 0x001fc60005000000 */
[----:B------:R0:W-:Y:S01]  /*7d80*/  STL [R1+0x1a8], R0 ;  /* 0x0001a80001007387 */ /* 0x0001e20000100800 */
[----:B-1----:R-:W-:-:S03]  /*7d90*/  SEL R2, R5, R14, !P2 ;  /* 0x0000000e05027207 */ /* 0x002fc60005000000 */
[----:B------:R-:W-:Y:S04]  /*7da0*/  STL [R1+0x1a0], R3 ;  /* 0x0001a00301007387 */ /* 0x000fe80000100800 */
[----:B------:R-:W3:Y:S01]  /*7db0*/  LDL.LU R14, [R1+0x114] ;  /* 0x00011400010e7983 */ /* 0x000ee20000300800 */
[----:B0-----:R-:W-:-:S03]  /*7dc0*/  SEL R0, R5, R13, !P2 ;  /* 0x0000000d05007207 */ /* 0x001fc60005000000 */
[----:B------:R0:W-:Y:S04]  /*7dd0*/  STL [R1+0x194], R2 ;  /* 0x0001940201007387 */ /* 0x0001e80000100800 */
[----:B------:R-:W4:Y:S04]  /*7de0*/  LDL.LU R13, [R1+0xfc] ;  /* 0x0000fc00010d7983 */ /* 0x000f280000300800 */
[----:B------:R1:W-:Y:S04]  /*7df0*/  STL [R1+0x18c], R0 ;  /* 0x00018c0001007387 */ /* 0x0003e80000100800 */
[----:B0-----:R-:W4:Y:S01]  /*7e00*/  LDL.LU R2, [R1+0xf8] ;  /* 0x0000f80001027983 */ /* 0x001f220000300800 */
[----:B------:R-:W-:-:S05]  /*7e10*/  SEL R3, R5, R16, !P2 ;  /* 0x0000001005037207 */ /* 0x000fca0005000000 */
[----:B------:R-:W-:Y:S04]  /*7e20*/  STL [R1+0x184], R3 ;  /* 0x0001840301007387 */ /* 0x000fe80000100800 */
[----:B------:R-:W4:Y:S01]  /*7e30*/  LDL.LU R10, [R1+0xf4] ;  /* 0x0000f400010a7983 */ /* 0x000f220000300800 */
[----:B-1----:R-:W-:-:S05]  /*7e40*/  SEL R0, R5, R15, !P2 ;  /* 0x0000000f05007207 */ /* 0x002fca0005000000 */
[----:B------:R2:W-:Y:S04]  /*7e50*/  STL [R1+0x17c], R0 ;  /* 0x00017c0001007387 */ /* 0x0005e80000100800 */
[----:B------:R-:W4:Y:S04]  /*7e60*/  LDL.LU R9, [R1+0x120] ;  /* 0x0001200001097983 */ /* 0x000f280000300800 */
[----:B------:R-:W4:Y:S04]  /*7e70*/  LDL.LU R8, [R1+0x130] ;  /* 0x0001300001087983 */ /* 0x000f280000300800 */
[----:B------:R-:W4:Y:S04]  /*7e80*/  LDL.LU R7, [R1+0x128] ;  /* 0x0001280001077983 */ /* 0x000f280000300800 */
[----:B------:R-:W4:Y:S04]  /*7e90*/  LDL.LU R11, [R1+0x12c] ;  /* 0x00012c00010b7983 */ /* 0x000f280000300800 */
[----:B------:R-:W4:Y:S04]  /*7ea0*/  LDL.LU R6, [R1+0x104] ;  /* 0x0001040001067983 */ /* 0x000f280000300800 */
[----:B------:R-:W4:Y:S01]  /*7eb0*/  LDL.LU R4, [R1+0xec] ;  /* 0x0000ec0001047983 */ /* 0x000f220000300800 */
[----:B--2---:R-:W-:-:S05]  /*7ec0*/  SEL R0, R5, R12, !P2 ;  /* 0x0000000c05007207 */ /* 0x004fca0005000000 */
[----:B------:R0:W-:Y:S04]  /*7ed0*/  STL [R1+0x174], R0 ;  /* 0x0001740001007387 */ /* 0x0001e80000100800 */
[----:B------:R-:W2:Y:S04]  /*7ee0*/  LDL.LU R3, [R1+0xdc] ;  /* 0x0000dc0001037983 */ /* 0x000ea80000300800 */
        /* <DEDUP_REMOVED lines=12> */
[----:B0-----:R-:W2:Y:S04]  /*7fb0*/  LDL.LU R0, [R1+0x4] ;  /* 0x0000040001007983 */ /* 0x001ea80000300800 */
[----:B------:R-:W2:Y:S04]  /*7fc0*/  LDL.LU R17, [R1] ;  /* 0x0000000001117983 */ /* 0x000ea80000300800 */
[----:B------:R-:W2:Y:S04]  /*7fd0*/  LDL.LU R16, [R1+0x80] ;  /* 0x0000800001107983 */ /* 0x000ea80000300800 */
[----:B------:R-:W2:Y:S04]  /*7fe0*/  LDL.LU R15, [R1+0x84] ;  /* 0x00008400010f7983 */ /* 0x000ea80000300800 */
[----:B------:R-:W2:Y:S01]  /*7ff0*/  LDL.LU R12, [R1+0x98] ;  /* 0x00009800010c7983 */ /* 0x000ea20000300800 */
[----:B---3--:R-:W-:-:S05]  /*8000*/  SEL R14, R5, R14, !P2 ;  /* 0x0000000e050e7207 */ /* 0x008fca0005000000 */
[----:B------:R0:W-:Y:S01]  /*8010*/  STL [R1+0x16c], R14 ;  /* 0x00016c0e01007387 */ /* 0x0001e20000100800 */
[----:B----4-:R-:W-:-:S03]  /*8020*/  SEL R13, R5, R13, !P2 ;  /* 0x0000000d050d7207 */ /* 0x010fc60005000000 */
[----:B0-----:R-:W3:Y:S01]  /*8030*/  LDL.LU R14, [R1+0x68] ;  /* 0x00006800010e7983 */ /* 0x001ee20000300800 */
[----:B------:R-:W-:-:S03]  /*8040*/  SEL R2, R5, R2, !P2 ;  /* 0x0000000205027207 */ /* 0x000fc60005000000 */
[----:B------:R0:W-:Y:S04]  /*8050*/  STL [R1+0x160], R13 ;  /* 0x0001600d01007387 */ /* 0x0001e80000100800 */
[----:B0-----:R-:W4:Y:S04]  /*8060*/  LDL.LU R13, [R1+0x70] ;  /* 0x00007000010d7983 */ /* 0x001f280000300800 */
[----:B------:R0:W-:Y:S01]  /*8070*/  STL [R1+0x14c], R2 ;  /* 0x00014c0201007387 */ /* 0x0001e20000100800 */
[----:B------:R-:W-:-:S03]  /*8080*/  SEL R10, R5, R10, !P2 ;  /* 0x0000000a050a7207 */ /* 0x000fc60005000000 */
[----:B0-----:R-:W4:Y:S04]  /*8090*/  LDL.LU R2, [R1+0x774] ;  /* 0x0007740001027983 */ /* 0x001f280000300800 */
[----:B------:R0:W-:Y:S01]  /*80a0*/  STL [R1+0x140], R10 ;  /* 0x0001400a01007387 */ /* 0x0001e20000100800 */
[C---:B------:R-:W-:Y:S02]  /*80b0*/  SEL R9, R5.reuse, R9, !P2 ;  /* 0x0000000905097207 */ /* 0x040fe40005000000 */
[C---:B------:R-:W-:Y:S01]  /*80c0*/  SEL R8, R5.reuse, R8, !P2 ;  /* 0x0000000805087207 */ /* 0x040fe20005000000 */
[----:B0-----:R-:W4:Y:S01]  /*80d0*/  LDL.LU R10, [R1+0x770] ;  /* 0x00077000010a7983 */ /* 0x001f220000300800 */
[----:B------:R-:W-:-:S03]  /*80e0*/  SEL R7, R5, R7, !P2 ;  /* 0x0000000705077207 */ /* 0x000fc60005000000 */
[----:B------:R0:W-:Y:S01]  /*80f0*/  STL [R1+0x13c], R9 ;  /* 0x00013c0901007387 */ /* 0x0001e20000100800 */
[C---:B------:R-:W-:Y:S02]  /*8100*/  SEL R11, R5.reuse, R11, !P2 ;  /* 0x0000000b050b7207 */ /* 0x040fe40005000000 */
[C---:B------:R-:W-:Y:S01]  /*8110*/  SEL R6, R5.reuse, R6, !P2 ;  /* 0x0000000605067207 */ /* 0x040fe20005000000 */
[----:B0-----:R-:W4:Y:S01]  /*8120*/  LDL.LU R9, [R1+0x76c] ;  /* 0x00076c0001097983 */ /* 0x001f220000300800 */
[----:B------:R-:W-:-:S03]  /*8130*/  SEL R4, R5, R4, !P2 ;  /* 0x0000000405047207 */ /* 0x000fc60005000000 */
[----:B------:R0:W-:Y:S04]  /*8140*/  STL [R1+0x138], R8 ;  /* 0x0001380801007387 */ /* 0x0001e80000100800 */
[----:B0-----:R-:W4:Y:S04]  /*8150*/  LDL.LU R8, [R1+0x768] ;  /* 0x0007680001087983 */ /* 0x001f280000300800 */
[----:B------:R0:W-:Y:S04]  /*8160*/  STL [R1+0x134], R7 ;  /* 0x0001340701007387 */ /* 0x0001e80000100800 */
[----:B0-----:R-:W4:Y:S04]  /*8170*/  LDL.LU R7, [R1+0x764] ;  /* 0x0007640001077983 */ /* 0x001f280000300800 */
[----:B------:R0:W-:Y:S04]  /*8180*/  STL [R1+0x130], R11 ;  /* 0x0001300b01007387 */ /* 0x0001e80000100800 */
[----:B0-----:R-:W4:Y:S04]  /*8190*/  LDL.LU R11, [R1+0x3c] ;  /* 0x00003c00010b7983 */ /* 0x001f280000300800 */
[----:B------:R0:W-:Y:S04]  /*81a0*/  STL [R1+0x12c], R6 ;  /* 0x00012c0601007387 */ /* 0x0001e80000100800 */
[----:B0-----:R-:W4:Y:S04]  /*81b0*/  LDL.LU R6, [R1+0x760] ;  /* 0x0007600001067983 */ /* 0x001f280000300800 */
[----:B------:R0:W-:Y:S04]  /*81c0*/  STL [R1+0x128], R4 ;  /* 0x0001280401007387 */ /* 0x0001e80000100800 */
[----:B0-----:R-:W4:Y:S01]  /*81d0*/  LDL.LU R4, [R1+0x75c] ;  /* 0x00075c0001047983 */ /* 0x001f220000300800 */
[----:B--2---:R-:W-:-:S02]  /*81e0*/  SEL R3, R5, R3, !P2 ;  /* 0x0000000305037207 */ /* 0x004fc40005000000 */
[----:B------:R-:W-:-:S03]  /*81f0*/  SEL R29, R5, R29, !P2 ;  /* 0x0000001d051d7207 */ /* 0x000fc60005000000 */
[----:B------:R0:W-:Y:S01]  /*8200*/  STL [R1+0x120], R3 ;  /* 0x0001200301007387 */ /* 0x0001e20000100800 */
[C---:B------:R-:W-:Y:S02]  /*8210*/  SEL R28, R5.reuse, R28, !P2 ;  /* 0x0000001c051c7207 */ /* 0x040fe40005000000 */
[C---:B------:R-:W-:Y:S01]  /*8220*/  SEL R27, R5.reuse, R27, !P2 ;  /* 0x0000001b051b7207 */ /* 0x040fe20005000000 */
[----:B0-----:R-:W2:Y:S01]  /*8230*/  LDL.LU R3, [R1+0x758] ;  /* 0x0007580001037983 */ /* 0x001ea20000300800 */
[----:B------:R-:W-:-:S03]  /*8240*/  SEL R26, R5, R26, !P2 ;  /* 0x0000001a051a7207 */ /* 0x000fc60005000000 */
[----:B------:R0:W-:Y:S01]  /*8250*/  STL [R1+0x114], R29 ;  /* 0x0001141d01007387 */ /* 0x0001e20000100800 */
[C---:B------:R-:W-:Y:S02]  /*8260*/  SEL R25, R5.reuse, R25, !P2 ;  /* 0x0000001905197207 */ /* 0x040fe40005000000 */
[C---:B------:R-:W-:Y:S01]  /*8270*/  SEL R24, R5.reuse, R24, !P2 ;  /* 0x0000001805187207 */ /* 0x040fe20005000000 */
[----:B0-----:R-:W2:Y:S04]  /*8280*/  LDL.LU R29, [R1+0x754] ;  /* 0x00075400011d7983 */ /* 0x001ea80000300800 */
[----:B------:R0:W-:Y:S01]  /*8290*/  STL [R1+0x104], R28 ;  /* 0x0001041c01007387 */ /* 0x0001e20000100800 */
[C---:B------:R-:W-:Y:S02]  /*82a0*/  SEL R23, R5.reuse, R23, !P2 ;  /* 0x0000001705177207 */ /* 0x040fe40005000000 */
[C---:B------:R-:W-:Y:S01]  /*82b0*/  SEL R22, R5.reuse, R22, !P2 ;  /* 0x0000001605167207 */ /* 0x040fe20005000000 */
[----:B0-----:R-:W2:Y:S04]  /*82c0*/  LDL.LU R28, [R1+0x750] ;  /* 0x00075000011c7983 */ /* 0x001ea80000300800 */
[----:B------:R0:W-:Y:S01]  /*82d0*/  STL [R1+0xfc], R27 ;  /* 0x0000fc1b01007387 */ /* 0x0001e20000100800 */
[----:B------:R-:W-:-:S03]  /*82e0*/  SEL R21, R5, R21, !P2 ;  /* 0x0000001505157207 */ /* 0x000fc60005000000 */
        /* <DEDUP_REMOVED lines=25> */
[----:B------:R0:W-:Y:S04]  /*8480*/  STL [R1+0xb0], R18 ;  /* 0x0000b01201007387 */ /* 0x0001e80000100800 */
        /* <DEDUP_REMOVED lines=10> */
[----:B0-----:R-:W2:Y:S01]  /*8530*/  LDL.LU R12, [R1+0x714] ;  /* 0x00071400010c7983 */ /* 0x001ea20000300800 */
[----:B---3--:R-:W-:-:S02]  /*8540*/  SEL R14, R5, R14, !P2 ;  /* 0x0000000e050e7207 */ /* 0x008fc40005000000 */
[C---:B----4-:R-:W-:Y:S02]  /*8550*/  SEL R13, R5.reuse, R13, !P2 ;  /* 0x0000000d050d7207 */ /* 0x050fe40005000000 */
[----:B--2---:R-:W-:-:S05]  /*8560*/  SEL R12, R5, R12, !P2 ;  /* 0x0000000c050c7207 */ /* 0x004fca0005000000 */
[----:B------:R0:W-:Y:S04]  /*8570*/  STL [R1+0x6c], R12 ;  /* 0x00006c0c01007387 */ /* 0x0001e80000100800 */
[----:B0-----:R-:W2:Y:S04]  /*8580*/  LDL.LU R12, [R1+0x38] ;  /* 0x00003800010c7983 */ /* 0x001ea80000300800 */
[----:B------:R0:W-:Y:S04]  /*8590*/  STL [R1+0x68], R14 ;  /* 0x0000680e01007387 */ /* 0x0001e80000100800 */
[----:B0-----:R-:W3:Y:S04]  /*85a0*/  LDL.LU R14, [R1+0x710] ;  /* 0x00071000010e7983 */ /* 0x001ee80000300800 */
[----:B------:R0:W-:Y:S04]  /*85b0*/  STL [R1+0x64], R13 ;  /* 0x0000640d01007387 */ /* 0x0001e80000100800 */
[----:B0-----:R-:W4:Y:S02]  /*85c0*/  LDL.LU R13, [R1+0x70c] ;  /* 0x00070c00010d7983 */ /* 0x001f240000300800 */
[----:B----4-:R-:W-:-:S05]  /*85d0*/  SEL R13, R5, R13, !P2 ;  /* 0x0000000d050d7207 */ /* 0x010fca0005000000 */
[----:B------:R0:W-:Y:S04]  /*85e0*/  STL [R1+0x54], R13 ;  /* 0x0000540d01007387 */ /* 0x0001e80000100800 */
[----:B0-----:R-:W4:Y:S01]  /*85f0*/  LDL.LU R13, [R1+0x30] ;  /* 0x00003000010d7983 */ /* 0x001f220000300800 */
[----:B---3--:R-:W-:-:S05]  /*8600*/  SEL R14, R5, R14, !P2 ;  /* 0x0000000e050e7207 */ /* 0x008fca0005000000 */
[----:B------:R0:W-:Y:S01]  /*8610*/  STL [R1+0x4c], R14 ;  /* 0x00004c0e01007387 */ /* 0x0001e20000100800 */
[C---:B--2---:R-:W-:Y:S02]  /*8620*/  SEL R12, R5.reuse, R12, !P2 ;  /* 0x0000000c050c7207 */ /* 0x044fe40005000000 */
[C---:B0-----:R-:W-:Y:S02]  /*8630*/  SEL R14, R5.reuse, R15, !P2 ;  /* 0x0000000f050e7207 */ /* 0x041fe40005000000 */
[----:B------:R-:W-:-:S03]  /*8640*/  SEL R15, R5, R16, !P2 ;  /* 0x00000010050f7207 */ /* 0x000fc60005000000 */
[----:B------:R0:W-:Y:S01]  /*8650*/  STL [R1+0x40], R14 ;  /* 0x0000400e01007387 */ /* 0x0001e20000100800 */
[----:B------:R-:W-:-:S03]  /*8660*/  SEL R11, R5, R11, !P2 ;  /* 0x0000000b050b7207 */ /* 0x000fc60005000000 */
[----:B------:R-:W-:Y:S01]  /*8670*/  STL [R1+0x14], R15 ;  /* 0x0000140f01007387 */ /* 0x000fe20000100800 */
[C---:B0-----:R-:W-:Y:S02]  /*8680*/  SEL R14, R5.reuse, R17, !P2 ;  /* 0x00000011050e7207 */ /* 0x041fe40005000000 */
[----:B------:R-:W-:-:S03]  /*8690*/  SEL R17, R5, R0, !P2 ;  /* 0x0000000005117207 */ /* 0x000fc60005000000 */
[----:B------:R-:W-:Y:S01]  /*86a0*/  STL [R1+0xc], R14 ;  /* 0x00000c0e01007387 */ /* 0x000fe20000100800 */
[C---:B------:R-:W-:Y:S02]  /*86b0*/  SEL R18, R5.reuse, R18, !P2 ;  /* 0x0000001205127207 */ /* 0x040fe40005000000 */
[C---:B------:R-:W-:Y:S02]  /*86c0*/  SEL R19, R5.reuse, R19, !P2 ;  /* 0x0000001305137207 */ /* 0x040fe40005000000 */
[C---:B------:R-:W-:Y:S02]  /*86d0*/  SEL R20, R5.reuse, R20, !P2 ;  /* 0x0000001405147207 */ /* 0x040fe40005000000 */
[C---:B------:R-:W-:Y:S02]  /*86e0*/  SEL R21, R5.reuse, R21, !P2 ;  /* 0x0000001505157207 */ /* 0x040fe40005000000 */
[C---:B------:R-:W-:Y:S02]  /*86f0*/  SEL R22, R5.reuse, R22, !P2 ;  /* 0x0000001605167207 */ /* 0x040fe40005000000 */
[----:B------:R-:W-:-:S02]  /*8700*/  SEL R23, R5, R23, !P2 ;  /* 0x0000001705177207 */ /* 0x000fc40005000000 */
[C---:B------:R-:W-:Y:S02]  /*8710*/  SEL R24, R5.reuse, R24, !P2 ;  /* 0x0000001805187207 */ /* 0x040fe40005000000 */
[C---:B------:R-:W-:Y:S02]  /*8720*/  SEL R25, R5.reuse, R25, !P2 ;  /* 0x0000001905197207 */ /* 0x040fe40005000000 */
[C---:B------:R-:W-:Y:S02]  /*8730*/  SEL R26, R5.reuse, R26, !P2 ;  /* 0x0000001a051a7207 */ /* 0x040fe40005000000 */
[C---:B------:R-:W-:Y:S02]  /*8740*/  SEL R27, R5.reuse, R27, !P2 ;  /* 0x0000001b051b7207 */ /* 0x040fe40005000000 */
[C---:B------:R-:W-:Y:S02]  /*8750*/  SEL R28, R5.reuse, R28, !P2 ;  /* 0x0000001c051c7207 */ /* 0x040fe40005000000 */
[----:B------:R-:W-:-:S02]  /*8760*/  SEL R29, R5, R29, !P2 ;  /* 0x0000001d051d7207 */ /* 0x000fc40005000000 */
[----:B----4-:R-:W-:-:S05]  /*8770*/  SEL R13, R5, R13, !P2 ;  /* 0x0000000d050d7207 */ /* 0x010fca0005000000 */
[----:B------:R-:W-:Y:S04]  /*8780*/  STL [R1+0x8], R13 ;  /* 0x0000080d01007387 */ /* 0x000fe80000100800 */
[----:B------:R-:W-:Y:S04]  /*8790*/  STL [R1+0x4], R12 ;  /* 0x0000040c01007387 */ /* 0x000fe80000100800 */
[----:B------:R-:W2:Y:S04]  /*87a0*/  LDL.LU R0, [R1+0x708] ;  /* 0x0007080001007983 */ /* 0x000ea80000300800 */
[----:B------:R-:W-:Y:S04]  /*87b0*/  STL [R1], R11 ;  /* 0x0000000b01007387 */ /* 0x000fe80000100800 */
[----:B------:R0:W-:Y:S04]  /*87c0*/  STL [R1+0x688], R17 ;  /* 0x0006881101007387 */ /* 0x0001e80000100800 */
[----:B0-----:R-:W3:Y:S04]  /*87d0*/  LDL.LU R17, [R1+0x74] ;  /* 0x0000740001117983 */ /* 0x001ee80000300800 */
[----:B------:R0:W-:Y:S04]  /*87e0*/  STL [R1+0x68c], R18 ;  /* 0x00068c1201007387 */ /* 0x0001e80000100800 */
[----:B0-----:R-:W4:Y:S04]  /*87f0*/  LDL.LU R18, [R1+0x60] ;  /* 0x0000600001127983 */ /* 0x001f280000300800 */
        /* <DEDUP_REMOVED lines=12> */
[----:B------:R0:W-:Y:S01]  /*88c0*/  STL [R1+0x6a8], R25 ;  /* 0x0006a81901007387 */ /* 0x0001e20000100800 */
[----:B------:R-:W-:-:S03]  /*88d0*/  SEL R11, R5, R3, !P2 ;  /* 0x00000003050b7207 */ /* 0x000fc60005000000 */
[----:B0-----:R-:W3:Y:S04]  /*88e0*/  LDL.LU R25, [R1+0x24] ;  /* 0x0000240001197983 */ /* 0x001ee80000300800 */
        /* <DEDUP_REMOVED lines=8> */
[----:B------:R-:W4:Y:S01]  /*8970*/  LDL.LU R3, [R1+0x1c] ;  /* 0x00001c0001037983 */ /* 0x000f220000300800 */
[----:B------:R-:W-:-:S02]  /*8980*/  SEL R12, R5, R4, !P2 ;  /* 0x00000004050c7207 */ /* 0x000fc40005000000 */
[C---:B------:R-:W-:Y:S02]  /*8990*/  SEL R13, R5.reuse, R6, !P2 ;  /* 0x00000006050d7207 */ /* 0x040fe40005000000 */
[C---:B------:R-:W-:Y:S01]  /*89a0*/  SEL R14, R5.reuse, R7, !P2 ;  /* 0x00000007050e7207 */ /* 0x040fe20005000000 */
[----:B------:R-:W-:Y:S01]  /*89b0*/  STL [R1+0x6bc], R11 ;  /* 0x0006bc0b01007387 */ /* 0x000fe20000100800 */
[C---:B------:R-:W-:Y:S02]  /*89c0*/  SEL R15, R5.reuse, R8, !P2 ;  /* 0x00000008050f7207 */ /* 0x040fe40005000000 */
[C---:B------:R-:W-:Y:S01]  /*89d0*/  SEL R16, R5.reuse, R9, !P2 ;  /* 0x0000000905107207 */ /* 0x040fe20005000000 */
[----:B------:R-:W-:Y:S01]  /*89e0*/  STL [R1+0x6c0], R12 ;  /* 0x0006c00c01007387 */ /* 0x000fe20000100800 */
[----:B------:R-:W-:-:S03]  /*89f0*/  SEL R10, R5, R10, !P2 ;  /* 0x0000000a050a7207 */ /* 0x000fc60005000000 */
[----:B------:R-:W-:Y:S04]  /*8a00*/  STL [R1+0x6c4], R13 ;  /* 0x0006c40d01007387 */ /* 0x000fe80000100800 */
[----:B------:R-:W-:Y:S01]  /*8a10*/  STL [R1+0x6c8], R14 ;  /* 0x0006c80e01007387 */ /* 0x000fe20000100800 */
[----:B--2---:R-:W-:Y:S01]  /*8a20*/  IMAD R0, R0, UR4, RZ ;  /* 0x0000000400007c24 */ /* 0x004fe2000f8e02ff */
[----:B------:R-:W-:-:S04]  /*8a30*/  ULDC UR4, c[0x0][0x240] ;  /* 0x0000900000047ab9 */ /* 0x000fc80000000800 */
[----:B------:R-:W-:-:S04]  /*8a40*/  LEA R4, P0, R0, UR10, 0x1 ;  /* 0x0000000a00047c11 */ /* 0x000fc8000f8008ff */
[----:B------:R-:W-:Y:S01]  /*8a50*/  LEA.HI.X.SX32 R5, R0, UR11, 0x1, P0 ;  /* 0x0000000b00057c11 */ /* 0x000fe200080f0eff */
[----:B------:R-:W-:Y:S01]  /*8a60*/  STL [R1+0x640], R4 ;  /* 0x0006400401007387 */ /* 0x000fe20000100800 */
[----:B------:R-:W-:Y:S01]  /*8a70*/  IMAD R7, R2, UR4, RZ ;  /* 0x0000000402077c24 */ /* 0x000fe2000f8e02ff */
[----:B------:R-:W-:Y:S02]  /*8a80*/  ULDC.64 UR10, c[0x0][0x218] ;  /* 0x00008600000a7ab9 */ /* 0x000fe40000000a00 */
[----:B------:R-:W-:Y:S04]  /*8a90*/  STL [R1+0x6cc], R15 ;  /* 0x0006cc0f01007387 */ /* 0x000fe80000100800 */
[----:B------:R-:W-:Y:S04]  /*8aa0*/  STL [R1+0x6d0], R16 ;  /* 0x0006d01001007387 */ /* 0x000fe80000100800 */
[----:B------:R-:W-:Y:S04]  /*8ab0*/  STL [R1+0x6d4], R10 ;  /* 0x0006d40a01007387 */ /* 0x000fe80000100800 */
[----:B------:R-:W-:Y:S01]  /*8ac0*/  STL [R1+0x644], R5 ;  /* 0x0006440501007387 */ /* 0x000fe20000100800 */
[----:B---3--:R-:W-:-:S02]  /*8ad0*/  IMAD R2, R25, UR4, RZ ;  /* 0x0000000419027c24 */ /* 0x008fc4000f8e02ff */
[----:B----4-:R-:W-:Y:S02]  /*8ae0*/  IMAD R6, R27, UR4, RZ ;  /* 0x000000041b067c24 */ /* 0x010fe4000f8e02ff */
[----:B------:R-:W-:Y:S02]  /*8af0*/  IMAD R8, R28, UR4, RZ ;  /* 0x000000041c087c24 */ /* 0x000fe4000f8e02ff */
[----:B------:R-:W-:Y:S02]  /*8b00*/  IMAD R9, R29, UR4, RZ ;  /* 0x000000041d097c24 */ /* 0x000fe4000f8e02ff */
[----:B------:R-:W-:-:S03]  /*8b10*/  IMAD R0, R3, UR4, RZ ;  /* 0x0000000403007c24 */ /* 0x000fc6000f8e02ff */
[----:B------:R-:W-:Y:S01]  /*8b20*/  STL [R1+0x6d8], R9 ;  /* 0x0006d80901007387 */ /* 0x000fe20000100800 */
[----:B------:R-:W-:-:S03]  /*8b30*/  IMAD R3, R26, UR4, RZ ;  /* 0x000000041a037c24 */ /* 0x000fc6000f8e02ff */
[----:B------:R0:W-:Y:S04]  /*8b40*/  STL [R1+0x39c], R0 ;  /* 0x00039c0001007387 */ /* 0x0001e80000100800 */
[----:B------:R-:W-:Y:S04]  /*8b50*/  STL [R1+0x6dc], R8 ;  /* 0x0006dc0801007387 */ /* 0x000fe80000100800 */
[----:B------:R-:W-:Y:S01]  /*8b60*/  STL [R1+0x6e0], R7 ;  /* 0x0006e00701007387 */ /* 0x000fe20000100800 */
[----:B0-----:R-:W-:-:S03]  /*8b70*/  IMAD R0, R24, UR4, RZ ;  /* 0x0000000418007c24 */ /* 0x001fc6000f8e02ff */
[----:B------:R-:W-:Y:S04]  /*8b80*/  STL [R1+0x6e4], R6 ;  /* 0x0006e40601007387 */ /* 0x000fe80000100800 */
[----:B------:R-:W-:Y:S04]  /*8b90*/  STL [R1+0x6e8], R3 ;  /* 0x0006e80301007387 */ /* 0x000fe80000100800 */
[----:B------:R0:W-:Y:S04]  /*8ba0*/  STL [R1+0x6ec], R2 ;  /* 0x0006ec0201007387 */ /* 0x0001e80000100800 */
[----:B------:R1:W-:Y:S01]  /*8bb0*/  STL [R1+0x6f0], R0 ;  /* 0x0006f00001007387 */ /* 0x0003e20000100800 */
[----:B0-----:R-:W-:-:S02]  /*8bc0*/  IMAD R2, R23, UR4, RZ ;  /* 0x0000000417027c24 */ /* 0x001fc4000f8e02ff */
[----:B-1----:R-:W-:-:S03]  /*8bd0*/  IMAD R0, R22, UR4, RZ ;  /* 0x0000000416007c24 */ /* 0x002fc6000f8e02ff */
[----:B------:R0:W-:Y:S01]  /*8be0*/  STL [R1+0x10], R2 ;  /* 0x0000100201007387 */ /* 0x0001e20000100800 */
[----:B------:R-:W-:-:S03]  /*8bf0*/  IMAD R3, R21, UR4, RZ ;  /* 0x0000000415037c24 */ /* 0x000fc6000f8e02ff */
[----:B------:R1:W-:Y:S01]  /*8c00*/  STL [R1+0x18], R0 ;  /* 0x0000180001007387 */ /* 0x0003e20000100800 */
[----:B0-----:R-:W-:-:S03]  /*8c10*/  IMAD R2, R20, UR4, RZ ;  /* 0x0000000414027c24 */ /* 0x001fc6000f8e02ff */
[----:B------:R-:W-:Y:S01]  /*8c20*/  STL [R1+0x1c], R3 ;  /* 0x00001c0301007387 */ /* 0x000fe20000100800 */
[----:B-1----:R-:W-:-:S03]  /*8c30*/  IMAD R0, R19, UR4, RZ ;  /* 0x0000000413007c24 */ /* 0x002fc6000f8e02ff */
[----:B------:R-:W-:Y:S04]  /*8c40*/  STL [R1+0x20], R2 ;  /* 0x0000200201007387 */ /* 0x000fe80000100800 */
[----:B------:R0:W-:Y:S04]  /*8c50*/  STL [R1+0x24], R0 ;  /* 0x0000240001007387 */ /* 0x0001e80000100800 */
[----:B0-----:R-:W2:Y:S01]  /*8c60*/  LDL.LU R0, [R1+0x90] ;  /* 0x0000900001007983 */ /* 0x001ea20000300800 */
[----:B------:R-:W-:Y:S02]  /*8c70*/  IMAD R3, R18, UR4, RZ ;  /* 0x0000000412037c24 */ /* 0x000fe4000f8e02ff */
[----:B------:R-:W-:-:S03]  /*8c80*/  IMAD R2, R17, UR4, RZ ;  /* 0x0000000411027c24 */ /* 0x000fc6000f8e02ff */
[----:B------:R-:W-:Y:S04]  /*8c90*/  STL [R1+0x28], R3 ;  /* 0x0000280301007387 */ /* 0x000fe80000100800 */
[----:B--2---:R0:W-:Y:S04]  /*8ca0*/  STL [R1+0x700], R0 ;  /* 0x0007000001007387 */ /* 0x0041e80000100800 */
[----:B------:R-:W-:Y:S04]  /*8cb0*/  STL [R1+0x2c], R2 ;  /* 0x00002c0201007387 */ /* 0x000fe80000100800 */
[----:B0-----:R-:W2:Y:S04]  /*8cc0*/  LDL.LU R0, [R1+0x7c] ;  /* 0x00007c0001007983 */ /* 0x001ea80000300800 */
[----:B--2---:R0:W-:Y:S04]  /*8cd0*/  STL [R1+0x704], R0 ;  /* 0x0007040001007387 */ /* 0x0041e80000100800 */
[----:B0-----:R-:W2:Y:S04]  /*8ce0*/  LDL.LU R0, [R1+0x78] ;  /* 0x0000780001007983 */ /* 0x001ea80000300800 */
[----:B------:R-:W3:Y:S04]  /*8cf0*/  LDL.LU R2, [R1+0x94] ;  /* 0x0000940001027983 */ /* 0x000ee80000300800 */
        /* <DEDUP_REMOVED lines=26> */
[----:B------:R-:W4:Y:S01]  /*8ea0*/  LDL.LU R17, [R1+0x15c] ;  /* 0x00015c0001117983 */ /* 0x000f220000300800 */
[----:B--2---:R-:W-:-:S05]  /*8eb0*/  IMAD R0, R0, UR4, RZ ;  /* 0x0000000400007c24 */ /* 0x004fca000f8e02ff */
[----:B------:R0:W-:Y:S04]  /*8ec0*/  STL [R1+0x30], R0 ;  /* 0x0000300001007387 */ /* 0x0001e80000100800 */
[----:B0-----:R-:W2:Y:S02]  /*8ed0*/  LDL.LU R0, [R1+0x704] ;  /* 0x0007040001007983 */ /* 0x001ea40000300800 */
[----:B--2---:R-:W-:-:S05]  /*8ee0*/  IMAD R0, R0, UR4, RZ ;  /* 0x0000000400007c24 */ /* 0x004fca000f8e02ff */
[----:B------:R0:W-:Y:S04]  /*8ef0*/  STL [R1+0x34], R0 ;  /* 0x0000340001007387 */ /* 0x0001e80000100800 */
[----:B0-----:R-:W2:Y:S01]  /*8f00*/  LDL.LU R0, [R1+0x700] ;  /* 0x0007000001007983 */ /* 0x001ea20000300800 */
[----:B---3--:R-:W-:Y:S02]  /*8f10*/  IMAD R2, R2, UR4, RZ ;  /* 0x0000000402027c24 */ /* 0x008fe4000f8e02ff */
[----:B--2---:R-:W-:-:S05]  /*8f20*/  IMAD R0, R0, UR4, RZ ;  /* 0x0000000400007c24 */ /* 0x004fca000f8e02ff */
[----:B------:R4:W-:Y:S04]  /*8f30*/  STL [R1+0x38], R0 ;  /* 0x0000380001007387 */ /* 0x0009e80000100800 */
[----:B------:R0:W-:Y:S01]  /*8f40*/  STL [R1+0x3c], R2 ;  /* 0x00003c0201007387 */ /* 0x0001e20000100800 */
[----:B----4-:R-:W-:Y:S02]  /*8f50*/  IMAD R0, R3, UR4, RZ ;  /* 0x0000000403007c24 */ /* 0x010fe4000f8e02ff */
[----:B------:R-:W-:Y:S02]  /*8f60*/  IMAD R3, R6, UR4, RZ ;  /* 0x0000000406037c24 */ /* 0x000fe4000f8e02ff */
[----:B0-----:R-:W-:Y:S01]  /*8f70*/  IMAD R2, R7, UR4, RZ ;  /* 0x0000000407027c24 */ /* 0x001fe2000f8e02ff */
[----:B------:R0:W-:Y:S04]  /*8f80*/  STL [R1+0x44], R0 ;  /* 0x0000440001007387 */ /* 0x0001e80000100800 */
[----:B------:R1:W-:Y:S01]  /*8f90*/  STL [R1+0x48], R3 ;  /* 0x0000480301007387 */ /* 0x0003e20000100800 */
[----:B0-----:R-:W-:-:S03]  /*8fa0*/  IMAD R0, R8, UR4, RZ ;  /* 0x0000000408007c24 */ /* 0x001fc6000f8e02ff */
[----:B------:R0:W-:Y:S01]  /*8fb0*/  STL [R1+0x50], R2 ;  /* 0x0000500201007387 */ /* 0x0001e20000100800 */
[----:B-1----:R-:W-:-:S03]  /*8fc0*/  IMAD R3, R9, UR4, RZ ;  /* 0x0000000409037c24 */ /* 0x002fc6000f8e02ff */
[----:B------:R1:W-:Y:S01]  /*8fd0*/  STL [R1+0x58], R0 ;  /* 0x0000580001007387 */ /* 0x0003e20000100800 */
[----:B0-----:R-:W-:-:S03]  /*8fe0*/  IMAD R2, R5, UR4, RZ ;  /* 0x0000000405027c24 */ /* 0x001fc6000f8e02ff */
[----:B------:R0:W-:Y:S01]  /*8ff0*/  STL [R1+0x5c], R3 ;  /* 0x00005c0301007387 */ /* 0x0001e20000100800 */
[----:B-1----:R-:W-:-:S03]  /*9000*/  IMAD R0, R10, UR4, RZ ;  /* 0x000000040a007c24 */ /* 0x002fc6000f8e02ff */
[----:B------:R1:W-:Y:S04]  /*9010*/  STL [R1+0x60], R2 ;  /* 0x0000600201007387 */ /* 0x0003e80000100800 */
[----:B------:R2:W-:Y:S01]  /*9020*/  STL [R1+0x70], R0 ;  /* 0x0000700001007387 */ /* 0x0005e20000100800 */
[----:B0-----:R-:W-:Y:S02]  /*9030*/  IMAD R3, R16, UR4, RZ ;  /* 0x0000000410037c24 */ /* 0x001fe4000f8e02ff */
[----:B-1----:R-:W-:-:S03]  /*9040*/  IMAD R2, R15, UR4, RZ ;  /* 0x000000040f027c24 */ /* 0x002fc6000f8e02ff */
[----:B------:R0:W-:Y:S01]  /*9050*/  STL [R1+0x74], R3 ;  /* 0x0000740301007387 */ /* 0x0001e20000100800 */
[----:B--2---:R-:W-:-:S03]  /*9060*/  IMAD R0, R4, UR4, RZ ;  /* 0x0000000404007c24 */ /* 0x004fc6000f8e02ff */
        /* <DEDUP_REMOVED lines=28> */
[----:B------:R-:W-:Y:S01]  /*9230*/  STL [R1+0xd8], R3 ;  /* 0x0000d80301007387 */ /* 0x000fe20000100800 */
[----:B--2---:R-:W-:-:S03]  /*9240*/  IMAD R0, R19, UR4, RZ ;  /* 0x0000000413007c24 */ /* 0x004fc6000f8e02ff */
        /* <DEDUP_REMOVED lines=46> */
[----:B----4-:R-:W-:Y:S02]  /*9530*/  IMAD R3, R3, UR4, RZ ;  /* 0x0000000403037c24 */ /* 0x010fe4000f8e02ff */
[----:B--2---:R-:W-:-:S05]  /*9540*/  IMAD R0, R0, UR4, RZ ;  /* 0x0000000400007c24 */ /* 0x004fca000f8e02ff */
        /* <DEDUP_REMOVED lines=52> */
[----:B------:R-:W2:Y:S04]  /*9890*/  LDL.LU R4, [R1+0x12c] ;  /* 0x00012c0001047983 */ /* 0x000ea80000300800 */
[----:B------:R0:W-:Y:S04]  /*98a0*/  STL [R1+0x134], R0 ;  /* 0x0001340001007387 */ /* 0x0001e80000100800 */
[----:B0-----:R-:W3:Y:S01]  /*98b0*/  LDL.LU R0, [R1+0x120] ;  /* 0x0001200001007983 */ /* 0x001ee20000300800 */
[----:B------:R-:W-:-:S05]  /*98c0*/  IMAD R2, R17, UR4, RZ ;  /* 0x0000000411027c24 */ /* 0x000fca000f8e02ff */
[----:B------:R-:W-:Y:S04]  /*98d0*/  STL [R1+0x130], R2 ;  /* 0x0001300201007387 */ /* 0x000fe80000100800 */
[----:B---3--:R0:W-:Y:S04]  /*98e0*/  STL [R1+0x6f4], R0 ;  /* 0x0006f40001007387 */ /* 0x0081e80000100800 */
[----:B0-----:R-:W3:Y:S04]  /*98f0*/  LDL.LU R0, [R1+0x128] ;  /* 0x0001280001007983 */ /* 0x001ee80000300800 */
        /* <DEDUP_REMOVED lines=19> */
[----:B--2---:R-:W-:-:S03]  /*9a30*/  IMAD R4, R4, UR4, RZ ;  /* 0x0000000404047c24 */ /* 0x004fc6000f8e02ff */
        /* <DEDUP_REMOVED lines=8> */
[----:B------:R0:W-:Y:S04]  /*9ac0*/  STL [R1+0x12c], R4 ;  /* 0x00012c0401007387 */ /* 0x0001e80000100800 */
[----:B0-----:R-:W2:Y:S01]  /*9ad0*/  LDL.LU R4, [R1] ;  /* 0x0000000001047983 */ /* 0x001ea20000300800 */
[----:B---3--:R-:W-:-:S05]  /*9ae0*/  IMAD R0, R0, UR4, RZ ;  /* 0x0000000400007c24 */ /* 0x008fca000f8e02ff */
[----:B------:R0:W-:Y:S04]  /*9af0*/  STL [R1+0x128], R0 ;  /* 0x0001280001007387 */ /* 0x0001e80000100800 */
[----:B0-----:R-:W3:Y:S01]  /*9b00*/  LDL.LU R0, [R1+0x6f4] ;  /* 0x0006f40001007983 */ /* 0x001ee20000300800 */
[----:B----4-:R-:W-:Y:S02]  /*9b10*/  IMAD R2, R2, UR4, RZ ;  /* 0x0000000402027c24 */ /* 0x010fe4000f8e02ff */
[----:B------:R-:W-:Y:S02]  /*9b20*/  IMAD R3, R3, UR4, RZ ;  /* 0x0000000403037c24 */ /* 0x000fe4000f8e02ff */
[----:B------:R-:W-:Y:S02]  /*9b30*/  IMAD R6, R6, UR4, RZ ;  /* 0x0000000406067c24 */ /* 0x000fe4000f8e02ff */
[----:B------:R-:W-:-:S02]  /*9b40*/  IMAD R7, R7, UR4, RZ ;  /* 0x0000000407077c24 */ /* 0x000fc4000f8e02ff */
[----:B------:R-:W-:Y:S02]  /*9b50*/  IMAD R8, R8, UR4, RZ ;  /* 0x0000000408087c24 */ /* 0x000fe4000f8e02ff */
[----:B------:R-:W-:Y:S02]  /*9b60*/  IMAD R9, R9, UR4, RZ ;  /* 0x0000000409097c24 */ /* 0x000fe4000f8e02ff */
[----:B------:R-:W-:Y:S02]  /*9b70*/  IMAD R10, R10, UR4, RZ ;  /* 0x000000040a0a7c24 */ /* 0x000fe4000f8e02ff */
        /* <DEDUP_REMOVED lines=12> */
[----:B--2---:R-:W-:Y:S02]  /*9c40*/  IMAD R23, R23, UR4, RZ ;  /* 0x0000000417177c24 */ /* 0x004fe4000f8e02ff */
[----:B------:R-:W-:Y:S02]  /*9c50*/  IMAD R22, R22, UR4, RZ ;  /* 0x0000000416167c24 */ /* 0x000fe4000f8e02ff */
[----:B------:R-:W-:-:S02]  /*9c60*/  IMAD R21, R21, UR4, RZ ;  /* 0x0000000415157c24 */ /* 0x000fc4000f8e02ff */
[----:B------:R-:W-:Y:S02]  /*9c70*/  IMAD R20, R20, UR4, RZ ;  /* 0x0000000414147c24 */ /* 0x000fe4000f8e02ff */
[----:B------:R-:W-:Y:S02]  /*9c80*/  IMAD R19, R19, UR4, RZ ;  /* 0x0000000413137c24 */ /* 0x000fe4000f8e02ff */
[----:B------:R-:W-:Y:S02]  /*9c90*/  IMAD R18, R18, UR4, RZ ;  /* 0x0000000412127c24 */ /* 0x000fe4000f8e02ff */
[----:B------:R-:W-:Y:S02]  /*9ca0*/  IMAD R17, R17, UR4, RZ ;  /* 0x0000000411117c24 */ /* 0x000fe4000f8e02ff */
[----:B---3--:R-:W-:-:S05]  /*9cb0*/  IMAD R0, R0, UR4, RZ ;  /* 0x0000000400007c24 */ /* 0x008fca000f8e02ff */
[----:B------:R0:W-:Y:S04]  /*9cc0*/  STL [R1+0x120], R0 ;  /* 0x0001200001007387 */ /* 0x0001e80000100800 */
[----:B0-----:R-:W2:Y:S04]  /*9cd0*/  LDL.LU R0, [R1+0x6f0] ;  /* 0x0006f00001007983 */ /* 0x001ea80000300800 */
[----:B------:R0:W-:Y:S04]  /*9ce0*/  STL [R1+0x114], R2 ;  /* 0x0001140201007387 */ /* 0x0001e80000100800 */
[----:B0-----:R-:W3:Y:S04]  /*9cf0*/  LDL.LU R2, [R1+0x6ec] ;  /* 0x0006ec0001027983 */ /* 0x001ee80000300800 */
[----:B------:R0:W-:Y:S04]  /*9d00*/  STL [R1+0x104], R3 ;  /* 0x0001040301007387 */ /* 0x0001e80000100800 */
[----:B0-----:R-:W4:Y:S04]  /*9d10*/  LDL.LU R3, [R1+0x6e8] ;  /* 0x0006e80001037983 */ /* 0x001f280000300800 */
        /* <DEDUP_REMOVED lines=47> */
[----:B0-----:R-:W3:Y:S01]  /*a010*/  LDL.LU R17, [R1+0x688] ;  /* 0x0006880001117983 */ /* 0x001ee20000300800 */
[----:B------:R-:W-:-:S02]  /*a020*/  IMAD R5, R5, UR4, RZ ;  /* 0x0000000405057c24 */ /* 0x000fc4000f8e02ff */
[----:B------:R-:W-:-:S03]  /*a030*/  IMAD R4, R4, UR4, RZ ;  /* 0x0000000404047c24 */ /* 0x000fc6000f8e02ff */
[----:B------:R0:W-:Y:S04]  /*a040*/  STL [R1+0x648], R5 ;  /* 0x0006480501007387 */ /* 0x0001e80000100800 */
[----:B0-----:R-:W3:Y:S04]  /*a050*/  LDL.LU R5, [R1+0x18] ;  /* 0x0000180001057983 */ /* 0x001ee80000300800 */
[----:B------:R0:W-:Y:S04]  /*a060*/  STL [R1+0x64c], R4 ;  /* 0x00064c0401007387 */ /* 0x0001e80000100800 */
[----:B0-----:R-:W3:Y:S01]  /*a070*/  LDL.LU R4, [R1+0x10] ;  /* 0x0000100001047983 */ /* 0x001ee20000300800 */
[----:B----4-:R-:W-:-:S02]  /*a080*/  IMAD R11, R11, UR4, RZ ;  /* 0x000000040b0b7c24 */ /* 0x010fc4000f8e02ff */
[----:B--2---:R-:W-:Y:S02]  /*a090*/  IMAD R29, R29, UR4, RZ ;  /* 0x000000041d1d7c24 */ /* 0x004fe4000f8e02ff */
[----:B---3--:R-:W-:Y:S02]  /*a0a0*/  IMAD R28, R28, UR4, RZ ;  /* 0x000000041c1c7c24 */ /* 0x008fe4000f8e02ff */
        /* <DEDUP_REMOVED lines=10> */
[----:B------:R-:W-:-:S05]  /*a150*/  IMAD R17, R17, UR4, RZ ;  /* 0x0000000411117c24 */ /* 0x000fca000f8e02ff */
[----:B------:R-:W-:Y:S04]  /*a160*/  STL [R1+0x650], R17 ;  /* 0x0006501101007387 */ /* 0x000fe80000100800 */
[----:B------:R0:W-:Y:S04]  /*a170*/  STL [R1+0x654], R18 ;  /* 0x0006541201007387 */ /* 0x0001e80000100800 */
[----:B------:R-:W-:Y:S04]  /*a180*/  STL [R1+0x658], R19 ;  /* 0x0006581301007387 */ /* 0x000fe80000100800 */
[----:B------:R-:W-:Y:S04]  /*a190*/  STL [R1+0x65c], R20 ;  /* 0x00065c1401007387 */ /* 0x000fe80000100800 */
[----:B------:R-:W-:Y:S04]  /*a1a0*/  STL [R1+0x660], R21 ;  /* 0x0006601501007387 */ /* 0x000fe80000100800 */
[----:B------:R-:W-:Y:S04]  /*a1b0*/  STL [R1+0x664], R22 ;  /* 0x0006641601007387 */ /* 0x000fe80000100800 */
[----:B------:R-:W-:Y:S04]  /*a1c0*/  STL [R1+0x668], R23 ;  /* 0x0006681701007387 */ /* 0x000fe80000100800 */
[----:B------:R-:W-:Y:S04]  /*a1d0*/  STL [R1+0x66c], R24 ;  /* 0x00066c1801007387 */ /* 0x000fe80000100800 */
[----:B------:R-:W-:Y:S04]  /*a1e0*/  STL [R1+0x670], R25 ;  /* 0x0006701901007387 */ /* 0x000fe80000100800 */
[----:B------:R-:W-:Y:S04]  /*a1f0*/  STL [R1+0x674], R26 ;  /* 0x0006741a01007387 */ /* 0x000fe80000100800 */
[----:B------:R1:W-:Y:S01]  /*a200*/  STL [R1+0x678], R27 ;  /* 0x0006781b01007387 */ /* 0x0003e20000100800 */
[----:B0-----:R-:W-:-:S02]  /*a210*/  LEA R18, P3, R9, UR10, 0x1 ;  /* 0x0000000a09127c11 */ /* 0x001fc4000f8608ff */
[----:B------:R-:W-:Y:S01]  /*a220*/  LEA R17, P2, R8, UR10, 0x1 ;  /* 0x0000000a08117c11 */ /* 0x000fe2000f8408ff */
[----:B-1----:R-:W2:Y:S04]  /*a230*/  LDL.LU R27, [R1+0x2c] ;  /* 0x00002c00011b7983 */ /* 0x002ea80000300800 */
[----:B------:R0:W-:Y:S04]  /*a240*/  STL [R1+0x67c], R28 ;  /* 0x00067c1c01007387 */ /* 0x0001e80000100800 */
[----:B0-----:R-:W3:Y:S04]  /*a250*/  LDL.LU R28, [R1+0x28] ;  /* 0x00002800011c7983 */ /* 0x001ee80000300800 */
[----:B------:R0:W-:Y:S04]  /*a260*/  STL [R1+0x680], R29 ;  /* 0x0006801d01007387 */ /* 0x0001e80000100800 */
[----:B0-----:R-:W4:Y:S04]  /*a270*/  LDL.LU R29, [R1+0x24] ;  /* 0x00002400011d7983 */ /* 0x001f280000300800 */
[----:B------:R0:W-:Y:S04]  /*a280*/  STL [R1+0x684], R11 ;  /* 0x0006840b01007387 */ /* 0x0001e80000100800 */
[----:B0-----:R-:W2:Y:S04]  /*a290*/  LDL.LU R11, [R1+0x20] ;  /* 0x00002000010b7983 */ /* 0x001ea80000300800 */
[----:B------:R-:W3:Y:S04]  /*a2a0*/  LDL.LU R26, [R1+0x30] ;  /* 0x00003000011a7983 */ /* 0x000ee80000300800 */
[----:B------:R0:W-:Y:S04]  /*a2b0*/  STL [R1+0x3a0], R18 ;  /* 0x0003a01201007387 */ /* 0x0001e80000100800 */
[----:B------:R1:W-:Y:S04]  /*a2c0*/  STL [R1+0x3a4], R17 ;  /* 0x0003a41101007387 */ /* 0x0003e80000100800 */
[----:B------:R-:W3:Y:S01]  /*a2d0*/  LDL.LU R25, [R1+0x34] ;  /* 0x0000340001197983 */ /* 0x000ee20000300800 */
[----:B0-----:R-:W-:-:S02]  /*a2e0*/  LEA R18, P1, R7, UR10, 0x1 ;  /* 0x0000000a07127c11 */ /* 0x001fc4000f8208ff */
[----:B-1----:R-:W-:-:S03]  /*a2f0*/  LEA R17, P0, R6, UR10, 0x1 ;  /* 0x0000000a06117c11 */ /* 0x002fc6000f8008ff */
[----:B------:R0:W-:Y:S04]  /*a300*/  STL [R1+0x3a8], R18 ;  /* 0x0003a81201007387 */ /* 0x0001e80000100800 */
[----:B------:R1:W-:Y:S04]  /*a310*/  STL [R1+0x3ac], R17 ;  /* 0x0003ac1101007387 */ /* 0x0003e80000100800 */
[----:B------:R-:W3:Y:S01]  /*a320*/  LDL.LU R24, [R1+0x38] ;  /* 0x0000380001187983 */ /* 0x000ee20000300800 */
[----:B0-----:R-:W-:Y:S02]  /*a330*/  LEA R18, P6, R3, UR10, 0x1 ;  /* 0x0000000a03127c11 */ /* 0x001fe4000f8c08ff */
[----:B-1----:R-:W-:-:S03]  /*a340*/  LEA R17, P5, R2, UR10, 0x1 ;  /* 0x0000000a02117c11 */ /* 0x002fc6000f8a08ff */
[----:B------:R-:W-:Y:S04]  /*a350*/  STL [R1+0x3b0], R18 ;  /* 0x0003b01201007387 */ /* 0x000fe80000100800 */
[----:B------:R0:W-:Y:S02]  /*a360*/  STL [R1+0x3b4], R17 ;  /* 0x0003b41101007387 */ /* 0x0001e40000100800 */
[----:B0-----:R-:W-:Y:S02]  /*a370*/  LEA.HI.X.SX32 R17, R9, UR11, 0x1, P3 ;  /* 0x0000000b09117c11 */ /* 0x001fe400098f0eff */
[----:B------:R-:W4:Y:S01]  /*a380*/  LDL.LU R9, [R1+0x1c] ;  /* 0x00001c0001097983 */ /* 0x000f220000300800 */
[----:B------:R-:W-:-:S05]  /*a390*/  LEA R18, P4, R0, UR10, 0x1 ;  /* 0x0000000a00127c11 */ /* 0x000fca000f8808ff */
[----:B------:R-:W-:Y:S04]  /*a3a0*/  STL [R1+0x3b8], R18 ;  /* 0x0003b81201007387 */ /* 0x000fe80000100800 */
[----:B------:R-:W3:Y:S04]  /*a3b0*/  LDL.LU R23, [R1+0x3c] ;  /* 0x00003c0001177983 */ /* 0x000ee80000300800 */
[----:B------:R0:W-:Y:S04]  /*a3c0*/  STL [R1+0x398], R17 ;  /* 0x0003981101007387 */ /* 0x0001e80000100800 */
[----:B------:R-:W3:Y:S01]  /*a3d0*/  LDL.LU R22, [R1+0x44] ;  /* 0x0000440001167983 */ /* 0x000ee20000300800 */
[----:B------:R-:W-:-:S02]  /*a3e0*/  LEA.HI.X.SX32 R8, R8, UR11, 0x1, P2 ;  /* 0x0000000b08087c11 */ /* 0x000fc400090f0eff */
[----:B0-----:R-:W-:-:S05]  /*a3f0*/  LEA R17, P3, R4, UR10, 0x1 ;  /* 0x0000000a04117c11 */ /* 0x001fca000f8608ff */
[----:B------:R0:W-:Y:S04]  /*a400*/  STL [R1+0x3bc], R17 ;  /* 0x0003bc1101007387 */ /* 0x0001e80000100800 */
[----:B------:R1:W-:Y:S04]  /*a410*/  STL [R1+0x390], R8 ;  /* 0x0003900801007387 */ /* 0x0003e80000100800 */
[----:B------:R-:W3:Y:S01]  /*a420*/  LDL.LU R21, [R1+0x48] ;  /* 0x0000480001157983 */ /* 0x000ee20000300800 */
[----:B0-----:R-:W-:Y:S02]  /*a430*/  LEA R17, P2, R5, UR10, 0x1 ;  /* 0x0000000a05117c11 */ /* 0x001fe4000f8408ff */
[----:B-1----:R-:W-:-:S03]  /*a440*/  LEA.HI.X.SX32 R8, R7, UR11, 0x1, P1 ;  /* 0x0000000b07087c11 */ /* 0x002fc600088f0eff */
[----:B------:R-:W-:Y:S01]  /*a450*/  STL [R1+0x3c0], R17 ;  /* 0x0003c01101007387 */ /* 0x000fe20000100800 */
[----:B------:R-:W-:-:S03]  /*a460*/  LEA.HI.X.SX32 R6, R6, UR11, 0x1, P0 ;  /* 0x0000000b06067c11 */ /* 0x000fc600080f0eff */
[----:B------:R-:W-:Y:S04]  /*a470*/  STL [R1+0x388], R8 ;  /* 0x0003880801007387 */ /* 0x000fe80000100800 */
[----:B------:R-:W3:Y:S01]  /*a480*/  LDL.LU R20, [R1+0x50] ;  /* 0x0000500001147983 */ /* 0x000ee20000300800 */
[----:B------:R-:W-:Y:S02]  /*a490*/  LEA.HI.X.SX32 R2, R2, UR11, 0x1, P5 ;  /* 0x0000000b02027c11 */ /* 0x000fe4000a8f0eff */
[----:B----4-:R-:W-:-:S05]  /*a4a0*/  LEA R7, P1, R9, UR10, 0x1 ;  /* 0x0000000a09077c11 */ /* 0x010fca000f8208ff */
[----:B------:R2:W-:Y:S04]  /*a4b0*/  STL [R1+0x3c4], R7 ;  /* 0x0003c40701007387 */ /* 0x0005e80000100800 */
[----:B------:R0:W-:Y:S04]  /*a4c0*/  STL [R1+0x380], R6 ;  /* 0x0003800601007387 */ /* 0x0001e80000100800 */
[----:B------:R-:W4:Y:S01]  /*a4d0*/  LDL.LU R19, [R1+0x58] ;  /* 0x0000580001137983 */ /* 0x000f220000300800 */
[----:B--2---:R-:W-:Y:S02]  /*a4e0*/  LEA R7, P0, R11, UR10, 0x1 ;  /* 0x0000000a0b077c11 */ /* 0x004fe4000f8008ff */
[----:B0-----:R-:W-:-:S03]  /*a4f0*/  LEA.HI.X.SX32 R6, R3, UR11, 0x1, P6 ;  /* 0x0000000b03067c11 */ /* 0x001fc6000b0f0eff */
[----:B------:R-:W-:Y:S04]  /*a500*/  STL [R1+0x3c8], R7 ;  /* 0x0003c80701007387 */ /* 0x000fe80000100800 */
[----:B------:R-:W-:Y:S01]  /*a510*/  STL [R1+0x378], R6 ;  /* 0x0003780601007387 */ /* 0x000fe20000100800 */
[----:B------:R-:W-:-:S03]  /*a520*/  LEA R3, P6, R29, UR10, 0x1 ;  /* 0x0000000a1d037c11 */ /* 0x000fc6000f8c08ff */
[----:B------:R-:W2:Y:S04]  /*a530*/  LDL.LU R18, [R1+0x5c] ;  /* 0x00005c0001127983 */ /* 0x000ea80000300800 */
[----:B------:R3:W-:Y:S04]  /*a540*/  STL [R1+0x3cc], R3 ;  /* 0x0003cc0301007387 */ /* 0x0007e80000100800 */
[----:B------:R0:W-:Y:S04]  /*a550*/  STL [R1+0x370], R2 ;  /* 0x0003700201007387 */ /* 0x0001e80000100800 */
[----:B------:R-:W2:Y:S01]  /*a560*/  LDL.LU R17, [R1+0x60] ;  /* 0x0000600001117983 */ /* 0x000ea20000300800 */
[----:B---3--:R-:W-:-:S02]  /*a570*/  LEA R3, P5, R28, UR10, 0x1 ;  /* 0x0000000a1c037c11 */ /* 0x008fc4000f8a08ff */
[----:B0-----:R-:W-:-:S03]  /*a580*/  LEA.HI.X.SX32 R2, R0, UR11, 0x1, P4 ;  /* 0x0000000b00027c11 */ /* 0x001fc6000a0f0eff */
[----:B------:R-:W-:Y:S04]  /*a590*/  STL [R1+0x3d0], R3 ;  /* 0x0003d00301007387 */ /* 0x000fe80000100800 */
[----:B------:R0:W-:Y:S01]  /*a5a0*/  STL [R1+0x368], R2 ;  /* 0x0003680201007387 */ /* 0x0001e20000100800 */
[----:B------:R-:W-:Y:S02]  /*a5b0*/  LEA R0, P4, R27, UR10, 0x1 ;  /* 0x0000000a1b007c11 */ /* 0x000fe4000f8808ff */
[----:B0-----:R-:W-:Y:S02]  /*a5c0*/  LEA.HI.X.SX32 R2, R4, UR11, 0x1, P3 ;  /* 0x0000000b04027c11 */ /* 0x001fe400098f0eff */
[----:B------:R-:W3:Y:S04]  /*a5d0*/  LDL.LU R4, [R1+0x70] ;  /* 0x0000700001047983 */ /* 0x000ee80000300800 */
[----:B------:R-:W-:Y:S04]  /*a5e0*/  STL [R1+0x3d4], R0 ;  /* 0x0003d40001007387 */ /* 0x000fe80000100800 */
[----:B------:R0:W-:Y:S02]  /*a5f0*/  STL [R1+0x360], R2 ;  /* 0x0003600201007387 */ /* 0x0001e40000100800 */
[----:B0-----:R-:W-:-:S02]  /*a600*/  LEA.HI.X.SX32 R2, R5, UR11, 0x1, P2 ;  /* 0x0000000b05027c11 */ /* 0x001fc400090f0eff */
[----:B------:R-:W3:Y:S01]  /*a610*/  LDL.LU R5, [R1+0x74] ;  /* 0x0000740001057983 */ /* 0x000ee20000300800 */
[----:B------:R-:W-:-:S05]  /*a620*/  LEA R0, P3, R26, UR10, 0x1 ;  /* 0x0000000a1a007c11 */ /* 0x000fca000f8608ff */
[----:B------:R-:W-:Y:S04]  /*a630*/  STL [R1+0x3d8], R0 ;  /* 0x0003d80001007387 */ /* 0x000fe80000100800 */
[----:B------:R0:W-:Y:S02]  /*a640*/  STL [R1+0x358], R2 ;  /* 0x0003580201007387 */ /* 0x0001e40000100800 */
[----:B0-----:R-:W-:Y:S02]  /*a650*/  LEA.HI.X.SX32 R2, R9, UR11, 0x1, P1 ;  /* 0x0000000b09027c11 */ /* 0x001fe400088f0eff */
[----:B------:R-:W3:Y:S01]  /*a660*/  LDL.LU R9, [R1+0x78] ;  /* 0x0000780001097983 */ /* 0x000ee20000300800 */
[----:B------:R-:W-:-:S05]  /*a670*/  LEA R0, P2, R25, UR10, 0x1 ;  /* 0x0000000a19007c11 */ /* 0x000fca000f8408ff */
[----:B------:R-:W-:Y:S04]  /*a680*/  STL [R1+0x3dc], R0 ;  /* 0x0003dc0001007387 */ /* 0x000fe80000100800 */
[----:B------:R0:W-:Y:S02]  /*a690*/  STL [R1+0x350], R2 ;  /* 0x0003500201007387 */ /* 0x0001e40000100800 */
[----:B0-----:R-:W-:Y:S02]  /*a6a0*/  LEA.HI.X.SX32 R2, R11, UR11, 0x1, P0 ;  /* 0x0000000b0b027c11 */ /* 0x001fe400080f0eff */
[----:B------:R-:W3:Y:S01]  /*a6b0*/  LDL.LU R11, [R1+0x7c] ;  /* 0x00007c00010b7983 */ /* 0x000ee20000300800 */
[----:B------:R-:W-:-:S05]  /*a6c0*/  LEA R0, P1, R24, UR10, 0x1 ;  /* 0x0000000a18007c11 */ /* 0x000fca000f8208ff */
[----:B------:R0:W-:Y:S04]  /*a6d0*/  STL [R1+0x3e0], R0 ;  /* 0x0003e00001007387 */ /* 0x0001e80000100800 */
[----:B------:R1:W-:Y:S01]  /*a6e0*/  STL [R1+0x348], R2 ;  /* 0x0003480201007387 */ /* 0x0003e20000100800 */
[----:B0-----:R-:W-:Y:S02]  /*a6f0*/  LEA R0, P0, R23, UR10, 0x1 ;  /* 0x0000000a17007c11 */ /* 0x001fe4000f8008ff */
[----:B-1----:R-:W-:Y:S02]  /*a700*/  LEA.HI.X.SX32 R2, R29, UR11, 0x1, P6 ;  /* 0x0000000b1d027c11 */ /* 0x002fe4000b0f0eff */
        /* <DEDUP_REMOVED lines=20> */
[----:B----4-:R-:W-:-:S05]  /*a850*/  LEA R0, P3, R19, UR10, 0x1 ;  /* 0x0000000a13007c11 */ /* 0x010fca000f8608ff */
[----:B------:R-:W-:Y:S04]  /*a860*/  STL [R1+0x3f4], R0 ;  /* 0x0003f40001007387 */ /* 0x000fe80000100800 */
[----:B------:R0:W-:Y:S02]  /*a870*/  STL [R1+0x320], R2 ;  /* 0x0003200201007387 */ /* 0x0001e40000100800 */
[----:B0-----:R-:W-:Y:S02]  /*a880*/  LEA.HI.X.SX32 R2, R24, UR11, 0x1, P1 ;  /* 0x0000000b18027c11 */ /* 0x001fe400088f0eff */
[----:B------:R-:W4:Y:S01]  /*a890*/  LDL.LU R24, [R1+0xa8] ;  /* 0x0000a80001187983 */ /* 0x000f220000300800 */
[----:B--2---:R-:W-:-:S05]  /*a8a0*/  LEA R0, P2, R18, UR10, 0x1 ;  /* 0x0000000a12007c11 */ /* 0x004fca000f8408ff */
[----:B------:R0:W-:Y:S04]  /*a8b0*/  STL [R1+0x3f8], R0 ;  /* 0x0003f80001007387 */ /* 0x0001e80000100800 */
[----:B------:R1:W-:Y:S01]  /*a8c0*/  STL [R1+0x318], R2 ;  /* 0x0003180201007387 */ /* 0x0003e20000100800 */
[----:B0-----:R-:W-:Y:S02]  /*a8d0*/  LEA R0, P1, R17, UR10, 0x1 ;  /* 0x0000000a11007c11 */ /* 0x001fe4000f8208ff */
[----:B-1----:R-:W-:Y:S02]  /*a8e0*/  LEA.HI.X.SX32 R2, R23, UR11, 0x1, P0 ;  /* 0x0000000b17027c11 */ /* 0x002fe400080f0eff */
[----:B------:R-:W2:Y:S04]  /*a8f0*/  LDL.LU R23, [R1+0xac] ;  /* 0x0000ac0001177983 */ /* 0x000ea80000300800 */
[----:B------:R3:W-:Y:S04]  /*a900*/  STL [R1+0x3fc], R0 ;  /* 0x0003fc0001007387 */ /* 0x0007e80000100800 */
[----:B------:R0:W-:Y:S01]  /*a910*/  STL [R1+0x310], R2 ;  /* 0x0003100201007387 */ /* 0x0001e20000100800 */
[----:B---3--:R-:W-:-:S02]  /*a920*/  LEA R0, P0, R4, UR10, 0x1 ;  /* 0x0000000a04007c11 */ /* 0x008fc4000f8008ff */
        /* <DEDUP_REMOVED lines=38> */
[----:B------:R1:W-:Y:S04]  /*ab90*/  STL [R1+0x2d0], R2 ;  /* 0x0002d00201007387 */ /* 0x0003e80000100800 */
[----:B------:R-:W3:Y:S01]  /*aba0*/  LDL.LU R8, [R1+0xe8] ;  /* 0x0000e80001087983 */ /* 0x000ee20000300800 */
[----:B0-----:R-:W-:Y:S02]  /*abb0*/  LEA R0, P6, R25, UR10, 0x1 ;  /* 0x0000000a19007c11 */ /* 0x001fe4000f8c08ff */
[----:B-1----:R-:W-:-:S03]  /*abc0*/  LEA.HI.X.SX32 R2, R9, UR11, 0x1, P5 ;  /* 0x0000000b09027c11 */ /* 0x002fc6000a8f0eff */
[----:B------:R-:W-:Y:S04]  /*abd0*/  STL [R1+0x420], R0 ;  /* 0x0004200001007387 */ /* 0x000fe80000100800 */
[----:B------:R0:W-:Y:S04]  /*abe0*/  STL [R1+0x2c8], R2 ;  /* 0x0002c80201007387 */ /* 0x0001e80000100800 */
[----:B------:R-:W3:Y:S01]  /*abf0*/  LDL.LU R9, [R1+0xf0] ;  /* 0x0000f00001097983 */ /* 0x000ee20000300800 */
[----:B0-----:R-:W-:Y:S02]  /*ac00*/  LEA.HI.X.SX32 R2, R11, UR11, 0x1, P4 ;  /* 0x0000000b0b027c11 */ /* 0x001fe4000a0f0eff */
[----:B----4-:R-:W-:-:S05]  /*ac10*/  LEA R0, P5, R24, UR10, 0x1 ;  /* 0x0000000a18007c11 */ /* 0x010fca000f8a08ff */
[----:B------:R-:W-:Y:S04]  /*ac20*/  STL [R1+0x424], R0 ;  /* 0x0004240001007387 */ /* 0x000fe80000100800 */
[----:B------:R0:W-:Y:S04]  /*ac30*/  STL [R1+0x2c0], R2 ;  /* 0x0002c00201007387 */ /* 0x0001e80000100800 */
[----:B------:R-:W4:Y:S01]  /*ac40*/  LDL.LU R11, [R1+0x100] ;  /* 0x00010000010b7983 */ /* 0x000f220000300800 */
[----:B0-----:R-:W-:Y:S02]  /*ac50*/  LEA.HI.X.SX32 R2, R29, UR11, 0x1, P3 ;  /* 0x0000000b1d027c11 */ /* 0x001fe400098f0eff */
[----:B--2---:R-:W-:-:S05]  /*ac60*/  LEA R0, P4, R23, UR10, 0x1 ;  /* 0x0000000a17007c11 */ /* 0x004fca000f8808ff */
[----:B------:R-:W-:Y:S04]  /*ac70*/  STL [R1+0x428], R0 ;  /* 0x0004280001007387 */ /* 0x000fe80000100800 */
[----:B------:R0:W-:Y:S04]  /*ac80*/  STL [R1+0x2b8], R2 ;  /* 0x0002b80201007387 */ /* 0x0001e80000100800 */
[----:B------:R-:W2:Y:S01]  /*ac90*/  LDL.LU R29, [R1+0x108] ;  /* 0x00010800011d7983 */ /* 0x000ea20000300800 */
[----:B0-----:R-:W-:Y:S02]  /*aca0*/  LEA.HI.X.SX32 R2, R28, UR11, 0x1, P2 ;  /* 0x0000000b1c027c11 */ /* 0x001fe400090f0eff */
[----:B---3--:R-:W-:-:S05]  /*acb0*/  LEA R0, P3, R22, UR10, 0x1 ;  /* 0x0000000a16007c11 */ /* 0x008fca000f8608ff */
        /* <DEDUP_REMOVED lines=9> */
[----:B------:R-:W-:-:S05]  /*ad50*/  LEA R0, P1, R20, UR10, 0x1 ;  /* 0x0000000a14007c11 */ /* 0x000fca000f8208ff */
        /* <DEDUP_REMOVED lines=25> */
[----:B------:R0:W-:Y:S04]  /*aef0*/  STL [R1+0x448], R0 ;  /* 0x0004480001007387 */ /* 0x0001e80000100800 */
[----:B------:R1:W-:Y:S04]  /*af00*/  STL [R1+0x278], R2 ;  /* 0x0002780201007387 */ /* 0x0003e80000100800 */
[----:B------:R-:W3:Y:S01]  /*af10*/  LDL.LU R21, [R1+0x150] ;  /* 0x0001500001157983 */ /* 0x000ee20000300800 */
[----:B0-----:R-:W-:Y:S02]  /*af20*/  LEA R0, P2, R8, UR10, 0x1 ;  /* 0x0000000a08007c11 */ /* 0x001fe4000f8408ff */
[----:B-1----:R-:W-:-:S03]  /*af30*/  LEA.HI.X.SX32 R2, R20, UR11, 0x1, P1 ;  /* 0x0000000b14027c11 */ /* 0x002fc600088f0eff */
        /* <DEDUP_REMOVED lines=9> */
[----:B------:R-:W-:-:S02]  /*afd0*/  LEA.HI.X.SX32 R3, R9, UR11, 0x1, P1 ;  /* 0x0000000b09037c11 */ /* 0x000fc400088f0eff */
[----:B----4-:R-:W-:-:S05]  /*afe0*/  LEA R0, P0, R11, UR10, 0x1 ;  /* 0x0000000a0b007c11 */ /* 0x010fca000f8008ff */
[----:B------:R2:W-:Y:S04]  /*aff0*/  STL [R1+0x454], R0 ;  /* 0x0004540001007387 */ /* 0x0005e80000100800 */
[----:B------:R0:W-:Y:S04]  /*b000*/  STL [R1+0x260], R2 ;  /* 0x0002600201007387 */ /* 0x0001e80000100800 */
[----:B------:R-:W4:Y:S01]  /*b010*/  LDL.LU R18, [R1+0x15c] ;  /* 0x00015c0001127983 */ /* 0x000f220000300800 */
[----:B--2---:R-:W-:Y:S02]  /*b020*/  LEA R0, P6, R29, UR10, 0x1 ;  /* 0x0000000a1d007c11 */ /* 0x004fe4000f8c08ff */
[----:B0-----:R-:W-:-:S03]  /*b030*/  LEA.HI.X.SX32 R2, R17, UR11, 0x1, P5 ;  /* 0x0000000b11027c11 */ /* 0x001fc6000a8f0eff */
[----:B------:R3:W-:Y:S04]  /*b040*/  STL [R1+0x458], R0 ;  /* 0x0004580001007387 */ /* 0x0007e80000100800 */
[----:B------:R-:W2:Y:S04]  /*b050*/  LDL.LU R17, [R1+0x164] ;  /* 0x0001640001117983 */ /* 0x000ea80000300800 */
[----:B------:R0:W-:Y:S01]  /*b060*/  STL [R1+0x258], R2 ;  /* 0x0002580201007387 */ /* 0x0001e20000100800 */
[----:B---3--:R-:W-:Y:S02]  /*b070*/  LEA R0, P5, R28, UR10, 0x1 ;  /* 0x0000000a1c007c11 */ /* 0x008fe4000f8a08ff */
[----:B0-----:R-:W-:-:S03]  /*b080*/  LEA.HI.X.SX32 R2, R4, UR11, 0x1, P4 ;  /* 0x0000000b04027c11 */ /* 0x001fc6000a0f0eff */
[----:B------:R0:W-:Y:S04]  /*b090*/  STL [R1+0x45c], R0 ;  /* 0x00045c0001007387 */ /* 0x0001e80000100800 */
[----:B------:R-:W3:Y:S04]  /*b0a0*/  LDL.LU R4, [R1+0x168] ;  /* 0x0001680001047983 */ /* 0x000ee80000300800 */
[----:B------:R1:W-:Y:S01]  /*b0b0*/  STL [R1+0x250], R2 ;  /* 0x0002500201007387 */ /* 0x0003e20000100800 */
[----:B0-----:R-:W-:Y:S02]  /*b0c0*/  LEA R0, P4, R27, UR10, 0x1 ;  /* 0x0000000a1b007c11 */ /* 0x001fe4000f8808ff */
[----:B-1----:R-:W-:-:S03]  /*b0d0*/  LEA.HI.X.SX32 R2, R5, UR11, 0x1, P3 ;  /* 0x0000000b05027c11 */ /* 0x002fc600098f0eff */
[----:B------:R0:W-:Y:S04]  /*b0e0*/  STL [R1+0x460], R0 ;  /* 0x0004600001007387 */ /* 0x0001e80000100800 */
[----:B------:R-:W3:Y:S04]  /*b0f0*/  LDL.LU R5, [R1+0x170] ;  /* 0x0001700001057983 */ /* 0x000ee80000300800 */
[----:B------:R1:W-:Y:S01]  /*b100*/  STL [R1+0x248], R2 ;  /* 0x0002480201007387 */ /* 0x0003e20000100800 */
[----:B0-----:R-:W-:Y:S02]  /*b110*/  LEA R0, P3, R26, UR10, 0x1 ;  /* 0x0000000a1a007c11 */ /* 0x001fe4000f8608ff */
[----:B-1----:R-:W-:-:S03]  /*b120*/  LEA.HI.X.SX32 R2, R8, UR11, 0x1, P2 ;  /* 0x0000000b08027c11 */ /* 0x002fc600090f0eff */
[----:B------:R0:W-:Y:S04]  /*b130*/  STL [R1+0x464], R0 ;  /* 0x0004640001007387 */ /* 0x0001e80000100800 */
[----:B------:R-:W3:Y:S04]  /*b140*/  LDL.LU R8, [R1+0x178] ;  /* 0x0001780001087983 */ /* 0x000ee80000300800 */
[----:B------:R-:W-:Y:S01]  /*b150*/  STL [R1+0x240], R2 ;  /* 0x0002400201007387 */ /* 0x000fe20000100800 */
[----:B0-----:R-:W-:-:S05]  /*b160*/  LEA R0, P2, R25, UR10, 0x1 ;  /* 0x0000000a19007c11 */ /* 0x001fca000f8408ff */
[----:B------:R0:W-:Y:S04]  /*b170*/  STL [R1+0x468], R0 ;  /* 0x0004680001007387 */ /* 0x0001e80000100800 */
[----:B------:R-:W-:Y:S04]  /*b180*/  STL [R1+0x238], R3 ;  /* 0x0002380301007387 */ /* 0x000fe80000100800 */
        /* <DEDUP_REMOVED lines=24> */
[----:B------:R-:W-:Y:S01]  /*b310*/  STL [R1+0x210], R0 ;  /* 0x0002100001007387 */ /* 0x000fe20000100800 */
[----:B------:R-:W-:Y:S02]  /*b320*/  LEA R3, P3, R19, UR10, 0x1 ;  /* 0x0000000a13037c11 */ /* 0x000fe4000f8608ff */
[----:B0-----:R-:W-:-:S03]  /*b330*/  LEA.HI.X.SX32 R2, R25, UR11, 0x1, P2 ;  /* 0x0000000b19027c11 */ /* 0x001fc600090f0eff */
[----:B------:R-:W-:Y:S04]  /*b340*/  STL [R1+0x480], R3 ;  /* 0x0004800301007387 */ /* 0x000fe80000100800 */
[----:B------:R-:W3:Y:S04]  /*b350*/  LDL.LU R26, [R1+0x174] ;  /* 0x00017400011a7983 */ /* 0x000ee80000300800 */
[----:B------:R0:W-:Y:S02]  /*b360*/  STL [R1+0x208], R2 ;  /* 0x0002080201007387 */ /* 0x0001e40000100800 */
[----:B0-----:R-:W-:-:S02]  /*b370*/  LEA.HI.X.SX32 R2, R24, UR11, 0x1, P1 ;  /* 0x0000000b18027c11 */ /* 0x001fc400088f0eff */
[----:B----4-:R-:W-:-:S05]  /*b380*/  LEA R0, P2, R18, UR10, 0x1 ;  /* 0x0000000a12007c11 */ /* 0x010fca000f8408ff */
[----:B------:R2:W-:Y:S04]  /*b390*/  STL [R1+0x484], R0 ;  /* 0x0004840001007387 */ /* 0x0005e80000100800 */
[----:B------:R-:W4:Y:S04]  /*b3a0*/  LDL.LU R25, [R1+0x16c] ;  /* 0x00016c0001197983 */ /* 0x000f280000300800 */
[----:B------:R0:W-:Y:S01]  /*b3b0*/  STL [R1+0x200], R2 ;  /* 0x0002000201007387 */ /* 0x0001e20000100800 */
[----:B--2---:R-:W-:-:S05]  /*b3c0*/  LEA R0, P1, R17, UR10, 0x1 ;  /* 0x0000000a11007c11 */ /* 0x004fca000f8208ff */
[----:B------:R3:W-:Y:S04]  /*b3d0*/  STL [R1+0x488], R0 ;  /* 0x0004880001007387 */ /* 0x0007e80000100800 */
[----:B------:R-:W2:Y:S01]  /*b3e0*/  LDL.LU R24, [R1+0x160] ;  /* 0x0001600001187983 */ /* 0x000ea20000300800 */
[----:B0-----:R-:W-:-:S05]  /*b3f0*/  LEA.HI.X.SX32 R2, R23, UR11, 0x1, P0 ;  /* 0x0000000b17027c11 */ /* 0x001fca00080f0eff */
[----:B------:R0:W-:Y:S01]  /*b400*/  STL [R1+0x1f8], R2 ;  /* 0x0001f80201007387 */ /* 0x0001e20000100800 */
[----:B---3--:R-:W-:Y:S02]  /*b410*/  LEA R0, P0, R4, UR10, 0x1 ;  /* 0x0000000a04007c11 */ /* 0x008fe4000f8008ff */
[----:B0-----:R-:W-:-:S03]  /*b420*/  LEA.HI.X.SX32 R2, R22, UR11, 0x1, P6 ;  /* 0x0000000b16027c11 */ /* 0x001fc6000b0f0eff */
[----:B------:R0:W-:Y:S04]  /*b430*/  STL [R1+0x48c], R0 ;  /* 0x00048c0001007387 */ /* 0x0001e80000100800 */
[----:B------:R-:W3:Y:S04]  /*b440*/  LDL.LU R23, [R1+0x14c] ;  /* 0x00014c0001177983 */ /* 0x000ee80000300800 */
[----:B------:R1:W-:Y:S01]  /*b450*/  STL [R1+0x1f0], R2 ;  /* 0x0001f00201007387 */ /* 0x0003e20000100800 */
[----:B0-----:R-:W-:-:S05]  /*b460*/  LEA R0, P6, R5, UR10, 0x1 ;  /* 0x0000000a05007c11 */ /* 0x001fca000f8c08ff */
[----:B------:R0:W-:Y:S04]  /*b470*/  STL [R1+0x490], R0 ;  /* 0x0004900001007387 */ /* 0x0001e80000100800 */
[----:B------:R-:W3:Y:S01]  /*b480*/  LDL.LU R22, [R1+0x140] ;  /* 0x0001400001167983 */ /* 0x000ee20000300800 */
[----:B-1----:R-:W-:-:S05]  /*b490*/  LEA.HI.X.SX32 R2, R21, UR11, 0x1, P5 ;  /* 0x0000000b15027c11 */ /* 0x002fca000a8f0eff */
[----:B------:R1:W-:Y:S01]  /*b4a0*/  STL [R1+0x1e8], R2 ;  /* 0x0001e80201007387 */ /* 0x0003e20000100800 */
[----:B0-----:R-:W-:-:S05]  /*b4b0*/  LEA R0, P5, R8, UR10, 0x1 ;  /* 0x0000000a08007c11 */ /* 0x001fca000f8a08ff */
[----:B------:R-:W-:Y:S04]  /*b4c0*/  STL [R1+0x494], R0 ;  /* 0x0004940001007387 */ /* 0x000fe80000100800 */
[----:B------:R-:W3:Y:S01]  /*b4d0*/  LDL.LU R21, [R1+0x13c] ;  /* 0x00013c0001157983 */ /* 0x000ee20000300800 */
[----:B-1----:R-:W-:-:S05]  /*b4e0*/  LEA.HI.X.SX32 R2, R20, UR11, 0x1, P4 ;  /* 0x0000000b14027c11 */ /* 0x002fca000a0f0eff */
        /* <DEDUP_REMOVED lines=24> */
[----:B------:R-:W-:Y:S04]  /*b670*/  STL [R1+0x4a8], R0 ;  /* 0x0004a80001007387 */ /* 0x000fe80000100800 */
[----:B------:R-:W3:Y:S04]  /*b680*/  LDL.LU R5, [R1+0x120] ;  /* 0x0001200001057983 */ /* 0x000ee80000300800 */
[----:B------:R0:W-:Y:S04]  /*b690*/  STL [R1+0x1b8], R2 ;  /* 0x0001b80201007387 */ /* 0x0001e80000100800 */
[----:B------:R-:W3:Y:S01]  /*b6a0*/  LDL.LU R7, [R1+0x114] ;  /* 0x0001140001077983 */ /* 0x000ee20000300800 */
[----:B0-----:R-:W-:-:S02]  /*b6b0*/  LEA.HI.X.SX32 R2, R8, UR11, 0x1, P5 ;  /* 0x0000000b08027c11 */ /* 0x001fc4000a8f0eff */
[----:B------:R-:W-:-:S05]  /*b6c0*/  LEA R0, P6, R26, UR10, 0x1 ;  /* 0x0000000a1a007c11 */ /* 0x000fca000f8c08ff */
[----:B------:R-:W-:Y:S04]  /*b6d0*/  STL [R1+0x4ac], R0 ;  /* 0x0004ac0001007387 */ /* 0x000fe80000100800 */
[----:B------:R0:W-:Y:S04]  /*b6e0*/  STL [R1+0x1b0], R2 ;  /* 0x0001b00201007387 */ /* 0x0001e80000100800 */
[----:B------:R-:W3:Y:S01]  /*b6f0*/  LDL.LU R8, [R1+0x104] ;  /* 0x0001040001087983 */ /* 0x000ee20000300800 */
[----:B0-----:R-:W-:Y:S02]  /*b700*/  LEA.HI.X.SX32 R2, R9, UR11, 0x1, P4 ;  /* 0x0000000b09027c11 */ /* 0x001fe4000a0f0eff */
[----:B------:R-:W-:-:S02]  /*b710*/  LEA.HI.X.SX32 R3, R11, UR11, 0x1, P3 ;  /* 0x0000000b0b037c11 */ /* 0x000fc400098f0eff */
[----:B----4-:R-:W-:-:S05]  /*b720*/  LEA R0, P5, R25, UR10, 0x1 ;  /* 0x0000000a19007c11 */ /* 0x010fca000f8a08ff */
[----:B------:R2:W-:Y:S04]  /*b730*/  STL [R1+0x4b0], R0 ;  /* 0x0004b00001007387 */ /* 0x0005e80000100800 */
[----:B------:R-:W-:Y:S04]  /*b740*/  STL [R1+0x1a8], R2 ;  /* 0x0001a80201007387 */ /* 0x000fe80000100800 */
[----:B------:R-:W4:Y:S01]  /*b750*/  LDL.LU R9, [R1+0xfc] ;  /* 0x0000fc0001097983 */ /* 0x000f220000300800 */
[----:B--2---:R-:W-:-:S05]  /*b760*/  LEA R0, P4, R24, UR10, 0x1 ;  /* 0x0000000a18007c11 */ /* 0x004fca000f8808ff */
[----:B------:R0:W-:Y:S04]  /*b770*/  STL [R1+0x4b4], R0 ;  /* 0x0004b40001007387 */ /* 0x0001e80000100800 */
[----:B------:R1:W-:Y:S04]  /*b780*/  STL [R1+0x1a0], R3 ;  /* 0x0001a00301007387 */ /* 0x0003e80000100800 */
[----:B------:R-:W2:Y:S01]  /*b790*/  LDL.LU R11, [R1+0xf8] ;  /* 0x0000f800010b7983 */ /* 0x000ea20000300800 */
[----:B0-----:R-:W-:Y:S02]  /*b7a0*/  LEA.HI.X.SX32 R0, R29, UR11, 0x1, P2 ;  /* 0x0000000b1d007c11 */ /* 0x001fe400090f0eff */
[----:B---3--:R-:W-:-:S05]  /*b7b0*/  LEA R2, P3, R23, UR10, 0x1 ;  /* 0x0000000a17027c11 */ /* 0x008fca000f8608ff */
[----:B------:R0:W-:Y:S04]  /*b7c0*/  STL [R1+0x4b8], R2 ;  /* 0x0004b80201007387 */ /* 0x0001e80000100800 */
[----:B------:R-:W-:Y:S01]  /*b7d0*/  STL [R1+0x1a4], R0 ;  /* 0x0001a40001007387 */ /* 0x000fe20000100800 */
[----:B-1----:R-:W-:-:S05]  /*b7e0*/  LEA R3, P2, R22, UR10, 0x1 ;  /* 0x0000000a16037c11 */ /* 0x002fca000f8408ff */
[----:B------:R1:W-:Y:S04]  /*b7f0*/  STL [R1+0x4bc], R3 ;  /* 0x0004bc0301007387 */ /* 0x0003e80000100800 */
[----:B------:R-:W3:Y:S01]  /*b800*/  LDL.LU R29, [R1+0xf4] ;  /* 0x0000f400011d7983 */ /* 0x000ee20000300800 */
[----:B0-----:R-:W-:Y:S02]  /*b810*/  LEA.HI.X.SX32 R2, R28, UR11, 0x1, P1 ;  /* 0x0000000b1c027c11 */ /* 0x001fe400088f0eff */
[----:B-1----:R-:W-:-:S03]  /*b820*/  LEA.HI.X.SX32 R3, R27, UR11, 0x1, P0 ;  /* 0x0000000b1b037c11 */ /* 0x002fc600080f0eff */
[----:B------:R0:W-:Y:S01]  /*b830*/  STL [R1+0x1ac], R2 ;  /* 0x0001ac0201007387 */ /* 0x0001e20000100800 */
        /* <DEDUP_REMOVED lines=8> */
[----:B------:R-:W-:-:S05]  /*b8c0*/  LEA R3, P6, R19, UR10, 0x1 ;  /* 0x0000000a13037c11 */ /* 0x000fca000f8c08ff */
[----:B------:R1:W-:Y:S04]  /*b8d0*/  STL [R1+0x4c8], R3 ;  /* 0x0004c80301007387 */ /* 0x0003e80000100800 */
[----:B------:R-:W3:Y:S01]  /*b8e0*/  LDL.LU R27, [R1+0xdc] ;  /* 0x0000dc00011b7983 */ /* 0x000ee20000300800 */
[----:B0-----:R-:W-:Y:S02]  /*b8f0*/  LEA.HI.X.SX32 R2, R25, UR11, 0x1, P5 ;  /* 0x0000000b19027c11 */ /* 0x001fe4000a8f0eff */
[----:B-1----:R-:W-:-:S03]  /*b900*/  LEA.HI.X.SX32 R3, R24, UR11, 0x1, P4 ;  /* 0x0000000b18037c11 */ /* 0x002fc6000a0f0eff */
[----:B------:R-:W-:Y:S01]  /*b910*/  STL [R1+0x1c4], R2 ;  /* 0x0001c40201007387 */ /* 0x000fe20000100800 */
[----:B------:R-:W-:-:S05]  /*b920*/  LEA R0, P5, R18, UR10, 0x1 ;  /* 0x0000000a12007c11 */ /* 0x000fca000f8a08ff */
[----:B------:R0:W-:Y:S04]  /*b930*/  STL [R1+0x4cc], R0 ;  /* 0x0004cc0001007387 */ /* 0x0001e80000100800 */
[----:B------:R1:W-:Y:S04]  /*b940*/  STL [R1+0x1cc], R3 ;  /* 0x0001cc0301007387 */ /* 0x0003e80000100800 */
[----:B------:R-:W3:Y:S01]  /*b950*/  LDL.LU R26, [R1+0xc8] ;  /* 0x0000c800011a7983 */ /* 0x000ee20000300800 */
[----:B0-----:R-:W-:Y:S02]  /*b960*/  LEA.HI.X.SX32 R0, R23, UR11, 0x1, P3 ;  /* 0x0000000b17007c11 */ /* 0x001fe400098f0eff */
[----:B------:R-:W-:-:S05]  /*b970*/  LEA R2, P4, R17, UR10, 0x1 ;  /* 0x0000000a11027c11 */ /* 0x000fca000f8808ff */
        /* <DEDUP_REMOVED lines=25> */
[----:B------:R0:W-:Y:S04]  /*bb10*/  STL [R1+0x1fc], R2 ;  /* 0x0001fc0201007387 */ /* 0x0001e80000100800 */
[----:B------:R-:W4:Y:S01]  /*bb20*/  LDL.LU R21, [R1+0xa0] ;  /* 0x0000a00001157983 */ /* 0x000f220000300800 */
[----:B--2---:R-:W-:-:S05]  /*bb30*/  LEA R0, P5, R11, UR10, 0x1 ;  /* 0x0000000a0b007c11 */ /* 0x004fca000f8a08ff */
[----:B------:R-:W-:Y:S01]  /*bb40*/  STL [R1+0x4e8], R0 ;  /* 0x0004e80001007387 */ /* 0x000fe20000100800 */
[----:B0-----:R-:W-:-:S03]  /*bb50*/  LEA.HI.X.SX32 R2, R17, UR11, 0x1, P4 ;  /* 0x0000000b11027c11 */ /* 0x001fc6000a0f0eff */
[----:B------:R-:W2:Y:S04]  /*bb60*/  LDL.LU R20, [R1+0x8c] ;  /* 0x00008c0001147983 */ /* 0x000ea80000300800 */
[----:B------:R0:W-:Y:S04]  /*bb70*/  STL [R1+0x204], R2 ;  /* 0x0002040201007387 */ /* 0x0001e80000100800 */
[----:B------:R-:W2:Y:S01]  /*bb80*/  LDL.LU R19, [R1+0x88] ;  /* 0x0000880001137983 */ /* 0x000ea20000300800 */
[----:B0-----:R-:W-:Y:S02]  /*bb90*/  LEA.HI.X.SX32 R2, R4, UR11, 0x1, P3 ;  /* 0x0000000b04027c11 */ /* 0x001fe400098f0eff */
[----:B---3--:R-:W-:-:S05]  /*bba0*/  LEA R0, P4, R29, UR10, 0x1 ;  /* 0x0000000a1d007c11 */ /* 0x008fca000f8808ff */
[----:B------:R0:W-:Y:S04]  /*bbb0*/  STL [R1+0x4ec], R0 ;  /* 0x0004ec0001007387 */ /* 0x0001e80000100800 */
[----:B------:R-:W3:Y:S04]  /*bbc0*/  LDL.LU R18, [R1+0x84] ;  /* 0x0000840001127983 */ /* 0x000ee80000300800 */
[----:B------:R1:W-:Y:S04]  /*bbd0*/  STL [R1+0x20c], R2 ;  /* 0x00020c0201007387 */ /* 0x0003e80000100800 */
[----:B------:R-:W3:Y:S01]  /*bbe0*/  LDL.LU R17, [R1+0x80] ;  /* 0x0000800001117983 */ /* 0x000ee20000300800 */
[----:B0-----:R-:W-:-:S02]  /*bbf0*/  LEA R0, P3, R28, UR10, 0x1 ;  /* 0x0000000a1c007c11 */ /* 0x001fc4000f8608ff */
[----:B-1----:R-:W-:-:S03]  /*bc00*/  LEA.HI.X.SX32 R2, R5, UR11, 0x1, P2 ;  /* 0x0000000b05027c11 */ /* 0x002fc600090f0eff */
[----:B------:R0:W-:Y:S04]  /*bc10*/  STL [R1+0x4f0], R0 ;  /* 0x0004f00001007387 */ /* 0x0001e80000100800 */
[----:B------:R-:W3:Y:S04]  /*bc20*/  LDL.LU R4, [R1+0x6c] ;  /* 0x00006c0001047983 */ /* 0x000ee80000300800 */
[----:B------:R1:W-:Y:S04]  /*bc30*/  STL [R1+0x214], R2 ;  /* 0x0002140201007387 */ /* 0x0003e80000100800 */
[----:B------:R-:W3:Y:S01]  /*bc40*/  LDL.LU R5, [R1+0x68] ;  /* 0x0000680001057983 */ /* 0x000ee20000300800 */
[----:B0-----:R-:W-:-:S02]  /*bc50*/  LEA R0, P2, R27, UR10, 0x1 ;  /* 0x0000000a1b007c11 */ /* 0x001fc4000f8408ff */
[----:B-1----:R-:W-:-:S03]  /*bc60*/  LEA.HI.X.SX32 R2, R7, UR11, 0x1, P1 ;  /* 0x0000000b07027c11 */ /* 0x002fc600088f0eff */
[----:B------:R0:W-:Y:S04]  /*bc70*/  STL [R1+0x4f4], R0 ;  /* 0x0004f40001007387 */ /* 0x0001e80000100800 */
[----:B0-----:R-:W3:Y:S04]  /*bc80*/  LDL.LU R0, [R1+0x64] ;  /* 0x0000640001007983 */ /* 0x001ee80000300800 */
[----:B------:R0:W-:Y:S01]  /*bc90*/  STL [R1+0x21c], R2 ;  /* 0x00021c0201007387 */ /* 0x0001e20000100800 */
[----:B------:R-:W-:-:S03]  /*bca0*/  LEA R3, P1, R26, UR10, 0x1 ;  /* 0x0000000a1a037c11 */ /* 0x000fc6000f8208ff */
[----:B0-----:R-:W3:Y:S01]  /*bcb0*/  LDL.LU R2, [R1+0x54] ;  /* 0x0000540001027983 */ /* 0x001ee20000300800 */
[----:B------:R-:W-:-:S03]  /*bcc0*/  LEA.HI.X.SX32 R6, R8, UR11, 0x1, P0 ;  /* 0x0000000b08067c11 */ /* 0x000fc600080f0eff */
[----:B------:R0:W-:Y:S04]  /*bcd0*/  STL [R1+0x4f8], R3 ;  /* 0x0004f80301007387 */ /* 0x0001e80000100800 */
[----:B0-----:R-:W3:Y:S04]  /*bce0*/  LDL.LU R3, [R1+0x4c] ;  /* 0x00004c0001037983 */ /* 0x001ee80000300800 */
[----:B------:R0:W-:Y:S04]  /*bcf0*/  STL [R1+0x224], R6 ;  /* 0x0002240601007387 */ /* 0x0001e80000100800 */
[----:B0-----:R-:W3:Y:S01]  /*bd00*/  LDL.LU R6, [R1+0x40] ;  /* 0x0000400001067983 */ /* 0x001ee20000300800 */
[----:B------:R-:W-:-:S02]  /*bd10*/  LEA R7, P0, R25, UR10, 0x1 ;  /* 0x0000000a19077c11 */ /* 0x000fc4000f8008ff */
[----:B------:R-:W-:-:S03]  /*bd20*/  LEA.HI.X.SX32 R8, R9, UR11, 0x1, P6 ;  /* 0x0000000b09087c11 */ /* 0x000fc6000b0f0eff */
[----:B------:R0:W-:Y:S04]  /*bd30*/  STL [R1+0x4fc], R7 ;  /* 0x0004fc0701007387 */ /* 0x0001e80000100800 */
[----:B0-----:R-:W3:Y:S04]  /*bd40*/  LDL.LU R7, [R1+0x14] ;  /* 0x0000140001077983 */ /* 0x001ee80000300800 */
[----:B------:R0:W-:Y:S01]  /*bd50*/  STL [R1+0x22c], R8 ;  /* 0x00022c0801007387 */ /* 0x0001e20000100800 */
[----:B------:R-:W-:-:S03]  /*bd60*/  LEA R9, P6, R24, UR10, 0x1 ;  /* 0x0000000a18097c11 */ /* 0x000fc6000f8c08ff */
[----:B0-----:R-:W3:Y:S04]  /*bd70*/  LDL.LU R8, [R1+0xc] ;  /* 0x00000c0001087983 */ /* 0x001ee80000300800 */
[----:B------:R0:W-:Y:S04]  /*bd80*/  STL [R1+0x500], R9 ;  /* 0x0005000901007387 */ /* 0x0001e80000100800 */
[----:B0-----:R-:W3:Y:S01]  /*bd90*/  LDL.LU R9, [R1+0x8] ;  /* 0x0000080001097983 */ /* 0x001ee20000300800 */
[----:B------:R-:W-:Y:S02]  /*bda0*/  LEA.HI.X.SX32 R11, R11, UR11, 0x1, P5 ;  /* 0x0000000b0b0b7c11 */ /* 0x000fe4000a8f0eff */
[----:B------:R-:W-:-:S03]  /*bdb0*/  LEA.HI.X.SX32 R29, R29, UR11, 0x1, P4 ;  /* 0x0000000b1d1d7c11 */ /* 0x000fc6000a0f0eff */
[----:B------:R0:W-:Y:S02]  /*bdc0*/  STL [R1+0x234], R11 ;  /* 0x0002340b01007387 */ /* 0x0001e40000100800 */
[----:B0-----:R-:W-:-:S05]  /*bdd0*/  LEA R11, P5, R23, UR10, 0x1 ;  /* 0x0000000a170b7c11 */ /* 0x001fca000f8a08ff */
[----:B------:R0:W-:Y:S01]  /*bde0*/  STL [R1+0x504], R11 ;  /* 0x0005040b01007387 */ /* 0x0001e20000100800 */
[----:B------:R-:W-:-:S03]  /*bdf0*/  LEA.HI.X.SX32 R28, R28, UR11, 0x1, P3 ;  /* 0x0000000b1c1c7c11 */ /* 0x000fc600098f0eff */
[----:B0-----:R-:W3:Y:S04]  /*be00*/  LDL.LU R11, [R1+0x684] ;  /* 0x00068400010b7983 */ /* 0x001ee80000300800 */
[----:B------:R4:W-:Y:S01]  /*be10*/  STL [R1+0x23c], R29 ;  /* 0x00023c1d01007387 */ /* 0x0009e20000100800 */
[----:B------:R-:W-:Y:S02]  /*be20*/  LEA.HI.X.SX32 R27, R27, UR11, 0x1, P2 ;  /* 0x0000000b1b1b7c11 */ /* 0x000fe400090f0eff */
[----:B------:R-:W-:Y:S02]  /*be30*/  LEA.HI.X.SX32 R26, R26, UR11, 0x1, P1 ;  /* 0x0000000b1a1a7c11 */ /* 0x000fe400088f0eff */
[----:B------:R-:W-:Y:S02]  /*be40*/  LEA.HI.X.SX32 R25, R25, UR11, 0x1, P0 ;  /* 0x0000000b19197c11 */ /* 0x000fe400080f0eff */
[----:B------:R-:W-:-:S02]  /*be50*/  LEA.HI.X.SX32 R24, R24, UR11, 0x1, P6 ;  /* 0x0000000b18187c11 */ /* 0x000fc4000b0f0eff */
[----:B------:R-:W-:Y:S02]  /*be60*/  LEA.HI.X.SX32 R23, R23, UR11, 0x1, P5 ;  /* 0x0000000b17177c11 */ /* 0x000fe4000a8f0eff */
[----:B----4-:R-:W-:-:S05]  /*be70*/  LEA R29, P4, R22, UR10, 0x1 ;  /* 0x0000000a161d7c11 */ /* 0x010fca000f8808ff */
[----:B------:R0:W-:Y:S04]  /*be80*/  STL [R1+0x508], R29 ;  /* 0x0005081d01007387 */ /* 0x0001e80000100800 */
[----:B0-----:R-:W4:Y:S04]  /*be90*/  LDL.LU R29, [R1+0x680] ;  /* 0x00068000011d7983 */ /* 0x001f280000300800 */
[----:B------:R0:W-:Y:S02]  /*bea0*/  STL [R1+0x244], R28 ;  /* 0x0002441c01007387 */ /* 0x0001e40000100800 */
[----:B0-----:R-:W-:-:S05]  /*beb0*/  LEA R28, P3, R21, UR10, 0x1 ;  /* 0x0000000a151c7c11 */ /* 0x001fca000f8608ff */
[----:B------:R0:W-:Y:S04]  /*bec0*/  STL [R1+0x50c], R28 ;  /* 0x00050c1c01007387 */ /* 0x0001e80000100800 */
[----:B0-----:R-:W4:Y:S04]  /*bed0*/  LDL.LU R28, [R1+0x67c] ;  /* 0x00067c00011c7983 */ /* 0x001f280000300800 */
[----:B------:R2:W-:Y:S02]  /*bee0*/  STL [R1+0x24c], R27 ;  /* 0x00024c1b01007387 */ /* 0x0005e40000100800 */
[----:B--2---:R-:W-:-:S05]  /*bef0*/  LEA R27, P2, R20, UR10, 0x1 ;  /* 0x0000000a141b7c11 */ /* 0x004fca000f8408ff */
[----:B------:R0:W-:Y:S04]  /*bf00*/  STL [R1+0x510], R27 ;  /* 0x0005101b01007387 */ /* 0x0001e80000100800 */
[----:B0-----:R-:W2:Y:S04]  /*bf10*/  LDL.LU R27, [R1+0x678] ;  /* 0x00067800011b7983 */ /* 0x001ea80000300800 */
[----:B------:R0:W-:Y:S02]  /*bf20*/  STL [R1+0x254], R26 ;  /* 0x0002541a01007387 */ /* 0x0001e40000100800 */
[----:B0-----:R-:W-:-:S05]  /*bf30*/  LEA R26, P1, R19, UR10, 0x1 ;  /* 0x0000000a131a7c11 */ /* 0x001fca000f8208ff */
[----:B------:R0:W-:Y:S04]  /*bf40*/  STL [R1+0x514], R26 ;  /* 0x0005141a01007387 */ /* 0x0001e80000100800 */
[----:B0-----:R-:W4:Y:S04]  /*bf50*/  LDL.LU R26, [R1+0x674] ;  /* 0x00067400011a7983 */ /* 0x001f280000300800 */
[----:B------:R3:W-:Y:S02]  /*bf60*/  STL [R1+0x25c], R25 ;  /* 0x00025c1901007387 */ /* 0x0007e40000100800 */
[----:B---3--:R-:W-:-:S05]  /*bf70*/  LEA R25, P0, R18, UR10, 0x1 ;  /* 0x0000000a12197c11 */ /* 0x008fca000f8008ff */
[----:B------:R0:W-:Y:S04]  /*bf80*/  STL [R1+0x518], R25 ;  /* 0x0005181901007387 */ /* 0x0001e80000100800 */
[----:B0-----:R-:W3:Y:S04]  /*bf90*/  LDL.LU R25, [R1+0x670] ;  /* 0x0006700001197983 */ /* 0x001ee80000300800 */
[----:B------:R0:W-:Y:S02]  /*bfa0*/  STL [R1+0x264], R24 ;  /* 0x0002641801007387 */ /* 0x0001e40000100800 */
[----:B0-----:R-:W-:-:S05]  /*bfb0*/  LEA R24, P6, R17, UR10, 0x1 ;  /* 0x0000000a11187c11 */ /* 0x001fca000f8c08ff */
[----:B------:R0:W-:Y:S01]  /*bfc0*/  STL [R1+0x51c], R24 ;  /* 0x00051c1801007387 */ /* 0x0001e20000100800 */
[----:B------:R-:W-:-:S03]  /*bfd0*/  LEA.HI.X.SX32 R22, R22, UR11, 0x1, P4 ;  /* 0x0000000b16167c11 */ /* 0x000fc6000a0f0eff */
[----:B0-----:R-:W2:Y:S04]  /*bfe0*/  LDL.LU R24, [R1+0x66c] ;  /* 0x00066c0001187983 */ /* 0x001ea80000300800 */
[----:B------:R0:W-:Y:S02]  /*bff0*/  STL [R1+0x26c], R23 ;  /* 0x00026c1701007387 */ /* 0x0001e40000100800 */
[----:B0-----:R-:W-:-:S05]  /*c000*/  LEA R23, P5, R4, UR10, 0x1 ;  /* 0x0000000a04177c11 */ /* 0x001fca000f8a08ff */
[----:B------:R0:W-:Y:S01]  /*c010*/  STL [R1+0x520], R23 ;  /* 0x0005201701007387 */ /* 0x0001e20000100800 */
[----:B------:R-:W-:-:S03]  /*c020*/  LEA.HI.X.SX32 R21, R21, UR11, 0x1, P3 ;  /* 0x0000000b15157c11 */ /* 0x000fc600098f0eff */
[----:B0-----:R-:W4:Y:S04]  /*c030*/  LDL.LU R23, [R1+0x668] ;  /* 0x0006680001177983 */ /* 0x001f280000300800 */
[----:B------:R0:W-:Y:S02]  /*c040*/  STL [R1+0x274], R22 ;  /* 0x0002741601007387 */ /* 0x0001e40000100800 */
[----:B0-----:R-:W-:-:S05]  /*c050*/  LEA R22, P4, R5, UR10, 0x1 ;  /* 0x0000000a05167c11 */ /* 0x001fca000f8808ff */
[----:B------:R0:W-:Y:S01]  /*c060*/  STL [R1+0x524], R22 ;  /* 0x0005241601007387 */ /* 0x0001e20000100800 */
[----:B------:R-:W-:-:S03]  /*c070*/  LEA.HI.X.SX32 R20, R20, UR11, 0x1, P2 ;  /* 0x0000000b14147c11 */ /* 0x000fc600090f0eff */
        /* <DEDUP_REMOVED lines=28> */
[----:B------:R0:W-:Y:S04]  /*c240*/  STL [R1+0x53c], R4 ;  /* 0x00053c0401007387 */ /* 0x0001e80000100800 */
[----:B0-----:R-:W3:Y:S04]  /*c250*/  LDL.LU R4, [R1+0x64c] ;  /* 0x00064c0001047983 */ /* 0x001ee80000300800 */
[----:B------:R0:W-:Y:S02]  /*c260*/  STL [R1+0x2ac], R5 ;  /* 0x0002ac0501007387 */ /* 0x0001e40000100800 */
[----:B0-----:R-:W-:-:S05]  /*c270*/  LEA R5, P4, R9, UR10, 0x1 ;  /* 0x0000000a09057c11 */ /* 0x001fca000f8808ff */
[----:B------:R0:W-:Y:S04]  /*c280*/  STL [R1+0x540], R5 ;  /* 0x0005400501007387 */ /* 0x0001e80000100800 */
[----:B0-----:R-:W2:Y:S01]  /*c290*/  LDL.LU R5, [R1+0x648] ;  /* 0x0006480001057983 */ /* 0x001ea20000300800 */
[----:B------:R-:W-:-:S05]  /*c2a0*/  LEA.HI.X.SX32 R0, R0, UR11, 0x1, P3 ;  /* 0x0000000b00007c11 */ /* 0x000fca00098f0eff */
[----:B------:R2:W-:Y:S02]  /*c2b0*/  STL [R1+0x2b4], R0 ;  /* 0x0002b40001007387 */ /* 0x0005e40000100800 */
[----:B--2---:R-:W-:-:S05]  /*c2c0*/  LEA R0, P3, R5, UR10, 0x1 ;  /* 0x0000000a05007c11 */ /* 0x004fca000f8608ff */
[----:B------:R0:W-:Y:S02]  /*c2d0*/  STL [R1+0x544], R0 ;  /* 0x0005440001007387 */ /* 0x0001e40000100800 */
[----:B0-----:R-:W-:Y:S02]  /*c2e0*/  LEA.HI.X.SX32 R0, R2, UR11, 0x1, P2 ;  /* 0x0000000b02007c11 */ /* 0x001fe400090f0eff */
[----:B---3--:R-:W-:-:S03]  /*c2f0*/  LEA R2, P2, R4, UR10, 0x1 ;  /* 0x0000000a04027c11 */ /* 0x008fc6000f8408ff */
[----:B------:R0:W-:Y:S04]  /*c300*/  STL [R1+0x2bc], R0 ;  /* 0x0002bc0001007387 */ /* 0x0001e80000100800 */
[----:B------:R4:W-:Y:S01]  /*c310*/  STL [R1+0x548], R2 ;  /* 0x0005480201007387 */ /* 0x0009e20000100800 */
[----:B0-----:R-:W-:Y:S02]  /*c320*/  LEA.HI.X.SX32 R0, R3, UR11, 0x1, P1 ;  /* 0x0000000b03007c11 */ /* 0x001fe400088f0eff */
[----:B------:R-:W-:Y:S02]  /*c330*/  LEA.HI.X.SX32 R3, R6, UR11, 0x1, P0 ;  /* 0x0000000b06037c11 */ /* 0x000fe400080f0eff */
[----:B----4-:R-:W-:Y:S01]  /*c340*/  LEA R2, P1, R17, UR10, 0x1 ;  /* 0x0000000a11027c11 */ /* 0x010fe2000f8208ff */
[----:B------:R0:W-:Y:S04]  /*c350*/  STL [R1+0x2c4], R0 ;  /* 0x0002c40001007387 */ /* 0x0001e80000100800 */
[----:B------:R1:W-:Y:S01]  /*c360*/  STL [R1+0x54c], R2 ;  /* 0x00054c0201007387 */ /* 0x0003e20000100800 */
[----:B0-----:R-:W-:-:S03]  /*c370*/  LEA R0, P0, R18, UR10, 0x1 ;  /* 0x0000000a12007c11 */ /* 0x001fc6000f8008ff */
[----:B------:R0:W-:Y:S01]  /*c380*/  STL [R1+0x2cc], R3 ;  /* 0x0002cc0301007387 */ /* 0x0001e20000100800 */
[----:B-1----:R-:W-:-:S03]  /*c390*/  LEA.HI.X.SX32 R2, R7, UR11, 0x1, P6 ;  /* 0x0000000b07027c11 */ /* 0x002fc6000b0f0eff */
[----:B------:R1:W-:Y:S01]  /*c3a0*/  STL [R1+0x550], R0 ;  /* 0x0005500001007387 */ /* 0x0003e20000100800 */
[----:B------:R-:W-:Y:S01]  /*c3b0*/  IMAD R12, R12, UR4, RZ ;  /* 0x000000040c0c7c24 */ /* 0x000fe2000f8e02ff */
[----:B------:R-:W2:Y:S01]  /*c3c0*/  LDC R7, c[0x0][0x230] ;  /* 0x00008c00ff077b82 */ /* 0x000ea20000000800 */
[----:B0-----:R-:W-:Y:S01]  /*c3d0*/  LEA R3, P6, R19, UR10, 0x1 ;  /* 0x0000000a13037c11 */ /* 0x001fe2000f8c08ff */
[----:B------:R0:W-:Y:S01]  /*c3e0*/  STL [R1+0x2d4], R2 ;  /* 0x0002d40201007387 */ /* 0x0001e20000100800 */
[----:B-1----:R-:W-:-:S03]  /*c3f0*/  LEA.HI.X.SX32 R0, R8, UR11, 0x1, P5 ;  /* 0x0000000b08007c11 */ /* 0x002fc6000a8f0eff */
[----:B------:R1:W-:Y:S04]  /*c400*/  STL [R1+0x554], R3 ;  /* 0x0005540301007387 */ /* 0x0003e80000100800 */
[----:B------:R3:W-:Y:S01]  /*c410*/  STL [R1+0x2dc], R0 ;  /* 0x0002dc0001007387 */ /* 0x0007e20000100800 */
[----:B0-----:R-:W-:Y:S02]  /*c420*/  LEA R2, P5, R20, UR10, 0x1 ;  /* 0x0000000a14027c11 */ /* 0x001fe4000f8a08ff */
[----:B-1----:R-:W-:-:S03]  /*c430*/  LEA.HI.X.SX32 R3, R9, UR11, 0x1, P4 ;  /* 0x0000000b09037c11 */ /* 0x002fc6000a0f0eff */
[----:B------:R0:W-:Y:S01]  /*c440*/  STL [R1+0x558], R2 ;  /* 0x0005580201007387 */ /* 0x0001e20000100800 */
[----:B---3--:R-:W-:-:S03]  /*c450*/  LEA R0, P4, R21, UR10, 0x1 ;  /* 0x0000000a15007c11 */ /* 0x008fc6000f8808ff */
[----:B------:R1:W-:Y:S01]  /*c460*/  STL [R1+0x2e4], R3 ;  /* 0x0002e40301007387 */ /* 0x0003e20000100800 */
[----:B0-----:R-:W-:-:S03]  /*c470*/  LEA.HI.X.SX32 R2, R5, UR11, 0x1, P3 ;  /* 0x0000000b05027c11 */ /* 0x001fc600098f0eff */
[----:B------:R0:W5:Y:S04]  /*c480*/  LDL.LU R5, [R1+0x644] ;  /* 0x0006440001057983 */ /* 0x0001680000300800 */
[----:B------:R3:W-:Y:S04]  /*c490*/  STL [R1+0x55c], R0 ;  /* 0x00055c0001007387 */ /* 0x0007e80000100800 */
[----:B------:R-:W4:Y:S01]  /*c4a0*/  LDL.LU R9, [R1+0x39c] ;  /* 0x00039c0001097983 */ /* 0x000f220000300800 */
[----:B-1----:R-:W-:Y:S02]  /*c4b0*/  LEA.HI.X.SX32 R3, R4, UR11, 0x1, P2 ;  /* 0x0000000b04037c11 */ /* 0x002fe400090f0eff */
[----:B---3--:R-:W-:Y:S01]  /*c4c0*/  LEA R0, P3, R22, UR10, 0x1 ;  /* 0x0000000a16007c11 */ /* 0x008fe2000f8608ff */
[----:B------:R1:W-:Y:S04]  /*c4d0*/  STL [R1+0x2ec], R2 ;  /* 0x0002ec0201007387 */ /* 0x0003e80000100800 */
[----:B------:R0:W5:Y:S04]  /*c4e0*/  LDL.LU R4, [R1+0x640] ;  /* 0x0006400001047983 */ /* 0x0001680000300800 */
[----:B------:R3:W-:Y:S01]  /*c4f0*/  STL [R1+0x560], R0 ;  /* 0x0005600001007387 */ /* 0x0007e20000100800 */
[----:B-1----:R-:W-:-:S03]  /*c500*/  LEA.HI.X.SX32 R2, R17, UR11, 0x1, P1 ;  /* 0x0000000b11027c11 */ /* 0x002fc600088f0eff */
[----:B------:R1:W-:Y:S01]  /*c510*/  STL [R1+0x2f4], R3 ;  /* 0x0002f40301007387 */ /* 0x0003e20000100800 */
[----:B---3--:R-:W-:Y:S02]  /*c520*/  LEA R0, P2, R23, UR10, 0x1 ;  /* 0x0000000a17007c11 */ /* 0x008fe4000f8408ff */
[----:B-1----:R-:W-:-:S03]  /*c530*/  LEA R3, P1, R24, UR10, 0x1 ;  /* 0x0000000a18037c11 */ /* 0x002fc6000f8208ff */
[----:B------:R1:W-:Y:S04]  /*c540*/  STL [R1+0x564], R0 ;  /* 0x0005640001007387 */ /* 0x0003e80000100800 */
[----:B------:R3:W-:Y:S01]  /*c550*/  STL [R1+0x2fc], R2 ;  /* 0x0002fc0201007387 */ /* 0x0007e20000100800 */
[----:B-1----:R-:W-:-:S03]  /*c560*/  LEA.HI.X.SX32 R0, R18, UR11, 0x1, P0 ;  /* 0x0000000b12007c11 */ /* 0x002fc600080f0eff */
[----:B------:R1:W-:Y:S01]  /*c570*/  STL [R1+0x568], R3 ;  /* 0x0005680301007387 */ /* 0x0003e20000100800 */
[----:B---3--:R-:W-:-:S03]  /*c580*/  LEA R2, P0, R25, UR10, 0x1 ;  /* 0x0000000a19027c11 */ /* 0x008fc6000f8008ff */
[----:B------:R3:W-:Y:S04]  /*c590*/  STL [R1+0x304], R0 ;  /* 0x0003040001007387 */ /* 0x0007e80000100800 */
[----:B------:R2:W-:Y:S01]  /*c5a0*/  STL [R1+0x56c], R2 ;  /* 0x00056c0201007387 */ /* 0x0005e20000100800 */
[----:B-1----:R-:W-:Y:S02]  /*c5b0*/  LEA.HI.X.SX32 R3, R19, UR11, 0x1, P6 ;  /* 0x0000000b13037c11 */ /* 0x002fe4000b0f0eff */
[----:B---3--:R-:W-:-:S03]  /*c5c0*/  LEA R0, P6, R26, UR10, 0x1 ;  /* 0x0000000a1a007c11 */ /* 0x008fc6000f8c08ff */
[----:B------:R1:W-:Y:S01]  /*c5d0*/  STL [R1+0x30c], R3 ;  /* 0x00030c0301007387 */ /* 0x0003e20000100800 */
[----:B--2---:R-:W-:-:S03]  /*c5e0*/  LEA.HI.X.SX32 R2, R20, UR11, 0x1, P5 ;  /* 0x0000000b14027c11 */ /* 0x004fc6000a8f0eff */
[----:B------:R2:W-:Y:S04]  /*c5f0*/  STL [R1+0x570], R0 ;  /* 0x0005700001007387 */ /* 0x0005e80000100800 */
[----:B------:R3:W-:Y:S01]  /*c600*/  STL [R1+0x314], R2 ;  /* 0x0003140201007387 */ /* 0x0007e20000100800 */
[----:B-1----:R-:W-:Y:S02]  /*c610*/  LEA R3, P5, R27, UR10, 0x1 ;  /* 0x0000000a1b037c11 */ /* 0x002fe4000f8a08ff */
[----:B--2---:R-:W-:-:S03]  /*c620*/  LEA.HI.X.SX32 R0, R21, UR11, 0x1, P4 ;  /* 0x0000000b15007c11 */ /* 0x004fc6000a0f0eff */
[----:B------:R1:W-:Y:S01]  /*c630*/  STL [R1+0x574], R3 ;  /* 0x0005740301007387 */ /* 0x0003e20000100800 */
[----:B---3--:R-:W-:-:S03]  /*c640*/  LEA R2, P4, R28, UR10, 0x1 ;  /* 0x0000000a1c027c11 */ /* 0x008fc6000f8808ff */
[----:B------:R2:W-:Y:S04]  /*c650*/  STL [R1+0x31c], R0 ;  /* 0x00031c0001007387 */ /* 0x0005e80000100800 */
[----:B------:R3:W-:Y:S01]  /*c660*/  STL [R1+0x578], R2 ;  /* 0x0005780201007387 */ /* 0x0007e20000100800 */
[----:B-1----:R-:W-:Y:S02]  /*c670*/  LEA.HI.X.SX32 R3, R22, UR11, 0x1, P3 ;  /* 0x0000000b16037c11 */ /* 0x002fe400098f0eff */
[----:B--2---:R-:W-:-:S03]  /*c680*/  LEA R0, P3, R29, UR10, 0x1 ;  /* 0x0000000a1d007c11 */ /* 0x004fc6000f8608ff */
[----:B------:R1:W-:Y:S01]  /*c690*/  STL [R1+0x324], R3 ;  /* 0x0003240301007387 */ /* 0x0003e20000100800 */
[----:B---3--:R-:W-:-:S03]  /*c6a0*/  LEA.HI.X.SX32 R2, R23, UR11, 0x1, P2 ;  /* 0x0000000b17027c11 */ /* 0x008fc600090f0eff */
[----:B------:R2:W-:Y:S01]  /*c6b0*/  STL [R1+0x57c], R0 ;  /* 0x00057c0001007387 */ /* 0x0005e20000100800 */
[----:B------:R-:W-:-:S03]  /*c6c0*/  IMAD R13, R13, UR4, RZ ;  /* 0x000000040d0d7c24 */ /* 0x000fc6000f8e02ff */
[----:B------:R3:W-:Y:S01]  /*c6d0*/  STL [R1+0x32c], R2 ;  /* 0x00032c0201007387 */ /* 0x0007e20000100800 */
[----:B-1----:R-:W-:Y:S02]  /*c6e0*/  LEA R3, P2, R11, UR10, 0x1 ;  /* 0x0000000a0b037c11 */ /* 0x002fe4000f8408ff */
[----:B--2---:R-:W-:-:S03]  /*c6f0*/  LEA.HI.X.SX32 R0, R24, UR11, 0x1, P1 ;  /* 0x0000000b18007c11 */ /* 0x004fc600088f0eff */
[----:B------:R1:W-:Y:S01]  /*c700*/  STL [R1+0x580], R3 ;  /* 0x0005800301007387 */ /* 0x0003e20000100800 */
[----:B---3--:R-:W-:-:S03]  /*c710*/  LEA R2, P1, R12, UR10, 0x1 ;  /* 0x0000000a0c027c11 */ /* 0x008fc6000f8208ff */
[----:B------:R2:W-:Y:S01]  /*c720*/  STL [R1+0x334], R0 ;  /* 0x0003340001007387 */ /* 0x0005e20000100800 */
[----:B------:R-:W-:-:S03]  /*c730*/  IMAD R14, R14, UR4, RZ ;  /* 0x000000040e0e7c24 */ /* 0x000fc6000f8e02ff */
[----:B------:R3:W-:Y:S01]  /*c740*/  STL [R1+0x584], R2 ;  /* 0x0005840201007387 */ /* 0x0007e20000100800 */
[----:B-1----:R-:W-:Y:S01]  /*c750*/  LEA.HI.X.SX32 R3, R25, UR11, 0x1, P0 ;  /* 0x0000000b19037c11 */ /* 0x002fe200080f0eff */
[----:B------:R-:W-:Y:S01]  /*c760*/  IMAD R15, R15, UR4, RZ ;  /* 0x000000040f0f7c24 */ /* 0x000fe2000f8e02ff */
        /* <DEDUP_REMOVED lines=11> */
[----:B------:R-:W-:Y:S01]  /*c820*/  IMAD R10, R10, UR4, RZ ;  /* 0x000000040a0a7c24 */ /* 0x000fe2000f8e02ff */
[----:B------:R-:W-:Y:S02]  /*c830*/  ULDC UR4, c[0x0][0x23c] ;  /* 0x00008f0000047ab9 */ /* 0x000fe40000000800 */
[----:B------:R3:W-:Y:S01]  /*c840*/  STL [R1+0x5a0], R2 ;  /* 0x0005a00201007387 */ /* 0x0007e20000100800 */
[----:B-1----:R-:W-:Y:S02]  /*c850*/  LEA.HI.X.SX32 R3, R28, UR11, 0x1, P4 ;  /* 0x0000000b1c037c11 */ /* 0x002fe4000a0f0eff */
[----:B--2---:R-:W-:-:S03]  /*c860*/  LEA R0, P4, R16, UR10, 0x1 ;  /* 0x0000000a10007c11 */ /* 0x004fc6000f8808ff */
[----:B------:R1:W-:Y:S01]  /*c870*/  STL [R1+0x354], R3 ;  /* 0x0003540301007387 */ /* 0x0003e20000100800 */
[----:B---3--:R-:W-:-:S03]  /*c880*/  LEA.HI.X.SX32 R2, R29, UR11, 0x1, P3 ;  /* 0x0000000b1d027c11 */ /* 0x008fc600098f0eff */
[----:B------:R2:W-:Y:S04]  /*c890*/  STL [R1+0x5a4], R0 ;  /* 0x0005a40001007387 */ /* 0x0005e80000100800 */
[----:B------:R-:W-:Y:S01]  /*c8a0*/  STL [R1+0x35c], R2 ;  /* 0x00035c0201007387 */ /* 0x000fe20000100800 */
[----:B-1----:R-:W-:Y:S02]  /*c8b0*/  LEA R3, P3, R10, UR10, 0x1 ;  /* 0x0000000a0a037c11 */ /* 0x002fe4000f8608ff */
[----:B--2---:R-:W-:-:S03]  /*c8c0*/  LEA.HI.X.SX32 R0, R11, UR11, 0x1, P2 ;  /* 0x0000000b0b007c11 */ /* 0x004fc600090f0eff */
[----:B------:R1:W-:Y:S04]  /*c8d0*/  STL [R1+0x5a8], R3 ;  /* 0x0005a80301007387 */ /* 0x0003e80000100800 */
[----:B------:R2:W-:Y:S01]  /*c8e0*/  STL [R1+0x364], R0 ;  /* 0x0003640001007387 */ /* 0x0005e20000100800 */
[----:B-1----:R-:W-:Y:S02]  /*c8f0*/  LEA.HI.X.SX32 R3, R12, UR11, 0x1, P1 ;  /* 0x0000000b0c037c11 */ /* 0x002fe400088f0eff */
[----:B--2---:R-:W-:Y:S01]  /*c900*/  LEA.HI.X.SX32 R0, R13, UR11, 0x1, P0 ;  /* 0x0000000b0d007c11 */ /* 0x004fe200080f0eff */
[----:B------:R-:W-:Y:S01]  /*c910*/  VIADD R7, R7, 0x3f ;  /* 0x0000003f07077836 */ /* 0x000fe20000000000 */
[----:B----4-:R-:W-:-:S05]  /*c920*/  LEA R2, P2, R9, UR10, 0x1 ;  /* 0x0000000a09027c11 */ /* 0x010fca000f8408ff */
[----:B------:R1:W-:Y:S04]  /*c930*/  STL [R1+0x5ac], R2 ;  /* 0x0005ac0201007387 */ /* 0x0003e80000100800 */
[----:B------:R-:W-:Y:S01]  /*c940*/  STL [R1+0x36c], R3 ;  /* 0x00036c0301007387 */ /* 0x000fe20000100800 */
[----:B-1----:R-:W-:-:S05]  /*c950*/  LEA.HI.X.SX32 R2, R14, UR11, 0x1, P6 ;  /* 0x0000000b0e027c11 */ /* 0x002fca000b0f0eff */
[----:B------:R-:W-:Y:S04]  /*c960*/  STL [R1+0x37c], R2 ;  /* 0x00037c0201007387 */ /* 0x000fe80000100800 */
[----:B------:R1:W-:Y:S02]  /*c970*/  STL [R1+0x374], R0 ;  /* 0x0003740001007387 */ /* 0x0003e40000100800 */
[----:B-1----:R-:W-:-:S05]  /*c980*/  LEA.HI.X.SX32 R0, R15, UR11, 0x1, P5 ;  /* 0x0000000b0f007c11 */ /* 0x002fca000a8f0eff */
[----:B------:R1:W-:Y:S02]  /*c990*/  STL [R1+0x384], R0 ;  /* 0x0003840001007387 */ /* 0x0003e40000100800 */
[----:B-1----:R-:W-:Y:S02]  /*c9a0*/  LEA.HI.X.SX32 R0, R9, UR11, 0x1, P2 ;  /* 0x0000000b09007c11 */ /* 0x002fe400090f0eff */
[----:B------:R-:W1:Y:S01]  /*c9b0*/  S2R R9, SR_TID.X ;  /* 0x0000000000097919 */ /* 0x000e620000002100 */
[----:B------:R-:W-:Y:S02]  /*c9c0*/  LEA.HI.X.SX32 R3, R16, UR11, 0x1, P4 ;  /* 0x0000000b10037c11 */ /* 0x000fe4000a0f0eff */
[----:B------:R-:W-:-:S03]  /*c9d0*/  LEA.HI.X.SX32 R2, R10, UR11, 0x1, P3 ;  /* 0x0000000b0a027c11 */ /* 0x000fc600098f0eff */
[----:B------:R-:W-:Y:S04]  /*c9e0*/  STL [R1+0x38c], R3 ;  /* 0x00038c0301007387 */ /* 0x000fe80000100800 */
[----:B------:R-:W-:Y:S04]  /*c9f0*/  STL [R1+0x394], R2 ;  /* 0x0003940201007387 */ /* 0x000fe80000100800 */
[----:B------:R2:W-:Y:S04]  /*ca00*/  STL [R1+0x39c], R0 ;  /* 0x00039c0001007387 */ /* 0x0005e80000100800 */
[----:B------:R-:W-:Y:S01]  /*ca10*/  STL [R1+0x5f0], RZ ;  /* 0x0005f0ff01007387 */ /* 0x000fe20000100800 */
[----:B-1----:R-:W-:Y:S01]  /*ca20*/  SHF.R.U32.HI R6, RZ, 0x4, R9 ;  /* 0x00000004ff067819 */ /* 0x002fe20000011609 */
[C---:B--2---:R-:W-:Y:S01]  /*ca30*/  IMAD.SHL.U32 R0, R9.reuse, 0x10, RZ ;  /* 0x0000001009007824 */ /* 0x044fe200078e00ff */
[----:B------:R-:W-:-:S02]  /*ca40*/  LOP3.LUT R2, R9, 0x3f, RZ, 0xc0, !PT ;  /* 0x0000003f09027812 */ /* 0x000fc400078ec0ff */
[----:B------:R-:W-:Y:S01]  /*ca50*/  SGXT.U32 R6, R6, 0x3 ;  /* 0x000000030606781a */ /* 0x000fe20000000000 */
[----:B------:R-:W-:Y:S01]  /*ca60*/  IMAD.SHL.U32 R3, R9, 0x20, RZ ;  /* 0x0000002009037824 */ /* 0x000fe200078e00ff */
[----:B------:R-:W-:Y:S02]  /*ca70*/  SHF.R.U32.HI R8, RZ, 0x4, R9 ;  /* 0x00000004ff087819 */ /* 0x000fe40000011609 */
[----:B------:R-:W-:Y:S01]  /*ca80*/  SHF.R.S32.HI R9, RZ, 0x1f, R7 ;  /* 0x0000001fff097819 */ /* 0x000fe20000011407 */
[----:B------:R1:W-:Y:S01]  /*ca90*/  STL [R1+0x634], R0 ;  /* 0x0006340001007387 */ /* 0x0003e20000100800 */
[----:B------:R-:W-:Y:S02]  /*caa0*/  LOP3.LUT R6, R6, 0x10, RZ, 0xfc, !PT ;  /* 0x0000001006067812 */ /* 0x000fe400078efcff */
[----:B------:R-:W-:Y:S01]  /*cab0*/  LEA.HI R9, R9, R7, RZ, 0x6 ;  /* 0x0000000709097211 */ /* 0x000fe200078f30ff */
[----:B------:R0:W-:Y:S02]  /*cac0*/  STL [R1+0x5f4], RZ ;  /* 0x0005f4ff01007387 */ /* 0x0001e40000100800 */
[----:B------:R-:W-:-:S02]  /*cad0*/  IMAD R6, R6, UR5, RZ ;  /* 0x0000000506067c24 */ /* 0x000fc4000f8e02ff */
[----:B------:R0:W-:Y:S01]  /*cae0*/  STL [R1+0x5f8], RZ ;  /* 0x0005f8ff01007387 */ /* 0x0001e20000100800 */
[----:B------:R-:W-:-:S03]  /*caf0*/  LOP3.LUT R6, R3, 0x60, RZ, 0xc0, !PT ;  /* 0x0000006003067812 */ /* 0x000fc600078ec0ff */
[----:B------:R0:W-:Y:S01]  /*cb00*/  STL [R1+0x5fc], RZ ;  /* 0x0005fcff01007387 */ /* 0x0001e20000100800 */
[----:B------:R-:W-:-:S03]  /*cb10*/  SHF.R.S32.HI R3, RZ, 0x6, R9 ;  /* 0x00000006ff037819 */ /* 0x000fc60000011409 */
[----:B------:R0:W-:Y:S04]  /*cb20*/  STL [R1+0x5e0], RZ ;  /* 0x0005e0ff01007387 */ /* 0x0001e80000100800 */
[----:B------:R0:W-:Y:S04]  /*cb30*/  STL [R1+0x5e4], RZ ;  /* 0x0005e4ff01007387 */ /* 0x0001e80000100800 */
[----:B------:R0:W-:Y:S04]  /*cb40*/  STL [R1+0x5e8], RZ ;  /* 0x0005e8ff01007387 */ /* 0x0001e80000100800 */
[----:B------:R0:W-:Y:S04]  /*cb50*/  STL [R1+0x5ec], RZ ;  /* 0x0005ecff01007387 */ /* 0x0001e80000100800 */
[----:B------:R0:W-:Y:S04]  /*cb60*/  STL [R1+0x610], RZ ;  /* 0x000610ff01007387 */ /* 0x0001e80000100800 */
[----:B------:R0:W-:Y:S04]  /*cb70*/  STL [R1+0x614], RZ ;  /* 0x000614ff01007387 */ /* 0x0001e80000100800 */
[----:B------:R0:W-:Y:S04]  /*cb80*/  STL [R1+0x638], R6 ;  /* 0x0006380601007387 */ /* 0x0001e80000100800 */
[----:B------:R0:W-:Y:S04]  /*cb90*/  STL [R1+0x620], R3 ;  /* 0x0006200301007387 */ /* 0x0001e80000100800 */
[----:B------:R0:W-:Y:S04]  /*cba0*/  STL [R1+0x618], RZ ;  /* 0x000618ff01007387 */ /* 0x0001e80000100800 */
        /* <DEDUP_REMOVED lines=20> */
[----:B------:R0:W-:Y:S01]  /*ccf0*/  STL [R1+0x5bc], RZ ;  /* 0x0005bcff01007387 */ /* 0x0001e20000100800 */
[----:B------:R-:W-:Y:S01]  /*cd00*/  IMAD R2, R2, UR4, RZ ;  /* 0x0000000402027c24 */ /* 0x000fe2000f8e02ff */
[----:B------:R-:W-:-:S04]  /*cd10*/  SGXT.U32 R8, R8, 0x3 ;  /* 0x000000030808781a */ /* 0x000fc80000000000 */
[----:B-1----:R-:W-:Y:S02]  /*cd20*/  SHF.R.S32.HI R0, RZ, 0x1f, R2 ;  /* 0x0000001fff007819 */ /* 0x002fe40000011402 */
[----:B------:R-:W-:Y:S02]  /*cd30*/  LOP3.LUT R8, R8, 0x8, RZ, 0xfc, !PT ;  /* 0x0000000808087812 */ /* 0x000fe400078efcff */
[C---:B------:R-:W-:Y:S01]  /*cd40*/  SHF.L.U64.HI R0, R2.reuse, 0x1, R0 ;  /* 0x0000000102007819 */ /* 0x040fe20000010200 */
[----:B------:R-:W-:Y:S02]  /*cd50*/  IMAD.SHL.U32 R2, R2, 0x2, RZ ;  /* 0x0000000202027824 */ /* 0x000fe400078e00ff */
[----:B------:R-:W-:Y:S01]  /*cd60*/  IMAD R7, R8, UR7, RZ ;  /* 0x0000000708077c24 */ /* 0x000fe2000f8e02ff */
[----:B0-----:R-:W-:-:S06]  /*cd70*/  ULDC UR7, c[0x0][0x238] ;  /* 0x00008e0000077ab9 */ /* 0x001fcc0000000800 */
.L_x_2:
[----:B-----5:R-:W-:Y:S01]  /*cd80*/  IMAD.MOV.U32 R26, RZ, RZ, R4 ;  /* 0x000000ffff1a7224 */ /* 0x020fe200078e0004 */
[----:B------:R-:W0:Y:S01]  /*cd90*/  S2R R21, SR_TID.X ;  /* 0x0000000000157919 */ /* 0x000e220000002100 */
[----:B------:R-:W-:Y:S01]  /*cda0*/  IMAD.MOV.U32 R27, RZ, RZ, R5 ;  /* 0x000000ffff1b7224 */ /* 0x000fe200078e0005 */
[----:B------:R-:W-:Y:S01]  /*cdb0*/  PRMT R11, RZ, 0x7610, R11 ;  /* 0x00007610ff0b7816 */ /* 0x000fe2000000000b */
[----:B------:R-:W-:Y:S01]  /*cdc0*/  ULDC UR4, c[0x0][0x238] ;  /* 0x00008e0000047ab9 */ /* 0x000fe20000000800 */
[----:B------:R-:W1:Y:S02]  /*cdd0*/  S2R R13, SR_TID.X ;  /* 0x00000000000d7919 */ /* 0x000e640000002100 */
[----:B------:R2:W-:Y:S04]  /*cde0*/  STL.64 [R1+0x120], R26 ;  /* 0x0001201a01007387 */ /* 0x0005e80000100a00 */
[----:B------:R-:W3:Y:S04]  /*cdf0*/  LDL R25, [R1+0x3a0] ;  /* 0x0003a00001197983 */ /* 0x000ee80000100800 */
[----:B------:R-:W4:Y:S04]  /*ce00*/  LDL R24, [R1+0x398] ;  /* 0x0003980001187983 */ /* 0x000f280000100800 */
[----:B------:R-:W4:Y:S04]  /*ce10*/  LDL R23, [R1+0x5ac] ;  /* 0x0005ac0001177983 */ /* 0x000f280000100800 */
[----:B------:R-:W4:Y:S01]  /*ce20*/  LDL R22, [R1+0x39c] ;  /* 0x00039c0001167983 */ /* 0x000f220000100800 */
[----:B------:R-:W-:-:S02]  /*ce30*/  PRMT R19, RZ, 0x7610, R19 ;  /* 0x00007610ff137816 */ /* 0x000fc40000000013 */
[----:B------:R-:W-:Y:S01]  /*ce40*/  PRMT R7, RZ, 0x7610, R7 ;  /* 0x00007610ff077816 */ /* 0x000fe20000000007 */
[----:B------:R-:W4:Y:S01]  /*ce50*/  LDL R29, [R1+0x58c] ;  /* 0x00058c00011d7983 */ /* 0x000f220000100800 */
[----:B0-----:R-:W-:-:S03]  /*ce60*/  SHF.R.U32.HI R9, RZ, 0x4, R21 ;  /* 0x00000004ff097819 */ /* 0x001fc60000011615 */
[----:B------:R-:W4:Y:S01]  /*ce70*/  LDL R28, [R1+0x37c] ;  /* 0x00037c00011c7983 */ /* 0x000f220000100800 */
[----:B------:R-:W-:Y:S02]  /*ce80*/  SGXT.U32 R9, R9, 0x3 ;  /* 0x000000030909781a */ /* 0x000fe40000000000 */
[----:B-1----:R-:W-:Y:S02]  /*ce90*/  SHF.R.U32.HI R13, RZ, 0x4, R13 ;  /* 0x00000004ff0d7819 */ /* 0x002fe4000001160d */
[C---:B------:R-:W-:Y:S01]  /*cea0*/  ISETP.GE.AND P0, PT, R9.reuse, UR6, PT ;  /* 0x0000000609007c0c */ /* 0x040fe2000bf06270 */
[----:B------:R-:W-:Y:S01]  /*ceb0*/  IMAD R3, R9, UR7, RZ ;  /* 0x0000000709037c24 */ /* 0x000fe2000f8e02ff */
[----:B------:R-:W-:-:S03]  /*cec0*/  SGXT.U32 R13, R13, 0x3 ;  /* 0x000000030d0d781a */ /* 0x000fc60000000000 */
[----:B------:R-:W-:Y:S01]  /*ced0*/  IMAD.WIDE R4, R3, 0x2, R26 ;  /* 0x0000000203047825 */ /* 0x000fe200078e021a */
[----:B------:R-:W-:-:S05]  /*cee0*/  LOP3.LUT R13, R13, 0x8, RZ, 0xfc, !PT ;  /* 0x000000080d0d7812 */ /* 0x000fca00078efcff */
[----:B------:R-:W-:Y:S01]  /*cef0*/  IMAD R13, R13, UR4, RZ ;  /* 0x000000040d0d7c24 */ /* 0x000fe2000f8e02ff */
[----:B------:R-:W-:Y:S01]  /*cf00*/  LOP3.LUT R3, R9, 0x8, RZ, 0xfc, !PT ;  /* 0x0000000809037812 */ /* 0x000fe200078efcff */
[----:B------:R0:W4:Y:S01]  /*cf10*/  @!P0 LDG.E.U16 R11, desc[UR8][R4.64] ;  /* 0x00000008040b8981 */ /* 0x000122000c1e1500 */
[----:B------:R-:W-:Y:S02]  /*cf20*/  ULDC UR4, c[0x0][0x238] ;  /* 0x00008e0000047ab9 */ /* 0x000fe40000000800 */
[----:B------:R-:W-:Y:S01]  /*cf30*/  ISETP.GE.AND P0, PT, R3, UR6, PT ;  /* 0x0000000603007c0c */ /* 0x000fe2000bf06270 */
[----:B0-----:R-:W-:Y:S02]  /*cf40*/  IMAD.WIDE R4, R13, 0x2, R26 ;  /* 0x000000020d047825 */ /* 0x001fe400078e021a */
[----:B------:R-:W0:Y:S01]  /*cf50*/  S2R R13, SR_TID.X ;  /* 0x00000000000d7919 */ /* 0x000e220000002100 */
[----:B------:R-:W-:-:S09]  /*cf60*/  LOP3.LUT R3, R9, 0x18, RZ, 0xfc, !PT ;  /* 0x0000001809037812 */ /* 0x000fd200078efcff */
[----:B------:R1:W4:Y:S01]  /*cf70*/  @!P0 LDG.E.U16 R19, desc[UR8][R4.64] ;  /* 0x0000000804138981 */ /* 0x000322000c1e1500 */
[C---:B------:R-:W-:Y:S01]  /*cf80*/  ISETP.GE.AND P1, PT, R3.reuse, UR6, PT ;  /* 0x0000000603007c0c */ /* 0x040fe2000bf26270 */
[----:B------:R-:W-:Y:S01]  /*cf90*/  IMAD R3, R3, UR7, RZ ;  /* 0x0000000703037c24 */ /* 0x000fe2000f8e02ff */
[----:B-1----:R-:W-:-:S04]  /*cfa0*/  LOP3.LUT R4, R9, 0x10, RZ, 0xfc, !PT ;  /* 0x0000001009047812 */ /* 0x002fc800078efcff */
[----:B------:R-:W-:Y:S01]  /*cfb0*/  ISETP.GE.AND P0, PT, R4, UR6, PT ;  /* 0x0000000604007c0c */ /* 0x000fe2000bf06270 */
[----:B------:R-:W-:Y:S01]  /*cfc0*/  IMAD.WIDE R4, R3, 0x2, R26 ;  /* 0x0000000203047825 */ /* 0x000fe200078e021a */
[----:B0-----:R-:W-:-:S05]  /*cfd0*/  SHF.R.U32.HI R13, RZ, 0x4, R13 ;  /* 0x00000004ff0d7819 */ /* 0x001fca000001160d */
[----:B------:R0:W4:Y:S01]  /*cfe0*/  @!P1 LDG.E.U16 R7, desc[UR8][R4.64] ;  /* 0x0000000804079981 */ /* 0x000122000c1e1500 */
[----:B------:R-:W-:-:S04]  /*cff0*/  SGXT.U32 R13, R13, 0x3 ;  /* 0x000000030d0d781a */ /* 0x000fc80000000000 */
[----:B------:R-:W-:Y:S02]  /*d000*/  LOP3.LUT R13, R13, 0x10, RZ, 0xfc, !PT ;  /* 0x000000100d0d7812 */ /* 0x000fe400078efcff */
[----:B------:R-:W-:-:S03]  /*d010*/  PRMT R8, RZ, 0x7610, R8 ;  /* 0x00007610ff087816 */ /* 0x000fc60000000008 */
[----:B------:R-:W-:Y:S01]  /*d020*/  IMAD R13, R13, UR4, RZ ;  /* 0x000000040d0d7c24 */ /* 0x000fe2000f8e02ff */
[----:B------:R-:W-:-:S03]  /*d030*/  LOP3.LUT R3, R9, 0x20, RZ, 0xfc, !PT ;  /* 0x0000002009037812 */ /* 0x000fc600078efcff */
[----:B0-----:R-:W-:-:S05]  /*d040*/  IMAD.WIDE R4, R13, 0x2, R26 ;  /* 0x000000020d047825 */ /* 0x001fca00078e021a */
[----:B------:R0:W4:Y:S01]  /*d050*/  @!P0 LDG.E.U16 R8, desc[UR8][R4.64] ;  /* 0x0000000804088981 */ /* 0x000122000c1e1500 */
[C---:B------:R-:W-:Y:S01]  /*d060*/  ISETP.GE.AND P0, PT, R3.reuse, UR6, PT ;  /* 0x0000000603007c0c */ /* 0x040fe2000bf06270 */
[----:B------:R-:W-:Y:S01]  /*d070*/  IMAD R3, R3, UR7, RZ ;  /* 0x0000000703037c24 */ /* 0x000fe2000f8e02ff */
[----:B------:R-:W-:-:S03]  /*d080*/  PRMT R6, RZ, 0x7610, R6 ;  /* 0x00007610ff067816 */ /* 0x000fc60000000006 */
[----:B0-----:R-:W-:Y:S01]  /*d090*/  IMAD.WIDE R4, R3, 0x2, R26 ;  /* 0x0000000203047825 */ /* 0x001fe200078e021a */
[----:B------:R-:W-:-:S07]  /*d0a0*/  LOP3.LUT R3, R9, 0x28, RZ, 0xfc, !PT ;  /* 0x0000002809037812 */ /* 0x000fce00078efcff */
[----:B------:R0:W4:Y:S01]  /*d0b0*/  @!P0 LDG.E.U16 R6, desc[UR8][R4.64] ;  /* 0x0000000804068981 */ /* 0x000122000c1e1500 */
[C---:B------:R-:W-:Y:S01]  /*d0c0*/  ISETP.GE.AND P0, PT, R3.reuse, UR6, PT ;  /* 0x0000000603007c0c */ /* 0x040fe2000bf06270 */
[----:B0-----:R-:W-:Y:S01]  /*d0d0*/  IMAD R4, R3, UR7, RZ ;  /* 0x0000000703047c24 */ /* 0x001fe2000f8e02ff */
[----:B------:R-:W-:-:S03]  /*d0e0*/  PRMT R3, RZ, 0x7610, R3 ;  /* 0x00007610ff037816 */ /* 0x000fc60000000003 */
[----:B------:R-:W-:-:S08]  /*d0f0*/  IMAD.WIDE R4, R4, 0x2, R26 ;  /* 0x0000000204047825 */ /* 0x000fd000078e021a */
[----:B------:R0:W4:Y:S02]  /*d100*/  @!P0 LDG.E.U16 R3, desc[UR8][R4.64] ;  /* 0x0000000804038981 */ /* 0x000124000c1e1500 */
[----:B0-----:R-:W-:-:S04]  /*d110*/  LOP3.LUT R4, R9, 0x30, RZ, 0xfc, !PT ;  /* 0x0000003009047812 */ /* 0x001fc800078efcff */
[C---:B------:R-:W-:Y:S01]  /*d120*/  ISETP.GE.AND P0, PT, R4.reuse, UR6, PT ;  /* 0x0000000604007c0c */ /* 0x040fe2000bf06270 */
[----:B------:R-:W-:Y:S01]  /*d130*/  IMAD R4, R4, UR7, RZ ;  /* 0x0000000704047c24 */ /* 0x000fe2000f8e02ff */
[----:B------:R-:W-:-:S03]  /*d140*/  PRMT R14, RZ, 0x7610, R14 ;  /* 0x00007610ff0e7816 */ /* 0x000fc6000000000e */
[----:B------:R-:W-:-:S08]  /*d150*/  IMAD.WIDE R4, R4, 0x2, R26 ;  /* 0x0000000204047825 */ /* 0x000fd000078e021a */
[----:B------:R0:W4:Y:S02]  /*d160*/  @!P0 LDG.E.U16 R14, desc[UR8][R4.64] ;  /* 0x00000008040e8981 */ /* 0x000124000c1e1500 */
[----:B0-----:R-:W-:-:S04]  /*d170*/  LEA.HI R4, R21, 0x38, RZ, 0x1c ;  /* 0x0000003815047811 */ /* 0x001fc800078fe0ff */
[C---:B------:R-:W-:Y:S01]  /*d180*/  ISETP.GE.AND P0, PT, R4.reuse, UR6, PT ;  /* 0x0000000604007c0c */ /* 0x040fe2000bf06270 */
[----:B------:R-:W-:Y:S01]  /*d190*/  IMAD R4, R4, UR7, RZ ;  /* 0x0000000704047c24 */ /* 0x000fe2000f8e02ff */
[----:B------:R-:W-:-:S03]  /*d1a0*/  PRMT R10, RZ, 0x7610, R10 ;  /* 0x00007610ff0a7816 */ /* 0x000fc6000000000a */
[----:B------:R-:W-:Y:S02]  /*d1b0*/  IMAD.WIDE R4, R4, 0x2, R26 ;  /* 0x0000000204047825 */ /* 0x000fe400078e021a */
[----:B--2---:R-:W2:Y:S01]  /*d1c0*/  LDL R27, [R1+0x57c] ;  /* 0x00057c00011b7983 */ /* 0x004ea20000100800 */
[----:B------:R-:W-:-:S03]  /*d1d0*/  LOP3.LUT R13, R21, 0x3f, RZ, 0xc0, !PT ;  /* 0x0000003f150d7812 */ /* 0x000fc600078ec0ff */
[----:B------:R-:W2:Y:S04]  /*d1e0*/  LDL R26, [R1+0x35c] ;  /* 0x00035c00011a7983 */ /* 0x000ea80000100800 */
[----:B------:R3:W2:Y:S01]  /*d1f0*/  @!P0 LDG.E.U16 R10, desc[UR8][R4.64] ;  /* 0x00000008040a8981 */ /* 0x0006a2000c1e1500 */
[----:B------:R-:W-:Y:S02]  /*d200*/  ISETP.GE.AND P0, PT, R13, UR6, PT ;  /* 0x000000060d007c0c */ /* 0x000fe4000bf06270 */
[----:B------:R-:W-:Y:S02]  /*d210*/  PRMT R20, RZ, 0x7610, R20 ;  /* 0x00007610ff147816 */ /* 0x000fe40000000014 */
[-C--:B---3--:R-:W-:Y:S02]  /*d220*/  IADD3 R4, P1, R25, R2.reuse, RZ ;  /* 0x0000000219047210 */ /* 0x088fe40007f3e0ff */
[----:B------:R-:W3:Y:S03]  /*d230*/  LDL R25, [R1+0x56c] ;  /* 0x00056c0001197983 */ /* 0x000ee60000100800 */
[----:B----4-:R-:W-:Y:S01]  /*d240*/  IMAD.X R5, R24, 0x1, R0, P1 ;  /* 0x0000000118057824 */ /* 0x010fe200008e0600 */
[----:B------:R-:W-:Y:S06]  /*d250*/  BAR.SYNC.DEFER_BLOCKING 0x0 ;  /* 0x0000000000007b1d */ /* 0x000fec0000010000 */
[----:B------:R-:W4:Y:S04]  /*d260*/  LDL R24, [R1+0x33c] ;  /* 0x00033c0001187983 */ /* 0x000f280000100800 */
[----:B------:R0:W4:Y:S02]  /*d270*/  @!P0 LDG.E.U16 R20, desc[UR8][R4.64] ;  /* 0x0000000804148981 */ /* 0x000124000c1e1500 */
[----:B0-----:R-:W-:-:S02]  /*d280*/  IADD3 R4, P1, R23, R2, RZ ;  /* 0x0000000217047210 */ /* 0x001fc40007f3e0ff */
[----:B------:R-:W4:Y:S03]  /*d290*/  LDL R23, [R1+0x55c] ;  /* 0x00055c0001177983 */ /* 0x000f260000100800 */
[----:B------:R-:W-:Y:S02]  /*d2a0*/  IMAD.X R5, R22, 0x1, R0, P1 ;  /* 0x0000000116057824 */ /* 0x000fe400008e0600 */
[----:B------:R-:W4:Y:S01]  /*d2b0*/  LDL R22, [R1+0x31c] ;  /* 0x00031c0001167983 */ /* 0x000f220000100800 */
[----:B------:R-:W-:-:S06]  /*d2c0*/  PRMT R9, RZ, 0x7610, R9 ;  /* 0x00007610ff097816 */ /* 0x000fcc0000000009 */
[----:B------:R0:W4:Y:S01]  /*d2d0*/  @!P0 LDG.E.U16 R9, desc[UR8][R4.64] ;  /* 0x0000000804098981 */ /* 0x000122000c1e1500 */
[----:B------:R-:W-:Y:S02]  /*d2e0*/  PRMT R12, RZ, 0x7610, R12 ;  /* 0x00007610ff0c7816 */ /* 0x000fe4000000000c */
[----:B0-----:R-:W-:-:S05]  /*d2f0*/  IADD3 R4, P1, R29, R2, RZ ;  /* 0x000000021d047210 */ /* 0x001fca0007f3e0ff */
[----:B------:R-:W-:Y:S01]  /*d300*/  IMAD.X R5, R28, 0x1, R0, P1 ;  /* 0x000000011c057824 */ /* 0x000fe200008e0600 */
[----:B------:R-:W-:Y:S02]  /*d310*/  PRMT R18, RZ, 0x7610, R18 ;  /* 0x00007610ff127816 */ /* 0x000fe40000000012 */
[----:B------:R-:W-:Y:S01]  /*d320*/  PRMT R17, RZ, 0x7610, R17 ;  /* 0x00007610ff117816 */ /* 0x000fe20000000011 */
[----:B------:R-:W0:Y:S01]  /*d330*/  S2UR UR5, SR_CgaCtaId ;  /* 0x00000000000579c3 */ /* 0x000e220000008800 */
[----:B------:R2:W4:Y:S01]  /*d340*/  @!P0 LDG.E.U16 R12, desc[UR8][R4.64] ;  /* 0x00000008040c8981 */ /* 0x000522000c1e1500 */
[----:B------:R-:W-:Y:S01]  /*d350*/  PRMT R16, RZ, 0x7610, R16 ;  /* 0x00007610ff107816 */ /* 0x000fe20000000010 */
[----:B------:R-:W-:Y:S01]  /*d360*/  IMAD.SHL.U32 R13, R13, 0x2, RZ ;  /* 0x000000020d0d7824 */ /* 0x000fe200078e00ff */
[----:B------:R-:W-:Y:S01]  /*d370*/  UMOV UR4, 0x400 ;  /* 0x0000040000047882 */ /* 0x000fe20000000000 */
[----:B------:R-:W-:Y:S01]  /*d380*/  PRMT R15, RZ, 0x7610, R15 ;  /* 0x00007610ff0f7816 */ /* 0x000fe2000000000f */
[----:B------:R-:W4:Y:S01]  /*d390*/  LDL R28, [R1+0x3e0] ;  /* 0x0003e000011c7983 */ /* 0x000f220000100800 */
[----:B--2---:R-:W-:-:S03]  /*d3a0*/  IADD3 R4, P1, R27, R2, RZ ;  /* 0x000000021b047210 */ /* 0x004fc60007f3e0ff */
[----:B------:R-:W2:Y:S02]  /*d3b0*/  LDL R27, [R1+0x54c] ;  /* 0x00054c00011b7983 */ /* 0x000ea40000100800 */
[----:B------:R-:W-:Y:S02]  /*d3c0*/  IMAD.X R5, R26, 0x1, R0, P1 ;  /* 0x000000011a057824 */ /* 0x000fe400008e0600 */
[----:B------:R-:W2:Y:S04]  /*d3d0*/  LDL R26, [R1+0x2fc] ;  /* 0x0002fc00011a7983 */ /* 0x000ea80000100800 */
[----:B------:R3:W2:Y:S02]  /*d3e0*/  @!P0 LDG.E.U16 R18, desc[UR8][R4.64] ;  /* 0x0000000804128981 */ /* 0x0006a4000c1e1500 */
[----:B---3--:R-:W-:-:S02]  /*d3f0*/  IADD3 R4, P1, R25, R2, RZ ;  /* 0x0000000219047210 */ /* 0x008fc40007f3e0ff */
[----:B------:R-:W3:Y:S03]  /*d400*/  LDL R25, [R1+0x53c] ;  /* 0x00053c0001197983 */ /* 0x000ee60000100800 */
[----:B----4-:R-:W-:Y:S02]  /*d410*/  IMAD.X R5, R24, 0x1, R0, P1 ;  /* 0x0000000118057824 */ /* 0x010fe400008e0600 */
[----:B------:R-:W4:Y:S04]  /*d420*/  LDL R24, [R1+0x2dc] ;  /* 0x0002dc0001187983 */ /* 0x000f280000100800 */
[----:B------:R1:W4:Y:S02]  /*d430*/  @!P0 LDG.E.U16 R17, desc[UR8][R4.64] ;  /* 0x0000000804118981 */ /* 0x000324000c1e1500 */
[----:B-1----:R-:W-:-:S02]  /*d440*/  IADD3 R4, P1, R23, R2, RZ ;  /* 0x0000000217047210 */ /* 0x002fc40007f3e0ff */
[----:B------:R-:W4:Y:S03]  /*d450*/  LDL R23, [R1+0x52c] ;  /* 0x00052c0001177983 */ /* 0x000f260000100800 */
[----:B------:R-:W-:Y:S02]  /*d460*/  IMAD.X R5, R22, 0x1, R0, P1 ;  /* 0x0000000116057824 */ /* 0x000fe400008e0600 */
[----:B------:R-:W4:Y:S04]  /*d470*/  LDL R22, [R1+0x2bc] ;  /* 0x0002bc0001167983 */ /* 0x000f280000100800 */
[----:B------:R1:W4:Y:S02]  /*d480*/  @!P0 LDG.E.U16 R16, desc[UR8][R4.64] ;  /* 0x0000000804108981 */ /* 0x000324000c1e1500 */
[----:B-1----:R-:W-:-:S04]  /*d490*/  SHF.R.S32.HI R4, RZ, 0x6, R21 ;  /* 0x00000006ff047819 */ /* 0x002fc80000011415 */
[----:B------:R-:W-:-:S04]  /*d4a0*/  SGXT R4, R4, 0x1 ;  /* 0x000000010404781a */ /* 0x000fc80000000200 */
[----:B------:R-:W-:Y:S01]  /*d4b0*/  LOP3.LUT R13, R13, 0x90, R4, 0x78, !PT ;  /* 0x000000900d0d7812 */ /* 0x000fe200078e7804 */
[----:B0-----:R-:W-:-:S09]  /*d4c0*/  ULEA UR4, UR5, UR4, 0x18 ;  /* 0x0000000405047291 */ /* 0x001fd2000f8ec03f */
[----:B------:R0:W-:Y:S02]  /*d4d0*/  STS.U16 [R13+UR4+0x8000], R11 ;  /* 0x0080000b0d007988 */ /* 0x0001e40008000404 */
[----:B0-----:R-:W-:Y:S02]  /*d4e0*/  PRMT R11, RZ, 0x7610, R11 ;  /* 0x00007610ff0b7816 */ /* 0x001fe4000000000b */
[-C--:B--2---:R-:W-:Y:S02]  /*d4f0*/  IADD3 R4, P1, R27, R2.reuse, RZ ;  /* 0x000000021b047210 */ /* 0x084fe40007f3e0ff */
[----:B------:R-:W2:Y:S03]  /*d500*/  LDL R27, [R1+0x51c] ;  /* 0x00051c00011b7983 */ /* 0x000ea60000100800 */
        /* <DEDUP_REMOVED lines=8> */
[----:B0-----:R-:W-:-:S02]  /*d590*/  IADD3 R4, P1, R23, R2, RZ ;  /* 0x0000000217047210 */ /* 0x001fc40007f3e0ff */
[----:B------:R-:W4:Y:S03]  /*d5a0*/  LDL R23, [R1+0x4fc] ;  /* 0x0004fc0001177983 */ /* 0x000f260000100800 */
[----:B------:R-:W-:Y:S02]  /*d5b0*/  IMAD.X R5, R22, 0x1, R0, P1 ;  /* 0x0000000116057824 */ /* 0x000fe400008e0600 */
[----:B------:R-:W4:Y:S04]  /*d5c0*/  LDL R22, [R1+0x25c] ;  /* 0x00025c0001167983 */ /* 0x000f280000100800 */
[----:B------:R0:W-:Y:S02]  /*d5d0*/  STS.U16 [R13+UR4+0x8100], R19 ;  /* 0x008100130d007988 */ /* 0x0001e40008000404 */
[----:B0-----:R-:W-:-:S02]  /*d5e0*/  PRMT R19, RZ, 0x7610, R19 ;  /* 0x00007610ff137816 */ /* 0x001fc40000000013 */
[----:B------:R0:W-:Y:S04]  /*d5f0*/  STS.U16 [R13+UR4+0x8200], R8 ;  /* 0x008200080d007988 */ /* 0x0001e80008000404 */
[----:B------:R2:W4:Y:S01]  /*d600*/  @!P0 LDG.E.U16 R19, desc[UR8][R4.64] ;  /* 0x0000000804138981 */ /* 0x000522000c1e1500 */
[----:B0-----:R-:W-:-:S03]  /*d610*/  PRMT R8, RZ, 0x7610, R8 ;  /* 0x00007610ff087816 */ /* 0x001fc60000000008 */
        /* <DEDUP_REMOVED lines=39> */
[----:B------:R0:W-:Y:S04]  /*d890*/  STS.U16 [R13+UR4], R9 ;  /* 0x000000090d007988 */ /* 0x0001e80008000404 */
        /* <DEDUP_REMOVED lines=227> */
[----:B------:R-:W4:Y:S01]  /*e6d0*/  LDL R22, [R1+0x1c8] ;  /* 0x0001c80001167983 */ /* 0x000f220000100800 */
[----:B------:R-:W-:-:S05]  /*e6e0*/  LOP3.LUT R13, R13, 0x20, RZ, 0x3c, !PT ;  /* 0x000000200d0d7812 */ /* 0x000fca00078e3cff */
[----:B------:R0:W-:Y:S02]  /*e6f0*/  STS.U16 [R13+UR4+0x100], R16 ;  /* 0x000100100d007988 */ /* 0x0001e40008000404 */
[----:B0-----:R-:W-:Y:S02]  /*e700*/  PRMT R16, RZ, 0x7610, R16 ;  /* 0x00007610ff107816 */ /* 0x001fe40000000010 */
        /* <DEDUP_REMOVED lines=194> */
[----:B--2---:R-:W-:Y:S01]  /*f330*/  IADD3 R4, P1, R27, R2, RZ ;  /* 0x000000021b047210 */ /* 0x004fe20007f3e0ff */
[----:B------:R0:W-:Y:S04]  /*f340*/  STS.U16 [R13+UR4+0x7900], R11 ;  /* 0x0079000b0d007988 */ /* 0x0001e80008000404 */
[----:B------:R-:W-:Y:S01]  /*f350*/  IMAD.X R5, R26, 0x1, R0, P1 ;  /* 0x000000011a057824 */ /* 0x000fe200008e0600 */
[----:B------:R1:W-:Y:S04]  /*f360*/  STS.U16 [R13+UR4+0x7d00], R19 ;  /* 0x007d00130d007988 */ /* 0x0003e80008000404 */
[----:B------:R3:W2:Y:S01]  /*f370*/  @!P0 LDG.E.U16 R16, desc[UR8][R4.64] ;  /* 0x0000000804108981 */ /* 0x0006a2000c1e1500 */
[----:B0-----:R-:W-:-:S03]  /*f380*/  PRMT R11, RZ, 0x7610, R11 ;  /* 0x00007610ff0b7816 */ /* 0x001fc6000000000b */
[----:B------:R-:W2:Y:S04]  /*f390*/  LDL R27, [R1+0x4a4] ;  /* 0x0004a400011b7983 */ /* 0x000ea80000100800 */
[----:B------:R-:W2:Y:S01]  /*f3a0*/  LDL R26, [R1+0x1ac] ;  /* 0x0001ac00011a7983 */ /* 0x000ea20000100800 */
[----:B---3--:R-:W-:-:S03]  /*f3b0*/  IADD3 R4, P1, R25, R2, RZ ;  /* 0x0000000219047210 */ /* 0x008fc60007f3e0ff */
[----:B------:R-:W3:Y:S02]  /*f3c0*/  LDL R25, [R1+0x4c4] ;  /* 0x0004c40001197983 */ /* 0x000ee40000100800 */
[----:B----4-:R-:W-:Y:S02]  /*f3d0*/  IMAD.X R5, R24, 0x1, R0, P1 ;  /* 0x0000000118057824 */ /* 0x010fe400008e0600 */
[----:B------:R-:W4:Y:S04]  /*f3e0*/  LDL R24, [R1+0x1ec] ;  /* 0x0001ec0001187983 */ /* 0x000f280000100800 */
[----:B------:R0:W2:Y:S02]  /*f3f0*/  @!P0 LDG.E.U16 R15, desc[UR8][R4.64] ;  /* 0x00000008040f8981 */ /* 0x0000a4000c1e1500 */
[----:B0-----:R-:W-:-:S02]  /*f400*/  IADD3 R4, P1, R23, R2, RZ ;  /* 0x0000000217047210 */ /* 0x001fc40007f3e0ff */
[----:B------:R-:W2:Y:S03]  /*f410*/  LDL R23, [R1+0x4b4] ;  /* 0x0004b40001177983 */ /* 0x000ea60000100800 */
[----:B------:R-:W-:Y:S02]  /*f420*/  IMAD.X R5, R22, 0x1, R0, P1 ;  /* 0x0000000116057824 */ /* 0x000fe400008e0600 */
[----:B------:R-:W2:Y:S01]  /*f430*/  LDL R22, [R1+0x1cc] ;  /* 0x0001cc0001167983 */ /* 0x000ea20000100800 */
[----:B-1----:R-:W-:-:S03]  /*f440*/  LOP3.LUT R19, R21, 0x3f, RZ, 0xc0, !PT ;  /* 0x0000003f15137812 */ /* 0x002fc600078ec0ff */
[----:B------:R0:W2:Y:S02]  /*f450*/  @!P0 LDG.E.U16 R11, desc[UR8][R4.64] ;  /* 0x00000008040b8981 */ /* 0x0000a4000c1e1500 */
[----:B------:R-:W-:Y:S01]  /*f460*/  IMAD.SHL.U32 R19, R19, 0x2, RZ ;  /* 0x0000000213137824 */ /* 0x000fe200078e00ff */
[----:B------:R-:W-:Y:S01]  /*f470*/  UMOV UR4, 0x400 ;  /* 0x0000040000047882 */ /* 0x000fe20000000000 */
[----:B0-----:R-:W-:-:S04]  /*f480*/  SHF.R.S32.HI R4, RZ, 0x6, R21 ;  /* 0x00000006ff047819 */ /* 0x001fc80000011415 */
[----:B------:R-:W-:Y:S01]  /*f490*/  SGXT R4, R4, 0x1 ;  /* 0x000000010404781a */ /* 0x000fe20000000200 */
[----:B------:R-:W-:-:S03]  /*f4a0*/  ULEA UR4, UR5, UR4, 0x18 ;  /* 0x0000000405047291 */ /* 0x000fc6000f8ec03f */
[----:B------:R-:W-:-:S04]  /*f4b0*/  LOP3.LUT R19, R19, 0x90, R4, 0x78, !PT ;  /* 0x0000009013137812 */ /* 0x000fc800078e7804 */
[----:B------:R-:W-:-:S05]  /*f4c0*/  LOP3.LUT R13, R19, 0x40, RZ, 0x3c, !PT ;  /* 0x00000040130d7812 */ /* 0x000fca00078e3cff */
[----:B------:R0:W-:Y:S02]  /*f4d0*/  STS.U16 [R13+UR4+0x600], R8 ;  /* 0x000600080d007988 */ /* 0x0001e40008000404 */
[----:B0-----:R-:W-:Y:S02]  /*f4e0*/  PRMT R8, RZ, 0x7610, R8 ;  /* 0x00007610ff087816 */ /* 0x001fe40000000008 */
[-C--:B---3--:R-:W-:Y:S02]  /*f4f0*/  IADD3 R4, P1, R25, R2.reuse, RZ ;  /* 0x0000000219047210 */ /* 0x088fe40007f3e0ff */
[----:B------:R-:W3:Y:S03]  /*f500*/  LDL R25, [R1+0x494] ;  /* 0x0004940001197983 */ /* 0x000ee60000100800 */
[----:B----4-:R-:W-:Y:S02]  /*f510*/  IMAD.X R5, R24, 0x1, R0, P1 ;  /* 0x0000000118057824 */ /* 0x010fe400008e0600 */
[----:B------:R-:W4:Y:S04]  /*f520*/  LDL R24, [R1+0x1b0] ;  /* 0x0001b00001187983 */ /* 0x000f280000100800 */
[----:B------:R2:W4:Y:S02]  /*f530*/  @!P0 LDG.E.U16 R8, desc[UR8][R4.64] ;  /* 0x0000000804088981 */ /* 0x000524000c1e1500 */
[----:B--2---:R-:W-:-:S02]  /*f540*/  IADD3 R4, P1, R23, R2, RZ ;  /* 0x0000000217047210 */ /* 0x004fc40007f3e0ff */
[----:B------:R-:W2:Y:S03]  /*f550*/  LDL R23, [R1+0x484] ;  /* 0x0004840001177983 */ /* 0x000ea60000100800 */
[----:B------:R-:W-:Y:S02]  /*f560*/  IMAD.X R5, R22, 0x1, R0, P1 ;  /* 0x0000000116057824 */ /* 0x000fe400008e0600 */
[----:B------:R-:W2:Y:S04]  /*f570*/  LDL R22, [R1+0x1d0] ;  /* 0x0001d00001167983 */ /* 0x000ea80000100800 */
[----:B------:R0:W-:Y:S02]  /*f580*/  STS.U16 [R13+UR4+0x200], R7 ;  /* 0x000200070d007988 */ /* 0x0001e40008000404 */
[----:B0-----:R-:W-:-:S02]  /*f590*/  PRMT R7, RZ, 0x7610, R7 ;  /* 0x00007610ff077816 */ /* 0x001fc40000000007 */
[----:B------:R0:W-:Y:S04]  /*f5a0*/  STS.U16 [R13+UR4+0xa00], R6 ;  /* 0x000a00060d007988 */ /* 0x0001e80008000404 */
[----:B------:R1:W2:Y:S01]  /*f5b0*/  @!P0 LDG.E.U16 R7, desc[UR8][R4.64] ;  /* 0x0000000804078981 */ /* 0x0002a2000c1e1500 */
[----:B0-----:R-:W-:Y:S02]  /*f5c0*/  PRMT R6, RZ, 0x7610, R6 ;  /* 0x00007610ff067816 */ /* 0x001fe40000000006 */
[----:B-1----:R-:W-:Y:S02]  /*f5d0*/  IADD3 R4, P1, R27, R2, RZ ;  /* 0x000000021b047210 */ /* 0x002fe40007f3e0ff */
[----:B------:R-:W2:Y:S03]  /*f5e0*/  LDL R27, [R1+0x474] ;  /* 0x00047400011b7983 */ /* 0x000ea60000100800 */
[----:B------:R-:W-:-:S02]  /*f5f0*/  IMAD.X R5, R26, 0x1, R0, P1 ;  /* 0x000000011a057824 */ /* 0x000fc400008e0600 */
[----:B------:R-:W2:Y:S04]  /*f600*/  LDL R26, [R1+0x1f0] ;  /* 0x0001f000011a7983 */ /* 0x000ea80000100800 */
[----:B------:R3:W2:Y:S04]  /*f610*/  @!P0 LDG.E.U16 R6, desc[UR8][R4.64] ;  /* 0x0000000804068981 */ /* 0x0006a8000c1e1500 */
[----:B------:R0:W-:Y:S02]  /*f620*/  STS.U16 [R13+UR4+0xe00], R3 ;  /* 0x000e00030d007988 */ /* 0x0001e40008000404 */
[----:B0-----:R-:W-:-:S02]  /*f630*/  PRMT R3, RZ, 0x7610, R3 ;  /* 0x00007610ff037816 */ /* 0x001fc40000000003 */
        /* <DEDUP_REMOVED lines=163> */
[----:B------:R-:W-:Y:S01]  /*10070*/  IMAD.X R5, R26, 0x1, R0, P1 ;  /* 0x000000011a057824 */ /* 0x000fe200008e0600 */
[----:B------:R0:W-:Y:S04]  /*10080*/  STS.U16 [R13+UR4+0x6e00], R7 ;  /* 0x006e00070d007988 */ /* 0x0001e80008000404 */
[----:B------:R3:W2:Y:S04]  /*10090*/  @!P0 LDG.E.U16 R8, desc[UR8][R4.64] ;  /* 0x0000000804088981 */ /* 0x0006a8000c1e1500 */
[----:B------:R1:W-:Y:S01]  /*100a0*/  STS.U16 [R13+UR4+0x7200], R6 ;  /* 0x007200060d007988 */ /* 0x0003e20008000404 */
[----:B0-----:R-:W-:-:S03]  /*100b0*/  PRMT R7, RZ, 0x7610, R7 ;  /* 0x00007610ff077816 */ /* 0x001fc60000000007 */
[----:B------:R0:W-:Y:S04]  /*100c0*/  STS.U16 [R13+UR4+0x7600], R3 ;  /* 0x007600030d007988 */ /* 0x0001e80008000404 */
[----:B------:R-:W-:Y:S04]  /*100d0*/  STS.U16 [R13+UR4+0x7a00], R14 ;  /* 0x007a000e0d007988 */ /* 0x000fe80008000404 */
[----:B------:R0:W-:Y:S04]  /*100e0*/  STS.U16 [R13+UR4+0x7e00], R10 ;  /* 0x007e000a0d007988 */ /* 0x0001e80008000404 */
[----:B------:R-:W2:Y:S01]  /*100f0*/  LDL R26, [R1+0x4d0] ;  /* 0x0004d000011a7983 */ /* 0x000ea20000100800 */
[----:B---3--:R-:W-:-:S02]  /*10100*/  IADD3 R4, P1, R25, R2, RZ ;  /* 0x0000000219047210 */ /* 0x008fc40007f3e0ff */
[----:B-1----:R-:W-:Y:S02]  /*10110*/  PRMT R6, RZ, 0x7610, R6 ;  /* 0x00007610ff067816 */ /* 0x002fe40000000006 */
[----:B0-----:R-:W-:Y:S01]  /*10120*/  SHF.R.S32.HI R3, RZ, 0x2, R21 ;  /* 0x00000002ff037819 */ /* 0x001fe20000011415 */
[----:B------:R-:W-:Y:S01]  /*10130*/  IMAD.SHL.U32 R13, R21, 0x2, RZ ;  /* 0x00000002150d7824 */ /* 0x000fe200078e00ff */
[----:B------:R-:W3:Y:S01]  /*10140*/  LDL R25, [R1+0x204] ;  /* 0x0002040001197983 */ /* 0x000ee20000100800 */
[----:B----4-:R-:W-:-:S03]  /*10150*/  IMAD.X R5, R24, 0x1, R0, P1 ;  /* 0x0000000118057824 */ /* 0x010fc600008e0600 */
[----:B------:R-:W4:Y:S04]  /*10160*/  LDL R24, [R1+0x244] ;  /* 0x0002440001187983 */ /* 0x000f280000100800 */
[----:B------:R2:W3:Y:S02]  /*10170*/  @!P0 LDG.E.U16 R7, desc[UR8][R4.64] ;  /* 0x0000000804078981 */ /* 0x0004e4000c1e1500 */
[----:B--2---:R-:W-:Y:S02]  /*10180*/  IADD3 R4, P1, R23, R2, RZ ;  /* 0x0000000217047210 */ /* 0x004fe40007f3e0ff */
[----:B------:R-:W2:Y:S03]  /*10190*/  LDL R23, [R1+0x4e0] ;  /* 0x0004e00001177983 */ /* 0x000ea60000100800 */
[----:B------:R-:W-:-:S02]  /*101a0*/  IMAD.X R5, R22, 0x1, R0, P1 ;  /* 0x0000000116057824 */ /* 0x000fc400008e0600 */
[----:B------:R-:W3:Y:S01]  /*101b0*/  LDL R22, [R1+0x224] ;  /* 0x0002240001167983 */ /* 0x000ee20000100800 */
[----:B------:R-:W-:-:S03]  /*101c0*/  SGXT R3, R3, 0x1 ;  /* 0x000000010303781a */ /* 0x000fc60000000200 */
[----:B------:R0:W3:Y:S01]  /*101d0*/  @!P0 LDG.E.U16 R6, desc[UR8][R4.64] ;  /* 0x0000000804068981 */ /* 0x0000e2000c1e1500 */
[----:B------:R-:W-:Y:S01]  /*101e0*/  LOP3.LUT R3, R3, 0x90, RZ, 0xc0, !PT ;  /* 0x0000009003037812 */ /* 0x000fe200078ec0ff */
[----:B0-----:R-:W-:-:S05]  /*101f0*/  IMAD.SHL.U32 R4, R21, 0x20, RZ ;  /* 0x0000002015047824 */ /* 0x001fca00078e00ff */
[----:B------:R-:W-:Y:S02]  /*10200*/  LOP3.LUT R14, R3, 0x60, R4, 0xf8, !PT ;  /* 0x00000060030e7812 */ /* 0x000fe400078ef804 */
[----:B------:R-:W-:Y:S02]  /*10210*/  LOP3.LUT R3, R4, 0xc00, RZ, 0xc0, !PT ;  /* 0x00000c0004037812 */ /* 0x000fe400078ec0ff */
[----:B------:R-:W-:-:S05]  /*10220*/  LOP3.LUT R4, R21, 0x7, RZ, 0xc0, !PT ;  /* 0x0000000715047812 */ /* 0x000fca00078ec0ff */
[C---:B------:R-:W-:Y:S02]  /*10230*/  IMAD R3, R4.reuse, 0x80, R3 ;  /* 0x0000008004037824 */ /* 0x040fe400078e0203 */
[----:B------:R-:W-:-:S05]  /*10240*/  IMAD.SHL.U32 R4, R4, 0x10, RZ ;  /* 0x0000001004047824 */ /* 0x000fca00078e00ff */
[----:B------:R-:W-:-:S05]  /*10250*/  LOP3.LUT R4, R4, 0x30, R13, 0x78, !PT ;  /* 0x0000003004047812 */ /* 0x000fca00078e780d */
[----:B------:R-:W-:Y:S01]  /*10260*/  IMAD.IADD R3, R3, 0x1, R4 ;  /* 0x0000000103037824 */ /* 0x000fe200078e0204 */
[-C--:B------:R-:W-:Y:S02]  /*10270*/  IADD3 R4, P1, R27, R2.reuse, RZ ;  /* 0x000000021b047210 */ /* 0x080fe40007f3e0ff */
[----:B------:R-:W3:Y:S01]  /*10280*/  LDL R27, [R1+0x4c0] ;  /* 0x0004c000011b7983 */ /* 0x000ee20000100800 */
[----:B------:R-:W-:Y:S02]  /*10290*/  PRMT R10, RZ, 0x7610, R10 ;  /* 0x00007610ff0a7816 */ /* 0x000fe4000000000a */
[----:B----4-:R-:W-:Y:S02]  /*102a0*/  IMAD.X R5, R24, 0x1, R0, P1 ;  /* 0x0000000118057824 */ /* 0x010fe400008e0600 */
[----:B------:R-:W4:Y:S04]  /*102b0*/  LDL R24, [R1+0x1e4] ;  /* 0x0001e40001187983 */ /* 0x000f280000100800 */
[----:B------:R2:W4:Y:S02]  /*102c0*/  @!P0 LDG.E.U16 R10, desc[UR8][R4.64] ;  /* 0x00000008040a8981 */ /* 0x000524000c1e1500 */
[----:B--2---:R-:W-:-:S02]  /*102d0*/  IADD3 R4, P1, R23, R2, RZ ;  /* 0x0000000217047210 */ /* 0x004fc40007f3e0ff */
[----:B------:R-:W2:Y:S03]  /*102e0*/  LDL R23, [R1+0x4b0] ;  /* 0x0004b00001177983 */ /* 0x000ea60000100800 */
[----:B---3--:R-:W-:Y:S02]  /*102f0*/  IMAD.X R5, R22, 0x1, R0, P1 ;  /* 0x0000000116057824 */ /* 0x008fe400008e0600 */
[----:B------:R-:W3:Y:S01]  /*10300*/  LDL R22, [R1+0x1c4] ;  /* 0x0001c40001167983 */ /* 0x000ee20000100800 */
[--C-:B------:R-:W-:Y:S02]  /*10310*/  LOP3.LUT R14, R14, 0x10, R13.reuse, 0x78, !PT ;  /* 0x000000100e0e7812 */ /* 0x100fe400078e780d */
[----:B------:R-:W-:Y:S02]  /*10320*/  PRMT R13, RZ, 0x7610, R13 ;  /* 0x00007610ff0d7816 */ /* 0x000fe4000000000d */
[----:B------:R-:W-:-:S04]  /*10330*/  LOP3.LUT R29, R19, 0x60, RZ, 0x3c, !PT ;  /* 0x00000060131d7812 */ /* 0x000fc800078e3cff */
[----:B------:R0:W3:Y:S04]  /*10340*/  @!P0 LDG.E.U16 R13, desc[UR8][R4.64] ;  /* 0x00000008040d8981 */ /* 0x0000e8000c1e1500 */
[----:B------:R1:W-:Y:S01]  /*10350*/  STS.U16 [R29+UR4+0x300], R9 ;  /* 0x000300091d007988 */ /* 0x0003e20008000404 */
[----:B0-----:R-:W-:-:S03]  /*10360*/  IADD3 R4, P1, R26, R2, RZ ;  /* 0x000000021a047210 */ /* 0x001fc60007f3e0ff */
[----:B------:R-:W3:Y:S01]  /*10370*/  LDL R26, [R1+0x4a0] ;  /* 0x0004a000011a7983 */ /* 0x000ee20000100800 */
[----:B-1----:R-:W-:Y:S01]  /*10380*/  PRMT R9, RZ, 0x7610, R9 ;  /* 0x00007610ff097816 */ /* 0x002fe20000000009 */
[----:B------:R-:W-:Y:S02]  /*10390*/  IMAD.X R5, R25, 0x1, R0, P1 ;  /* 0x0000000119057824 */ /* 0x000fe400008e0600 */
[----:B------:R-:W3:Y:S04]  /*103a0*/  LDL R25, [R1+0x1a4] ;  /* 0x0001a40001197983 */ /* 0x000ee80000100800 */
[----:B------:R0:W3:Y:S04]  /*103b0*/  @!P0 LDG.E.U16 R9, desc[UR8][R4.64] ;  /* 0x0000000804098981 */ /* 0x0000e8000c1e1500 */
[----:B------:R1:W-:Y:S01]  /*103c0*/  STS.U16 [R29+UR4+0x700], R12 ;  /* 0x0007000c1d007988 */ /* 0x0003e20008000404 */
[----:B0-----:R-:W-:-:S03]  /*103d0*/  IADD3 R4, P1, R27, R2, RZ ;  /* 0x000000021b047210 */ /* 0x001fc60007f3e0ff */
[----:B------:R-:W3:Y:S01]  /*103e0*/  LDL R27, [R1+0x490] ;  /* 0x00049000011b7983 */ /* 0x000ee20000100800 */
[----:B-1----:R-:W-:Y:S01]  /*103f0*/  PRMT R12, RZ, 0x7610, R12 ;  /* 0x00007610ff0c7816 */ /* 0x002fe2000000000c */
[----:B----4-:R-:W-:Y:S02]  /*10400*/  IMAD.X R5, R24, 0x1, R0, P1 ;  /* 0x0000000118057824 */ /* 0x010fe400008e0600 */
[----:B------:R-:W4:Y:S04]  /*10410*/  LDL R24, [R1+0x1b8] ;  /* 0x0001b80001187983 */ /* 0x000f280000100800 */
[----:B------:R2:W4:Y:S02]  /*10420*/  @!P0 LDG.E.U16 R12, desc[UR8][R4.64] ;  /* 0x00000008040c8981 */ /* 0x000524000c1e1500 */
[----:B--2---:R-:W-:-:S02]  /*10430*/  IADD3 R4, P1, R23, R2, RZ ;  /* 0x0000000217047210 */ /* 0x004fc40007f3e0ff */
[----:B------:R-:W2:Y:S03]  /*10440*/  LDL R23, [R1+0x480] ;  /* 0x0004800001177983 */ /* 0x000ea60000100800 */
[----:B---3--:R-:W-:Y:S02]  /*10450*/  IMAD.X R5, R22, 0x1, R0, P1 ;  /* 0x0000000116057824 */ /* 0x008fe400008e0600 */
[----:B------:R-:W3:Y:S01]  /*10460*/  LDL R22, [R1+0x1d8] ;  /* 0x0001d80001167983 */ /* 0x000ee20000100800 */
[----:B------:R-:W-:-:S06]  /*10470*/  PRMT R19, RZ, 0x7610, R19 ;  /* 0x00007610ff137816 */ /* 0x000fcc0000000013 */
        /* <DEDUP_REMOVED lines=18> */
[----:B------:R-:W3:Y:S04]  /*105a0*/  LDL R22, [R1+0x238] ;  /* 0x0002380001167983 */ /* 0x000ee80000100800 */
[----:B------:R0:W-:Y:S02]  /*105b0*/  STS.U16 [R29+UR4+0x1300], R16 ;  /* 0x001300101d007988 */ /* 0x0001e40008000404 */
[----:B0-----:R-:W-:-:S02]  /*105c0*/  PRMT R16, RZ, 0x7610, R16 ;  /* 0x00007610ff107816 */ /* 0x001fc40000000010 */
[----:B------:R0:W-:Y:S04]  /*105d0*/  STS.U16 [R29+UR4+0x1700], R15 ;  /* 0x0017000f1d007988 */ /* 0x0001e80008000404 */
[----:B------:R1:W3:Y:S01]  /*105e0*/  @!P0 LDG.E.U16 R16, desc[UR8][R4.64] ;  /* 0x0000000804108981 */ /* 0x0002e2000c1e1500 */
[----:B0-----:R-:W-:Y:S02]  /*105f0*/  PRMT R15, RZ, 0x7610, R15 ;  /* 0x00007610ff0f7816 */ /* 0x001fe4000000000f */
[-C--:B-1----:R-:W-:Y:S02]  /*10600*/  IADD3 R4, P1, R26, R2.reuse, RZ ;  /* 0x000000021a047210 */ /* 0x082fe40007f3e0ff */
[----:B------:R-:W3:Y:S03]  /*10610*/  LDL R26, [R1+0x440] ;  /* 0x00044000011a7983 */ /* 0x000ee60000100800 */
[----:B------:R-:W-:Y:S01]  /*10620*/  IMAD.X R5, R25, 0x1, R0, P1 ;  /* 0x0000000119057824 */ /* 0x000fe200008e0600 */
[----:B------:R0:W-:Y:S04]  /*10630*/  STS.U16 [R29+UR4+0x1b00], R11 ;  /* 0x001b000b1d007988 */ /* 0x0001e80008000404 */
[----:B------:R-:W3:Y:S04]  /*10640*/  LDL R25, [R1+0x258] ;  /* 0x0002580001197983 */ /* 0x000ee80000100800 */
[----:B------:R1:W3:Y:S04]  /*10650*/  @!P0 LDG.E.U16 R15, desc[UR8][R4.64] ;  /* 0x00000008040f8981 */ /* 0x0002e8000c1e1500 */
[----:B0-----:R-:W3:Y:S01]  /*10660*/  LDL R11, [R1+0x430] ;  /* 0x00043000010b7983 */ /* 0x001ee20000100800 */
[----:B-1----:R-:W-:-:S03]  /*10670*/  IADD3 R4, P1, R27, R2, RZ ;  /* 0x000000021b047210 */ /* 0x002fc60007f3e0ff */
[----:B------:R0:W-:Y:S04]  /*10680*/  STS.U16 [R29+UR4+0x1f00], R8 ;  /* 0x001f00081d007988 */ /* 0x0001e80008000404 */
[----:B------:R1:W-:Y:S04]  /*10690*/  STS.U16 [R29+UR4+0x2300], R7 ;  /* 0x002300071d007988 */ /* 0x0003e80008000404 */
[----:B------:R-:W3:Y:S01]  /*106a0*/  LDL R27, [R1+0x410] ;  /* 0x00041000011b7983 */ /* 0x000ee20000100800 */
[----:B0-----:R-:W-:Y:S01]  /*106b0*/  PRMT R8, RZ, 0x7610, R8 ;  /* 0x00007610ff087816 */ /* 0x001fe20000000008 */
[----:B----4-:R-:W-:-:S02]  /*106c0*/  IMAD.X R5, R24, 0x1, R0, P1 ;  /* 0x0000000118057824 */ /* 0x010fc400008e0600 */
[----:B------:R-:W4:Y:S04]  /*106d0*/  LDL R24, [R1+0x278] ;  /* 0x0002780001187983 */ /* 0x000f280000100800 */
[----:B------:R2:W4:Y:S02]  /*106e0*/  @!P0 LDG.E.U16 R8, desc[UR8][R4.64] ;  /* 0x0000000804088981 */ /* 0x000524000c1e1500 */
[----:B--2---:R-:W-:Y:S02]  /*106f0*/  IADD3 R4, P1, R23, R2, RZ ;  /* 0x0000000217047210 */ /* 0x004fe40007f3e0ff */
[----:B------:R-:W2:Y:S03]  /*10700*/  LDL R23, [R1+0x420] ;  /* 0x0004200001177983 */ /* 0x000ea60000100800 */
[----:B---3--:R-:W-:-:S02]  /*10710*/  IMAD.X R5, R22, 0x1, R0, P1 ;  /* 0x0000000116057824 */ /* 0x008fc400008e0600 */
[----:B------:R-:W3:Y:S01]  /*10720*/  LDL R22, [R1+0x298] ;  /* 0x0002980001167983 */ /* 0x000ee20000100800 */
[----:B-1----:R-:W-:-:S06]  /*10730*/  PRMT R7, RZ, 0x7610, R7 ;  /* 0x00007610ff077816 */ /* 0x002fcc0000000007 */
[----:B------:R0:W3:Y:S04]  /*10740*/  @!P0 LDG.E.U16 R7, desc[UR8][R4.64] ;  /* 0x0000000804078981 */ /* 0x0000e8000c1e1500 */
[----:B------:R1:W-:Y:S04]  /*10750*/  STS.U16 [R29+UR4+0x2700], R6 ;  /* 0x002700061d007988 */ /* 0x0003e80008000404 */
[----:B------:R0:W-:Y:S01]  /*10760*/  STS.U16 [R29+UR4+0x2b00], R10 ;  /* 0x002b000a1d007988 */ /* 0x0001e20008000404 */
[----:B-1----:R-:W-:Y:S02]  /*10770*/  PRMT R6, RZ, 0x7610, R6 ;  /* 0x00007610ff067816 */ /* 0x002fe40000000006 */
[----:B0-----:R-:W-:-:S02]  /*10780*/  IADD3 R4, P1, R26, R2, RZ ;  /* 0x000000021a047210 */ /* 0x001fc40007f3e0ff */
[----:B------:R-:W3:Y:S03]  /*10790*/  LDL R26, [R1+0x2b8] ;  /* 0x0002b800011a7983 */ /* 0x000ee60000100800 */
[----:B------:R-:W-:Y:S02]  /*107a0*/  IMAD.X R5, R25, 0x1, R0, P1 ;  /* 0x0000000119057824 */ /* 0x000fe400008e0600 */
[----:B------:R-:W3:Y:S04]  /*107b0*/  LDL R25, [R1+0x400] ;  /* 0x0004000001197983 */ /* 0x000ee80000100800 */
[----:B------:R0:W3:Y:S01]  /*107c0*/  @!P0 LDG.E.U16 R6, desc[UR8][R4.64] ;  /* 0x0000000804068981 */ /* 0x0000e2000c1e1500 */
[----:B------:R-:W-:-:S02]  /*107d0*/  IADD3 R10, P1, R11, R2, RZ ;  /* 0x000000020b0a7210 */ /* 0x000fc40007f3e0ff */
[----:B0-----:R-:W-:-:S03]  /*107e0*/  PRMT R5, RZ, 0x7610, R5 ;  /* 0x00007610ff057816 */ /* 0x001fc60000000005 */
[--C-:B----4-:R-:W-:Y:S02]  /*107f0*/  IMAD.X R11, R24, 0x1, R0.reuse, P1 ;  /* 0x00000001180b7824 */ /* 0x110fe400008e0600 */
[----:B------:R-:W4:Y:S04]  /*10800*/  LDL R24, [R1+0x2d8] ;  /* 0x0002d80001187983 */ /* 0x000f280000100800 */
[----:B------:R2:W4:Y:S02]  /*10810*/  @!P0 LDG.E.U16 R5, desc[UR8][R10.64] ;  /* 0x000000080a058981 */ /* 0x000524000c1e1500 */
[----:B--2---:R-:W-:Y:S02]  /*10820*/  IADD3 R10, P1, R23, R2, RZ ;  /* 0x00000002170a7210 */ /* 0x004fe40007f3e0ff */
[----:B------:R-:W2:Y:S03]  /*10830*/  LDL R23, [R1+0x3f0] ;  /* 0x0003f00001177983 */ /* 0x000ea60000100800 */
[----:B---3--:R-:W-:-:S02]  /*10840*/  IMAD.X R11, R22, 0x1, R0, P1 ;  /* 0x00000001160b7824 */ /* 0x008fc400008e0600 */
[----:B------:R-:W3:Y:S01]  /*10850*/  LDL R22, [R1+0x2f8] ;  /* 0x0002f80001167983 */ /* 0x000ee20000100800 */
[----:B------:R-:W-:-:S06]  /*10860*/  PRMT R4, RZ, 0x7610, R4 ;  /* 0x00007610ff047816 */ /* 0x000fcc0000000004 */
[----:B------:R0:W3:Y:S02]  /*10870*/  @!P0 LDG.E.U16 R4, desc[UR8][R10.64] ;  /* 0x000000080a048981 */ /* 0x0000e4000c1e1500 */
[----:B0-----:R-:W-:Y:S02]  /*10880*/  IADD3 R10, P1, R27, R2, RZ ;  /* 0x000000021b0a7210 */ /* 0x001fe40007f3e0ff */
[----:B------:R-:W3:Y:S04]  /*10890*/  LDL R27, [R1+0x318] ;  /* 0x00031800011b7983 */ /* 0x000ee80000100800 */
[----:B------:R0:W-:Y:S01]  /*108a0*/  STS.U16 [R29+UR4+0x3300], R9 ;  /* 0x003300091d007988 */ /* 0x0001e20008000404 */
[----:B------:R-:W-:-:S03]  /*108b0*/  IMAD.X R11, R26, 0x1, R0, P1 ;  /* 0x000000011a0b7824 */ /* 0x000fc600008e0600 */
[----:B------:R-:W3:Y:S01]  /*108c0*/  LDL R26, [R1+0x3d0] ;  /* 0x0003d000011a7983 */ /* 0x000ee20000100800 */
[----:B0-----:R-:W-:-:S03]  /*108d0*/  PRMT R9, RZ, 0x7610, R9 ;  /* 0x00007610ff097816 */ /* 0x001fc60000000009 */
[----:B------:R0:W-:Y:S04]  /*108e0*/  STS.U16 [R29+UR4+0x3700], R12 ;  /* 0x0037000c1d007988 */ /* 0x0001e80008000404 */
[----:B------:R1:W3:Y:S01]  /*108f0*/  @!P0 LDG.E.U16 R9, desc[UR8][R10.64] ;  /* 0x000000080a098981 */ /* 0x0002e2000c1e1500 */
[----:B0-----:R-:W-:-:S03]  /*10900*/  IADD3 R12, P1, R25, R2, RZ ;  /* 0x00000002190c7210 */ /* 0x001fc60007f3e0ff */
[----:B------:R-:W3:Y:S01]  /*10910*/  LDL R25, [R1+0x338] ;  /* 0x0003380001197983 */ /* 0x000ee20000100800 */
[----:B-1----:R-:W-:-:S03]  /*10920*/  PRMT R10, RZ, 0x7610, R10 ;  /* 0x00007610ff0a7816 */ /* 0x002fc6000000000a */
[----:B------:R-:W-:Y:S04]  /*10930*/  STS.U16 [R29+UR4+0x2f00], R13 ;  /* 0x002f000d1d007988 */ /* 0x000fe80008000404 */
[----:B------:R0:W-:Y:S04]  /*10940*/  STS.U16 [R29+UR4+0x3b00], R19 ;  /* 0x003b00131d007988 */ /* 0x0001e80008000404 */
[----:B0-----:R-:W3:Y:S01]  /*10950*/  LDL R19, [R1+0x378] ;  /* 0x0003780001137983 */ /* 0x001ee20000100800 */
[----:B----4-:R-:W-:-:S03]  /*10960*/  IMAD.X R13, R24, 0x1, R0, P1 ;  /* 0x00000001180d7824 */ /* 0x010fc600008e0600 */
[----:B------:R-:W4:Y:S04]  /*10970*/  LDL R24, [R1+0x3c0] ;  /* 0x0003c00001187983 */ /* 0x000f280000100800 */
[----:B------:R2:W4:Y:S02]  /*10980*/  @!P0 LDG.E.U16 R10, desc[UR8][R12.64] ;  /* 0x000000080c0a8981 */ /* 0x000524000c1e1500 */
[----:B--2---:R-:W-:Y:S02]  /*10990*/  IADD3 R12, P1, R23, R2, RZ ;  /* 0x00000002170c7210 */ /* 0x004fe40007f3e0ff */
[----:B------:R-:W2:Y:S03]  /*109a0*/  LDL R23, [R1+0x358] ;  /* 0x0003580001177983 */ /* 0x000ea60000100800 */
[----:B---3--:R-:W-:-:S02]  /*109b0*/  IMAD.X R13, R22, 0x1, R0, P1 ;  /* 0x00000001160d7824 */ /* 0x008fc400008e0600 */
[----:B------:R-:W3:Y:S01]  /*109c0*/  LDL R22, [R1+0x3b0] ;  /* 0x0003b00001167983 */ /* 0x000ee20000100800 */
[----:B------:R-:W-:-:S06]  /*109d0*/  PRMT R11, RZ, 0x7610, R11 ;  /* 0x00007610ff0b7816 */ /* 0x000fcc000000000b */
[----:B------:R0:W3:Y:S04]  /*109e0*/  @!P0 LDG.E.U16 R11, desc[UR8][R12.64] ;  /* 0x000000080c0b8981 */ /* 0x0000e8000c1e1500 */
[----:B------:R1:W-:Y:S01]  /*109f0*/  STS.U16 [R29+UR4+0x3f00], R18 ;  /* 0x003f00121d007988 */ /* 0x0003e20008000404 */
[----:B0-----:R-:W-:Y:S02]  /*10a00*/  IADD3 R12, P1, R28, R2, RZ ;  /* 0x000000021c0c7210 */ /* 0x001fe40007f3e0ff */
[----:B-1----:R-:W-:-:S03]  /*10a10*/  PRMT R18, RZ, 0x7610, R18 ;  /* 0x00007610ff127816 */ /* 0x002fc60000000012 */
[----:B------:R-:W-:Y:S01]  /*10a20*/  IMAD.X R13, R27, 0x1, R0, P1 ;  /* 0x000000011b0d7824 */ /* 0x000fe200008e0600 */
[----:B------:R0:W-:Y:S04]  /*10a30*/  STS.U16 [R29+UR4+0x4300], R17 ;  /* 0x004300111d007988 */ /* 0x0001e80008000404 */
[----:B------:R1:W3:Y:S01]  /*10a40*/  @!P0 LDG.E.U16 R18, desc[UR8][R12.64] ;  /* 0x000000080c128981 */ /* 0x0002e2000c1e1500 */
[----:B0-----:R-:W-:Y:S02]  /*10a50*/  PRMT R17, RZ, 0x7610, R17 ;  /* 0x00007610ff117816 */ /* 0x001fe40000000011 */
[----:B-1----:R-:W-:-:S05]  /*10a60*/  IADD3 R12, P1, R26, R2, RZ ;  /* 0x000000021a0c7210 */ /* 0x002fca0007f3e0ff */
[----:B------:R-:W-:Y:S01]  /*10a70*/  IMAD.X R13, R25, 0x1, R0, P1 ;  /* 0x00000001190d7824 */ /* 0x000fe200008e0600 */
[----:B------:R0:W-:Y:S04]  /*10a80*/  STS.U16 [R29+UR4+0x4700], R16 ;  /* 0x004700101d007988 */ /* 0x0001e80008000404 */
[----:B------:R4:W3:Y:S01]  /*10a90*/  @!P0 LDG.E.U16 R17, desc[UR8][R12.64] ;  /* 0x000000080c118981 */ /* 0x0008e2000c1e1500 */
[----:B0-----:R-:W-:-:S03]  /*10aa0*/  PRMT R16, RZ, 0x7610, R16 ;  /* 0x00007610ff107816 */ /* 0x001fc60000000010 */
[----:B------:R0:W-:Y:S02]  /*10ab0*/  STS.U16 [R29+UR4+0x4b00], R15 ;  /* 0x004b000f1d007988 */ /* 0x0001e40008000404 */
[----:B0-----:R-:W-:Y:S02]  /*10ac0*/  PRMT R15, RZ, 0x7610, R15 ;  /* 0x00007610ff0f7816 */ /* 0x001fe4000000000f */
[----:B----4-:R-:W-:-:S05]  /*10ad0*/  IADD3 R12, P1, R24, R2, RZ ;  /* 0x00000002180c7210 */ /* 0x010fca0007f3e0ff */
[----:B--2---:R-:W-:-:S05]  /*10ae0*/  IMAD.X R13, R23, 0x1, R0, P1 ;  /* 0x00000001170d7824 */ /* 0x004fca00008e0600 */
[----:B------:R3:W2:Y:S02]  /*10af0*/  @!P0 LDG.E.U16 R16, desc[UR8][R12.64] ;  /* 0x000000080c108981 */ /* 0x0006a4000c1e1500 */
[----:B---3--:R-:W-:-:S05]  /*10b00*/  IADD3 R12, P1, R22, R2, RZ ;  /* 0x00000002160c7210 */ /* 0x008fca0007f3e0ff */
[----:B------:R-:W-:-:S05]  /*10b10*/  IMAD.X R13, R19, 0x1, R0, P1 ;  /* 0x00000001130d7824 */ /* 0x000fca00008e0600 */
[----:B------:R-:W3:Y:S04]  /*10b20*/  @!P0 LDG.E.U16 R15, desc[UR8][R12.64] ;  /* 0x000000080c0f8981 */ /* 0x000ee8000c1e1500 */
[----:B------:R-:W-:Y:S04]  /*10b30*/  STL [R1+0xab8], R2 ;  /* 0x000ab80201007387 */ /* 0x000fe80000100800 */
[----:B------:R-:W-:Y:S04]  /*10b40*/  STL [R1+0x6a4], R0 ;  /* 0x0006a40001007387 */ /* 0x000fe80000100800 */
[----:B------:R-:W-:Y:S04]  /*10b50*/  STS.U16 [R29+UR4+0x4f00], R8 ;  /* 0x004f00081d007988 */ /* 0x000fe80008000404 */
[----:B------:R0:W-:Y:S04]  /*10b60*/  STS.U16 [R29+UR4+0x6300], R9 ;  /* 0x006300091d007988 */ /* 0x0001e80008000404 */
[----:B------:R-:W-:Y:S04]  /*10b70*/  STS.U16 [R29+UR4+0x6700], R10 ;  /* 0x0067000a1d007988 */ /* 0x000fe80008000404 */
[----:B------:R1:W-:Y:S04]  /*10b80*/  STS.U16 [R29+UR4+0x6b00], R11 ;  /* 0x006b000b1d007988 */ /* 0x0003e80008000404 */
[----:B0-----:R-:W4:Y:S04]  /*10b90*/  LDL.LU.64 R8, [R1+0x5f0] ;  /* 0x0005f00001087983 */ /* 0x001f280000300a00 */
[----:B-1----:R-:W4:Y:S01]  /*10ba0*/  LDL.LU.64 R10, [R1+0x5f8] ;  /* 0x0005f800010a7983 */ /* 0x002f220000300a00 */
[----:B------:R-:W-:-:S03]  /*10bb0*/  IMAD.SHL.U32 R28, R21, 0x10, RZ ;  /* 0x00000010151c7824 */ /* 0x000fc600078e00ff */
[----:B------:R-:W4:Y:S02]  /*10bc0*/  LDL.LU.64 R12, [R1+0x5e0] ;  /* 0x0005e000010c7983 */ /* 0x000f240000300a00 */
[----:B------:R-:W-:-:S04]  /*10bd0*/  LOP3.LUT R28, R28, 0x100, RZ, 0xc0, !PT ;  /* 0x000001001c1c7812 */ /* 0x000fc800078ec0ff */
[----:B------:R-:W-:Y:S01]  /*10be0*/  IADD3 R28, R14, UR4, R28 ;  /* 0x000000040e1c7c10 */ /* 0x000fe2000fffe01c */
[----:B------:R-:W-:Y:S04]  /*10bf0*/  STS.U16 [R29+UR4+0x7f00], R20 ;  /* 0x007f00141d007988 */ /* 0x000fe80008000404 */
[----:B------:R-:W-:Y:S04]  /*10c00*/  STS.U16 [R29+UR4+0x5300], R7 ;  /* 0x005300071d007988 */ /* 0x000fe80008000404 */
[----:B------:R-:W-:Y:S04]  /*10c10*/  STS.U16 [R29+UR4+0x5700], R6 ;  /* 0x005700061d007988 */ /* 0x000fe80008000404 */
[----:B------:R-:W-:Y:S04]  /*10c20*/  STS.U16 [R29+UR4+0x5b00], R5 ;  /* 0x005b00051d007988 */ /* 0x000fe80008000404 */
[----:B------:R-:W-:Y:S04]  /*10c30*/  STS.U16 [R29+UR4+0x5f00], R4 ;  /* 0x005f00041d007988 */ /* 0x000fe80008000404 */
[----:B------:R-:W-:Y:S04]  /*10c40*/  STS.U16 [R29+UR4+0x6f00], R18 ;  /* 0x006f00121d007988 */ /* 0x000fe80008000404 */
[----:B------:R-:W-:Y:S04]  /*10c50*/  STS.U16 [R29+UR4+0x7300], R17 ;  /* 0x007300111d007988 */ /* 0x000fe80008000404 */
[----:B---3--:R0:W-:Y:S04]  /*10c60*/  STS.U16 [R29+UR4+0x7b00], R15 ;  /* 0x007b000f1d007988 */ /* 0x0081e80008000404 */
[----:B0-----:R-:W3:Y:S04]  /*10c70*/  LDL.LU.64 R14, [R1+0x5e8] ;  /* 0x0005e800010e7983 */ /* 0x001ee80000300a00 */
[----:B--2---:R-:W-:Y:S01]  /*10c80*/  STS.U16 [R29+UR4+0x7700], R16 ;  /* 0x007700101d007988 */ /* 0x004fe20008000404 */
[----:B------:R-:W-:Y:S06]  /*10c90*/  BAR.SYNC.DEFER_BLOCKING 0x0 ;  /* 0x0000000000007b1d */ /* 0x000fec0000010000 */
[----:B------:R-:W-:Y:S04]  /*10ca0*/  LDSM.16.MT88.4 R4, [R28+0x8000] ;  /* 0x008000001c04783b */ /* 0x000fe80000004200 */
[----:B------:R-:W4:Y:S04]  /*10cb0*/  LDSM.16.M88.4 R24, [R3+UR4] ;  /* 0x000000040318783b */ /* 0x000f280008000200 */
[----:B------:R-:W-:Y:S01]  /*10cc0*/  LDSM.16.M88.4 R20, [R3+UR4+0x1000] ;  /* 0x001000040314783b */ /* 0x000fe20008000200 */
[----:B----4-:R-:W-:Y:S03]  /*10cd0*/  HMMA.16816.F32 R16, R4, R24, R8 ;  /* 0x000000180410723c */ /* 0x010fe60000001808 */
[----:B------:R-:W0:Y:S04]  /*10ce0*/  LDSM.16.MT88.4 R8, [R28+0x8200] ;  /* 0x008200001c08783b */ /* 0x000e280000004200 */
[----:B------:R-:W-:-:S15]  /*10cf0*/  STL [R1+0xae8], R28 ;  /* 0x000ae81c01007387 */ /* 0x000fde0000100800 */
[----:B------:R-:W-:-:S02]  /*10d00*/  NOP ;  /* 0x0000000000007918 */ /* 0x000fc40000000000 */
[----:B0-----:R-:W-:-:S15]  /*10d10*/  HMMA.16816.F32 R16, R8, R26, R16 ;  /* 0x0000001a0810723c */ /* 0x001fde0000001810 */
[----:B------:R-:W-:-:S08]  /*10d20*/  NOP ;  /* 0x0000000000007918 */ /* 0x000fd00000000000 */
[----:B------:R-:W-:Y:S04]  /*10d30*/  STL.64 [R1+0x80], R16 ;  /* 0x0000801001007387 */ /* 0x000fe80000100a00 */
[----:B------:R-:W-:Y:S04]  /*10d40*/  STL.64 [R1+0x88], R18 ;  /* 0x0000881201007387 */ /* 0x000fe80000100a00 */
[----:B------:R-:W-:Y:S04]  /*10d50*/  STL.64 [R1+0xb40], R10 ;  /* 0x000b400a01007387 */ /* 0x000fe80000100a00 */
[----:B------:R0:W-:Y:S04]  /*10d60*/  STL.64 [R1+0xb38], R8 ;  /* 0x000b380801007387 */ /* 0x0001e80000100a00 */
[----:B------:R-:W-:Y:S01]  /*10d70*/  LDSM.16.M88.4 R16, [R3+UR4+0x3000] ;  /* 0x003000040310783b */ /* 0x000fe20008000200 */
[----:B---3--:R-:W-:-:S15]  /*10d80*/  HMMA.16816.F32 R12, R4, R20, R12 ;  /* 0x00000014040c723c */ /* 0x008fde000000180c */
[----:B------:R-:W-:-:S09]  /*10d90*/  NOP ;  /* 0x0000000000007918 */ /* 0x000fd20000000000 */
[----:B------:R-:W-:Y:S01]  /*10da0*/  HMMA.16816.F32 R12, R8, R22, R12 ;  /* 0x00000016080c723c */ /* 0x000fe2000000180c */
[----:B0-----:R-:W2:Y:S04]  /*10db0*/  LDL.LU.64 R8, [R1+0x600] ;  /* 0x0006000001087983 */ /* 0x001ea80000300a00 */
[----:B------:R-:W3:-:S15]  /*10dc0*/  LDL.LU.64 R10, [R1+0x608] ;  /* 0x00060800010a7983 */ /* 0x000ede0000300a00 */
[----:B------:R-:W-:-:S04]  /*10dd0*/  NOP ;  /* 0x0000000000007918 */ /* 0x000fc80000000000 */
[----:B------:R-:W-:Y:S02]  /*10de0*/  IMAD.MOV.U32 R28, RZ, RZ, R12 ;  /* 0x000000ffff1c7224 */ /* 0x000fe400078e000c */
[----:B------:R-:W-:Y:S02]  /*10df0*/  IMAD.MOV.U32 R29, RZ, RZ, R13 ;  /* 0x000000ffff1d7224 */ /* 0x000fe400078e000d */
[----:B------:R-:W-:Y:S02]  /*10e00*/  IMAD.MOV.U32 R2, RZ, RZ, R14 ;  /* 0x000000ffff027224 */ /* 0x000fe400078e000e */
[----:B------:R-:W-:Y:S02]  /*10e10*/  IMAD.MOV.U32 R0, RZ, RZ, R15 ;  /* 0x000000ffff007224 */ /* 0x000fe400078e000f */
[----:B------:R-:W0:Y:S04]  /*10e20*/  LDSM.16.M88.4 R12, [R3+UR4+0x2000] ;  /* 0x00200004030c783b */ /* 0x000e280008000200 */
[----:B---3--:R-:W-:Y:S04]  /*10e30*/  STL.64 [R1+0xb50], R10 ;  /* 0x000b500a01007387 */ /* 0x008fe80000100a00 */
[----:B--2---:R1:W-:Y:S04]  /*10e40*/  STL.64 [R1+0xb48], R8 ;  /* 0x000b480801007387 */ /* 0x0043e80000100a00 */
[----:B-1----:R-:W2:Y:S04]  /*10e50*/  LDL.LU.64 R8, [R1+0x610] ;  /* 0x0006100001087983 */ /* 0x002ea80000300a00 */
[----:B------:R-:W2:Y:S01]  /*10e60*/  LDL.LU.64 R10, [R1+0x618] ;  /* 0x00061800010a7983 */ /* 0x000ea20000300a00 */
[----:B0-----:R-:W-:-:S03]  /*10e70*/  IMAD.MOV.U32 R25, RZ, RZ, R14 ;  /* 0x000000ffff197224 */ /* 0x001fc600078e000e */
[----:B------:R-:W3:Y:S01]  /*10e80*/  LDL.LU.64 R20, [R1+0x590] ;  /* 0x0005900001147983 */ /* 0x000ee20000300a00 */
[----:B------:R-:W-:-:S03]  /*10e90*/  IMAD.MOV.U32 R24, RZ, RZ, R15 ;  /* 0x000000ffff187224 */ /* 0x000fc600078e000f */
[----:B------:R-:W3:Y:S04]  /*10ea0*/  LDL.LU.64 R22, [R1+0x598] ;  /* 0x0005980001167983 */ /* 0x000ee80000300a00 */
[----:B------:R0:W-:Y:S04]  /*10eb0*/  STL [R1+0xb34], R29 ;  /* 0x000b341d01007387 */ /* 0x0001e80000100800 */
[----:B------:R1:W-:Y:S01]  /*10ec0*/  STL [R1+0xb30], R28 ;  /* 0x000b301c01007387 */ /* 0x0003e20000100800 */
[----:B--2---:R-:W-:Y:S03]  /*10ed0*/  HMMA.16816.F32 R12, R4, R12, R8 ;  /* 0x0000000c040c723c */ /* 0x004fe60000001808 */
[----:B------:R-:W2:Y:S04]  /*10ee0*/  LDL.LU.64 R10, [R1+0xb50] ;  /* 0x000b5000010a7983 */ /* 0x000ea80000300a00 */
[----:B------:R-:W2:Y:S01]  /*10ef0*/  LDL.LU.64 R8, [R1+0xb48] ;  /* 0x000b480001087983 */ /* 0x000ea20000300a00 */
[----:B0-----:R-:W-:-:S02]  /*10f00*/  IMAD.MOV.U32 R29, RZ, RZ, R18 ;  /* 0x000000ffff1d7224 */ /* 0x001fc400078e0012 */
[----:B-1----:R-:W-:Y:S02]  /*10f10*/  IMAD.MOV.U32 R28, RZ, RZ, R19 ;  /* 0x000000ffff1c7224 */ /* 0x002fe400078e0013 */
[----:B--2---:R-:W-:Y:S01]  /*10f20*/  HMMA.16816.F32 R16, R4, R16, R8 ;  /* 0x000000100410723c */ /* 0x004fe20000001808 */
[----:B------:R-:W2:Y:S04]  /*10f30*/  LDL.LU.64 R10, [R1+0xb40] ;  /* 0x000b4000010a7983 */ /* 0x000ea80000300a00 */
[----:B------:R-:W2:-:S15]  /*10f40*/  LDL.LU.64 R8, [R1+0xb38] ;  /* 0x000b380001087983 */ /* 0x000e9e0000300a00 */
[----:B------:R-:W-:-:S03]  /*10f50*/  NOP ;  /* 0x0000000000007918 */ /* 0x000fc60000000000 */
[----:B------:R0:W-:Y:S02]  /*10f60*/  STL.64 [R1+0xb28], R18 ;  /* 0x000b281201007387 */ /* 0x0001e40000100a00 */
[----:B0-----:R-:W-:Y:S02]  /*10f70*/  IMAD.MOV.U32 R18, RZ, RZ, R25 ;  /* 0x000000ffff127224 */ /* 0x001fe400078e0019 */
[----:B------:R-:W-:Y:S02]  /*10f80*/  IMAD.MOV.U32 R19, RZ, RZ, R24 ;  /* 0x000000ffff137224 */ /* 0x000fe400078e0018 */
[----:B------:R-:W0:Y:S04]  /*10f90*/  LDSM.16.M88.4 R24, [R3+UR4+0x4000] ;  /* 0x004000040318783b */ /* 0x000e280008000200 */
[----:B------:R-:W-:Y:S04]  /*10fa0*/  STL.64 [R1+0xb20], R16 ;  /* 0x000b201001007387 */ /* 0x000fe80000100a00 */
[----:B0-----:R0:W-:Y:S02]  /*10fb0*/  STL.64 [R1+0xb18], R26 ;  /* 0x000b181a01007387 */ /* 0x0011e40000100a00 */
[----:B0-----:R-:W-:-:S02]  /*10fc0*/  IMAD.MOV.U32 R26, RZ, RZ, R29 ;  /* 0x000000ffff1a7224 */ /* 0x001fc400078e001d */
[----:B------:R-:W4:Y:S01]  /*10fd0*/  LDL.LU R29, [R1+0xb34] ;  /* 0x000b3400011d7983 */ /* 0x000f220000300800 */
[----:B------:R-:W-:-:S03]  /*10fe0*/  IMAD.MOV.U32 R27, RZ, RZ, R28 ;  /* 0x000000ffff1b7224 */ /* 0x000fc600078e001c */
[----:B------:R-:W4:Y:S01]  /*10ff0*/  LDL.LU R28, [R1+0xb30] ;  /* 0x000b3000011c7983 */ /* 0x000f220000300800 */
[----:B--2---:R-:W-:Y:S03]  /*11000*/  HMMA.16816.F32 R12, R8, R18, R12 ;  /* 0x00000012080c723c */ /* 0x004fe6000000180c */
[----:B------:R-:W2:Y:S04]  /*11010*/  LDL.LU.64 R18, [R1+0xb28] ;  /* 0x000b280001127983 */ /* 0x000ea80000300a00 */
[----:B------:R-:W2:-:S15]  /*11020*/  LDL.LU.64 R16, [R1+0xb20] ;  /* 0x000b200001107983 */ /* 0x000e9e0000300a00 */
[----:B------:R-:W-:-:S01]  /*11030*/  NOP ;  /* 0x0000000000007918 */ /* 0x000fc20000000000 */
[----:B------:R0:W-:Y:S04]  /*11040*/  STL.64 [R1+0x70], R12 ;  /* 0x0000700c01007387 */ /* 0x0001e80000100a00 */
[----:B------:R1:W-:Y:S04]  /*11050*/  STL.64 [R1+0x78], R14 ;  /* 0x0000780e01007387 */ /* 0x0003e80000100a00 */
[----:B0-----:R-:W3:Y:S04]  /*11060*/  LDL.LU.64 R12, [R1+0x5c0] ;  /* 0x0005c000010c7983 */ /* 0x001ee80000300a00 */
[----:B-1----:R-:W4:Y:S01]  /*11070*/  LDL.LU.64 R14, [R1+0x5c8] ;  /* 0x0005c800010e7983 */ /* 0x002f220000300a00 */
[----:B--2---:R-:W-:Y:S03]  /*11080*/  HMMA.16816.F32 R16, R8, R26, R16 ;  /* 0x0000001a0810723c */ /* 0x004fe60000001810 */
[----:B----4-:R-:W-:Y:S04]  /*11090*/  STL.64 [R1+0xb10], R14 ;  /* 0x000b100e01007387 */ /* 0x010fe80000100a00 */
[----:B---3--:R0:W-:Y:S04]  /*110a0*/  STL.64 [R1+0xb08], R12 ;  /* 0x000b080c01007387 */ /* 0x0081e80000100a00 */
[----:B0-----:R-:W2:Y:S04]  /*110b0*/  LDL.LU.64 R12, [R1+0x5d0] ;  /* 0x0005d000010c7983 */ /* 0x001ea80000300a00 */
[----:B------:R-:W2:Y:S04]  /*110c0*/  LDL.LU.64 R14, [R1+0x5d8] ;  /* 0x0005d800010e7983 */ /* 0x000ea80000300a00 */
[----:B------:R-:W3:Y:S01]  /*110d0*/  LDL.LU.64 R26, [R1+0xb18] ;  /* 0x000b1800011a7983 */ /* 0x000ee20000300a00 */
[----:B------:R-:W-:Y:S03]  /*110e0*/  HMMA.16816.F32 R20, R4, R24, R20 ;  /* 0x000000180414723c */ /* 0x000fe60000001814 */
[----:B------:R-:W-:Y:S04]  /*110f0*/  STL.64 [R1+0x60], R16 ;  /* 0x0000601001007387 */ /* 0x000fe80000100a00 */
[----:B------:R3:W-:Y:S04]  /*11100*/  STL.64 [R1+0x68], R18 ;  /* 0x0000681201007387 */ /* 0x0007e80000100a00 */
[----:B------:R-:W-:Y:S04]  /*11110*/  STL.64 [R1+0xb00], R10 ;  /* 0x000b000a01007387 */ /* 0x000fe80000100a00 */
[----:B------:R0:W-:Y:S09]  /*11120*/  STL.64 [R1+0xaf8], R8 ;  /* 0x000af80801007387 */ /* 0x0001f20000100a00 */
[----:B---3--:R-:W-:Y:S01]  /*11130*/  HMMA.16816.F32 R16, R8, R26, R20 ;  /* 0x0000001a0810723c */ /* 0x008fe20000001814 */
[----:B------:R-:W-:-:S15]  /*11140*/  LDSM.16.M88.4 R24, [R3+UR4+0x6000] ;  /* 0x006000040318783b */ /* 0x000fde0008000200 */
[----:B------:R-:W-:-:S07]  /*11150*/  NOP ;  /* 0x0000000000007918 */ /* 0x000fce0000000000 */
[----:B------:R-:W-:Y:S04]  /*11160*/  STL.64 [R1+0x90], R16 ;  /* 0x0000901001007387 */ /* 0x000fe80000100a00 */
[----:B------:R-:W-:Y:S04]  /*11170*/  STL.64 [R1+0x98], R18 ;  /* 0x0000981201007387 */ /* 0x000fe80000100a00 */
[----:B------:R-:W1:Y:S04]  /*11180*/  LDSM.16.M88.4 R16, [R3+UR4+0x5000] ;  /* 0x005000040310783b */ /* 0x000e680008000200 */
[----:B0-----:R-:W3:Y:S04]  /*11190*/  LDL.LU.64 R8, [R1+0x5b0] ;  /* 0x0005b00001087983 */ /* 0x001ee80000300a00 */
[----:B------:R-:W3:Y:S01]  /*111a0*/  LDL.LU.64 R10, [R1+0x5b8] ;  /* 0x0005b800010a7983 */ /* 0x000ee20000300a00 */
[----:B-1----:R-:W-:-:S02]  /*111b0*/  IMAD.MOV.U32 R21, RZ, RZ, R18 ;  /* 0x000000ffff157224 */ /* 0x002fc400078e0012 */
[----:B------:R-:W-:Y:S02]  /*111c0*/  IMAD.MOV.U32 R20, RZ, RZ, R19 ;  /* 0x000000ffff147224 */ /* 0x000fe400078e0013 */
[----:B--2---:R-:W-:Y:S01]  /*111d0*/  HMMA.16816.F32 R16, R4, R16, R12 ;  /* 0x000000100410723c */ /* 0x004fe2000000180c */
[----:B------:R-:W2:Y:S04]  /*111e0*/  LDL.LU.64 R14, [R1+0xb10] ;  /* 0x000b1000010e7983 */ /* 0x000ea80000300a00 */
[----:B------:R-:W2:Y:S04]  /*111f0*/  LDL.LU.64 R12, [R1+0xb08] ;  /* 0x000b0800010c7983 */ /* 0x000ea80000300a00 */
[----:B------:R0:W-:Y:S02]  /*11200*/  STL.64 [R1+0xaf0], R26 ;  /* 0x000af01a01007387 */ /* 0x0001e40000100a00 */
[----:B0-----:R-:W-:-:S02]  /*11210*/  IMAD.MOV.U32 R26, RZ, RZ, R21 ;  /* 0x000000ffff1a7224 */ /* 0x001fc400078e0015 */
[----:B------:R-:W-:Y:S02]  /*11220*/  IMAD.MOV.U32 R27, RZ, RZ, R20 ;  /* 0x000000ffff1b7224 */ /* 0x000fe400078e0014 */
[----:B------:R-:W3:Y:S01]  /*11230*/  LDSM.16.M88.4 R20, [R3+UR4+0x7000] ;  /* 0x007000040314783b */ /* 0x000ee20008000200 */
[C---:B--2---:R-:W-:Y:S06]  /*11240*/  HMMA.16816.F32 R12, R4.reuse, R24, R12 ;  /* 0x00000018040c723c */ /* 0x044fec000000180c */
[----:B---3--:R-:W-:Y:S01]  /*11250*/  HMMA.16816.F32 R4, R4, R20, R8 ;  /* 0x000000140404723c */ /* 0x008fe20000001808 */
[----:B------:R-:W2:Y:S04]  /*11260*/  LDL.LU.64 R10, [R1+0xb00] ;  /* 0x000b0000010a7983 */ /* 0x000ea80000300a00 */
[----:B------:R-:W2:Y:S01]  /*11270*/  LDL.LU.64 R8, [R1+0xaf8] ;  /* 0x000af80001087983 */ /* 0x000ea20000300a00 */
[----:B------:R-:W-:Y:S01]  /*11280*/  IMAD.MOV.U32 R24, RZ, RZ, R28 ;  /* 0x000000ffff187224 */ /* 0x000fe200078e001c */
[----:B--2---:R-:W-:Y:S02]  /*11290*/  HMMA.16816.F32 R16, R8, R26, R16 ;  /* 0x0000001a0810723c */ /* 0x004fe40000001810 */
[----:B------:R-:W2:-:S15]  /*112a0*/  LDL.LU.64 R26, [R1+0xaf0] ;  /* 0x000af000011a7983 */ /* 0x000e9e0000300a00 */
[C---:B------:R-:W-:Y:S06]  /*112b0*/  HMMA.16816.F32 R4, R8.reuse, R22, R4 ;  /* 0x000000160804723c */ /* 0x040fec0000001804 */
[----:B------:R-:W-:Y:S04]  /*112c0*/  STL.64 [R1+0x50], R16 ;  /* 0x0000501001007387 */ /* 0x000fe80000100a00 */
[----:B------:R-:W-:Y:S04]  /*112d0*/  STL.64 [R1+0x58], R18 ;  /* 0x0000581201007387 */ /* 0x000fe80000100a00 */
[----:B------:R-:W3:Y:S01]  /*112e0*/  LDL.LU R28, [R1+0xae8] ;  /* 0x000ae800011c7983 */ /* 0x000ee20000300800 */
[----:B--2---:R-:W-:-:S15]  /*112f0*/  HMMA.16816.F32 R12, R8, R26, R12 ;  /* 0x0000001a080c723c */ /* 0x004fde000000180c */
[----:B------:R-:W-:-:S08]  /*11300*/  NOP ;  /* 0x0000000000007918 */ /* 0x000fd00000000000 */
[----:B------:R-:W-:Y:S04]  /*11310*/  STL.64 [R1+0x40], R12 ;  /* 0x0000400c01007387 */ /* 0x000fe80000100a00 */
[----:B------:R-:W-:Y:S04]  /*11320*/  STL.64 [R1+0x48], R14 ;  /* 0x0000480e01007387 */ /* 0x000fe80000100a00 */
[----:B------:R-:W-:Y:S04]  /*11330*/  STL [R1+0x30], R4 ;  /* 0x0000300401007387 */ /* 0x000fe80000100800 */
[----:B------:R-:W2:Y:S04]  /*11340*/  LDL.LU R20, [R1+0x80] ;  /* 0x0000800001147983 */ /* 0x000ea80000300800 */
[----:B------:R-:W2:Y:S04]  /*11350*/  LDL.LU R21, [R1+0x84] ;  /* 0x0000840001157983 */ /* 0x000ea80000300800 */
[----:B------:R-:W2:Y:S04]  /*11360*/  LDL.LU R22, [R1+0x88] ;  /* 0x0000880001167983 */ /* 0x000ea80000300800 */
[----:B------:R-:W2:Y:S01]  /*11370*/  LDL.LU R23, [R1+0x8c] ;  /* 0x00008c0001177983 */ /* 0x000ea20000300800 */
[----:B------:R-:W-:Y:S01]  /*11380*/  LOP3.LUT R3, R3, 0x40, RZ, 0x3c, !PT ;  /* 0x0000004003037812 */ /* 0x000fe200078e3cff */
[----:B------:R-:W-:-:S02]  /*11390*/  IMAD.MOV.U32 R25, RZ, RZ, R29 ;  /* 0x000000ffff197224 */ /* 0x000fc400078e001d */
[----:B------:R-:W-:Y:S01]  /*113a0*/  IMAD.MOV.U32 R26, RZ, RZ, R2 ;  /* 0x000000ffff1a7224 */ /* 0x000fe200078e0002 */
[----:B---3--:R-:W-:Y:S01]  /*113b0*/  LDSM.16.MT88.4 R16, [R28+0x8400] ;  /* 0x008400001c10783b */ /* 0x008fe20000004200 */
[----:B------:R-:W-:Y:S02]  /*113c0*/  IMAD.MOV.U32 R27, RZ, RZ, R0 ;  /* 0x000000ffff1b7224 */ /* 0x000fe400078e0000 */
[----:B------:R-:W-:Y:S01]  /*113d0*/  IMAD.MOV.U32 R2, RZ, RZ, R5 ;  /* 0x000000ffff027224 */ /* 0x000fe200078e0005 */
[----:B------:R-:W-:Y:S01]  /*113e0*/  LDSM.16.M88.4 R12, [R3+UR4+0x1000] ;  /* 0x00100004030c783b */ /* 0x000fe20008000200 */
[----:B------:R-:W-:Y:S02]  /*113f0*/  IMAD.MOV.U32 R29, RZ, RZ, R6 ;  /* 0x000000ffff1d7224 */ /* 0x000fe400078e0006 */
[----:B------:R-:W-:Y:S02]  /*11400*/  IMAD.MOV.U32 R0, RZ, RZ, R7 ;  /* 0x000000ffff007224 */ /* 0x000fe400078e0007 */
[----:B------:R-:W0:Y:S04]  /*11410*/  LDSM.16.M88.4 R4, [R3+UR4] ;  /* 0x000000040304783b */ /* 0x000e280008000200 */
[----:B------:R-:W-:Y:S04]  /*11420*/  STL [R1+0xad8], R2 ;  /* 0x000ad80201007387 */ /* 0x000fe80000100800 */
[----:B0-----:R0:W-:Y:S01]  /*11430*/  STL.64 [R1+0xae0], R6 ;  /* 0x000ae00601007387 */ /* 0x0011e20000100a00 */
[C---:B--2---:R-:W-:Y:S03]  /*11440*/  HMMA.16816.F32 R8, R16.reuse, R4, R20 ;  /* 0x000000041008723c */ /* 0x044fe60000001814 */
[----:B------:R-:W2:Y:S04]  /*11450*/  LDL.LU R4, [R1+0x70] ;  /* 0x0000700001047983 */ /* 0x000ea80000300800 */
[----:B------:R-:W-:Y:S04]  /*11460*/  STL.64 [R1+0x18], R14 ;  /* 0x0000180e01007387 */ /* 0x000fe80000100a00 */
[----:B------:R-:W2:Y:S04]  /*11470*/  LDL.LU R5, [R1+0x74] ;  /* 0x0000740001057983 */ /* 0x000ea80000300800 */
[----:B0-----:R-:W2:Y:S04]  /*11480*/  LDL.LU R6, [R1+0x78] ;  /* 0x0000780001067983 */ /* 0x001ea80000300800 */
[----:B------:R-:W2:Y:S04]  /*11490*/  LDL.LU R7, [R1+0x7c] ;  /* 0x00007c0001077983 */ /* 0x000ea80000300800 */
[----:B------:R-:W0:Y:S01]  /*114a0*/  LDSM.16.M88.4 R20, [R3+UR4+0x2000] ;  /* 0x002000040314783b */ /* 0x000e220008000200 */
[----:B------:R-:W-:Y:S03]  /*114b0*/  HMMA.16816.F32 R24, R16, R12, R24 ;  /* 0x0000000c1018723c */ /* 0x000fe60000001818 */
[----:B------:R1:W3:Y:S01]  /*114c0*/  LDSM.16.MT88.4 R12, [R28+0x8600] ;  /* 0x008600001c0c783b */ /* 0x0002e20000004200 */
[----:B0-----:R-:W-:-:S02]  /*114d0*/  IMAD.MOV.U32 R2, RZ, RZ, R22 ;  /* 0x000000ffff027224 */ /* 0x001fc400078e0016 */
[----:B-1----:R-:W-:Y:S02]  /*114e0*/  IMAD.MOV.U32 R28, RZ, RZ, R23 ;  /* 0x000000ffff1c7224 */ /* 0x002fe400078e0017 */
[----:B--2---:R-:W-:Y:S01]  /*114f0*/  HMMA.16816.F32 R20, R16, R20, R4 ;  /* 0x000000141014723c */ /* 0x004fe20000001804 */
[----:B------:R-:W3:-:S15]  /*11500*/  LDL.LU.64 R6, [R1+0xae0] ;  /* 0x000ae00001067983 */ /* 0x000ede0000300a00 */
[----:B------:R-:W-:-:S07]  /*11510*/  NOP ;  /* 0x0000000000007918 */ /* 0x000fce0000000000 */
[----:B------:R0:W-:Y:S04]  /*11520*/  STL.64 [R1+0xad0], R22 ;  /* 0x000ad01601007387 */ /* 0x0001e80000100a00 */
[----:B------:R-:W-:Y:S04]  /*11530*/  STL.64 [R1+0xac8], R20 ;  /* 0x000ac81401007387 */ /* 0x000fe80000100a00 */
[----:B0-----:R-:W2:Y:S04]  /*11540*/  LDL.LU R22, [R1+0x18] ;  /* 0x0000180001167983 */ /* 0x001ea80000300800 */
[----:B------:R-:W2:Y:S01]  /*11550*/  LDL.LU R23, [R1+0x1c] ;  /* 0x00001c0001177983 */ /* 0x000ea20000300800 */
[----:B---3--:R-:W-:Y:S03]  /*11560*/  HMMA.16816.F32 R4, R12, R6, R8 ;  /* 0x000000060c04723c */ /* 0x008fe60000001808 */
[----:B------:R-:W3:-:S15]  /*11570*/  LDL.LU R8, [R1+0x60] ;  /* 0x0000600001087983 */ /* 0x000ede0000300800 */
[----:B------:R-:W-:-:S05]  /*11580*/  NOP ;  /* 0x0000000000007918 */ /* 0x000fca0000000000 */
[----:B------:R-:W-:Y:S04]  /*11590*/  STL.64 [R1+0x5f0], R4 ;  /* 0x0005f00401007387 */ /* 0x000fe80000100a00 */
[----:B------:R-:W-:Y:S04]  /*115a0*/  STL.64 [R1+0x5f8], R6 ;  /* 0x0005f80601007387 */ /* 0x000fe80000100a00 */
[----:B------:R-:W0:Y:S04]  /*115b0*/  LDSM.16.M88.4 R4, [R3+UR4+0x3000] ;  /* 0x003000040304783b */ /* 0x000e280008000200 */
[----:B------:R-:W3:Y:S01]  /*115c0*/  LDL.LU R9, [R1+0x64] ;  /* 0x0000640001097983 */ /* 0x000ee20000300800 */
[----:B--2---:R-:W-:Y:S03]  /*115d0*/  HMMA.16816.F32 R24, R12, R22, R24 ;  /* 0x000000160c18723c */ /* 0x004fe60000001818 */
[----:B------:R-:W3:Y:S04]  /*115e0*/  LDL.LU R10, [R1+0x68] ;  /* 0x00006800010a7983 */ /* 0x000ee80000300800 */
[----:B------:R-:W3:Y:S04]  /*115f0*/  LDL.LU R11, [R1+0x6c] ;  /* 0x00006c00010b7983 */ /* 0x000ee80000300800 */
[----:B0-----:R0:W-:Y:S02]  /*11600*/  STL.64 [R1+0xac0], R6 ;  /* 0x000ac00601007387 */ /* 0x0011e40000100a00 */
[----:B0-----:R-:W-:-:S02]  /*11610*/  IMAD.MOV.U32 R6, RZ, RZ, R2 ;  /* 0x000000ffff067224 */ /* 0x001fc400078e0002 */
[----:B------:R-:W2:Y:S04]  /*11620*/  LDL.LU R2, [R1+0xad8] ;  /* 0x000ad80001027983 */ /* 0x000ea80000300800 */
[----:B------:R-:W4:Y:S04]  /*11630*/  LDL.LU.64 R22, [R1+0xad0] ;  /* 0x000ad00001167983 */ /* 0x000f280000300a00 */
[----:B------:R-:W4:Y:S04]  /*11640*/  LDL.LU.64 R20, [R1+0xac8] ;  /* 0x000ac80001147983 */ /* 0x000f280000300a00 */
[----:B------:R0:W-:Y:S04]  /*11650*/  STL.64 [R1+0x5e0], R24 ;  /* 0x0005e01801007387 */ /* 0x0001e80000100a00 */
[----:B------:R1:W-:Y:S04]  /*11660*/  STL.64 [R1+0x5e8], R26 ;  /* 0x0005e81a01007387 */ /* 0x0003e80000100a00 */
[----:B0-----:R-:W3:Y:S04]  /*11670*/  LDL.LU R24, [R1+0x40] ;  /* 0x0000400001187983 */ /* 0x001ee80000300800 */
[----:B------:R-:W3:Y:S04]  /*11680*/  LDL.LU R25, [R1+0x44] ;  /* 0x0000440001197983 */ /* 0x000ee80000300800 */
[----:B-1----:R-:W2:Y:S04]  /*11690*/  LDL.LU R26, [R1+0x48] ;  /* 0x00004800011a7983 */ /* 0x002ea80000300800 */
[----:B------:R-:W2:Y:S04]  /*116a0*/  LDL.LU R27, [R1+0x4c] ;  /* 0x00004c00011b7983 */ /* 0x000ea80000300800 */
[----:B--2---:R-:W-:Y:S04]  /*116b0*/  STL.64 [R1+0xaa0], R26 ;  /* 0x000aa01a01007387 */ /* 0x004fe80000100a00 */
[----:B---3--:R0:W-:Y:S04]  /*116c0*/  STL.64 [R1+0xa98], R24 ;  /* 0x000a981801007387 */ /* 0x0081e80000100a00 */
[----:B0-----:R-:W2:Y:S04]  /*116d0*/  LDL.LU R24, [R1+0x50] ;  /* 0x0000500001187983 */ /* 0x001ea80000300800 */
[----:B------:R-:W2:Y:S04]  /*116e0*/  LDL.LU R25, [R1+0x54] ;  /* 0x0000540001197983 */ /* 0x000ea80000300800 */
[----:B------:R-:W3:Y:S04]  /*116f0*/  LDL.LU R26, [R1+0x58] ;  /* 0x00005800011a7983 */ /* 0x000ee80000300800 */
[----:B------:R-:W3:Y:S01]  /*11700*/  LDL.LU R27, [R1+0x5c] ;  /* 0x00005c00011b7983 */ /* 0x000ee20000300800 */
[----:B------:R-:W-:-:S07]  /*11710*/  IMAD.MOV.U32 R7, RZ, RZ, R28 ;  /* 0x000000ffff077224 */ /* 0x000fce00078e001c */
[----:B----4-:R-:W-:Y:S06]  /*11720*/  HMMA.16816.F32 R20, R12, R6, R20 ;  /* 0x000000060c14723c */ /* 0x010fec0000001814 */
[----:B------:R-:W-:Y:S01]  /*11730*/  HMMA.16816.F32 R8, R16, R4, R8 ;  /* 0x000000041008723c */ /* 0x000fe20000001808 */
[----:B---3--:R-:W-:Y:S04]  /*11740*/  STL.64 [R1+0xab0], R26 ;  /* 0x000ab01a01007387 */ /* 0x008fe80000100a00 */
[----:B--2---:R0:W-:Y:S04]  /*11750*/  STL.64 [R1+0xaa8], R24 ;  /* 0x000aa81801007387 */ /* 0x0041e80000100a00 */
[----:B0-----:R-:W2:Y:S04]  /*11760*/  LDL.LU R24, [R1+0x90] ;  /* 0x0000900001187983 */ /* 0x001ea80000300800 */
[----:B------:R-:W2:Y:S04]  /*11770*/  LDL.LU R25, [R1+0x94] ;  /* 0x0000940001197983 */ /* 0x000ea80000300800 */
[----:B------:R-:W2:Y:S04]  /*11780*/  LDL.LU R26, [R1+0x98] ;  /* 0x00009800011a7983 */ /* 0x000ea80000300800 */
[----:B------:R-:W2:Y:S04]  /*11790*/  LDL.LU R27, [R1+0x9c] ;  /* 0x00009c00011b7983 */ /* 0x000ea80000300800 */
[----:B------:R-:W3:Y:S04]  /*117a0*/  LDL.LU.64 R6, [R1+0xac0] ;  /* 0x000ac00001067983 */ /* 0x000ee80000300a00 */
[----:B------:R0:W-:Y:S04]  /*117b0*/  STL.64 [R1+0xa90], R14 ;  /* 0x000a900e01007387 */ /* 0x0001e80000100a00 */
[----:B------:R-:W-:Y:S04]  /*117c0*/  STL.64 [R1+0x610], R20 ;  /* 0x0006101401007387 */ /* 0x000fe80000100a00 */
[----:B------:R-:W-:Y:S04]  /*117d0*/  STL.64 [R1+0x618], R22 ;  /* 0x0006181601007387 */ /* 0x000fe80000100a00 */
[----:B------:R-:W1:Y:S04]  /*117e0*/  LDSM.16.M88.4 R20, [R3+UR4+0x4000] ;  /* 0x004000040314783b */ /* 0x000e680008000200 */
[----:B------:R4:W-:Y:S01]  /*117f0*/  STL.64 [R1+0xa88], R12 ;  /* 0x000a880c01007387 */ /* 0x0009e20000100a00 */
[----:B---3--:R-:W-:Y:S03]  /*11800*/  HMMA.16816.F32 R4, R12, R6, R8 ;  /* 0x000000060c04723c */ /* 0x008fe60000001808 */
[----:B------:R-:W3:Y:S04]  /*11810*/  LDSM.16.M88.4 R8, [R3+UR4+0x5000] ;  /* 0x005000040308783b */ /* 0x000ee80008000200 */
[----:B0-----:R-:W-:-:S02]  /*11820*/  IMAD.MOV.U32 R15, RZ, RZ, R0 ;  /* 0x000000ffff0f7224 */ /* 0x001fc400078e0000 */
[----:B----4-:R-:W-:Y:S02]  /*11830*/  IMAD.MOV.U32 R13, RZ, RZ, R2 ;  /* 0x000000ffff0d7224 */ /* 0x010fe400078e0002 */
[----:B-1----:R-:W-:-:S12]  /*11840*/  IMAD.MOV.U32 R0, RZ, RZ, R23 ;  /* 0x000000ffff007224 */ /* 0x002fd800078e0017 */
[----:B------:R0:W-:Y:S04]  /*11850*/  STL.64 [R1+0x600], R4 ;  /* 0x0006000401007387 */ /* 0x0001e80000100a00 */
[----:B------:R-:W-:Y:S04]  /*11860*/  STL.64 [R1+0x608], R6 ;  /* 0x0006080601007387 */ /* 0x000fe80000100a00 */
[----:B------:R-:W4:Y:S01]  /*11870*/  LDL.LU R12, [R1+0x30] ;  /* 0x00003000010c7983 */ /* 0x000f220000300800 */
[----:B0-----:R-:W-:-:S03]  /*11880*/  IMAD.MOV.U32 R4, RZ, RZ, R22 ;  /* 0x000000ffff047224 */ /* 0x001fc600078e0016 */
[----:B------:R-:W4:Y:S01]  /*11890*/  LDL.LU R2, [R1+0xab8] ;  /* 0x000ab80001027983 */ /* 0x000f220000300800 */
[C---:B--2---:R-:W-:Y:S03]  /*118a0*/  HMMA.16816.F32 R20, R16.reuse, R20, R24 ;  /* 0x000000141014723c */ /* 0x044fe60000001818 */
[----:B------:R-:W2:Y:S04]  /*118b0*/  LDL.LU.64 R26, [R1+0xab0] ;  /* 0x000ab000011a7983 */ /* 0x000ea80000300a00 */
[----:B------:R-:W2:Y:S04]  /*118c0*/  LDL.LU.64 R24, [R1+0xaa8] ;  /* 0x000aa80001187983 */ /* 0x000ea80000300a00 */
[----:B---3--:R2:W-:Y:S01]  /*118d0*/  STL.64 [R1+0x18], R10 ;  /* 0x0000180a01007387 */ /* 0x0085e20000100a00 */
[----:B------:R-:W-:Y:S01]  /*118e0*/  IMAD.MOV.U32 R14, RZ, RZ, R29 ;  /* 0x000000ffff0e7224 */ /* 0x000fe200078e001d */
[----:B--2---:R-:W-:Y:S02]  /*118f0*/  HMMA.16816.F32 R8, R16, R8, R24 ;  /* 0x000000081008723c */ /* 0x004fe40000001818 */
[----:B------:R-:W2:Y:S04]  /*11900*/  LDL.LU.64 R26, [R1+0xaa0] ;  /* 0x000aa000011a7983 */ /* 0x000ea80000300a00 */
[----:B------:R-:W2:-:S15]  /*11910*/  LDL.LU.64 R24, [R1+0xa98] ;  /* 0x000a980001187983 */ /* 0x000e9e0000300a00 */
[----:B------:R-:W-:-:S02]  /*11920*/  NOP ;  /* 0x0000000000007918 */ /* 0x000fc40000000000 */
[----:B------:R0:W-:Y:S02]  /*11930*/  STL.64 [R1+0xa80], R10 ;  /* 0x000a800a01007387 */ /* 0x0001e40000100a00 */
[----:B0-----:R-:W-:Y:S02]  /*11940*/  IMAD.MOV.U32 R10, RZ, RZ, R4 ;  /* 0x000000ffff0a7224 */ /* 0x001fe400078e0004 */
[----:B------:R-:W0:Y:S04]  /*11950*/  LDSM.16.M88.4 R4, [R3+UR4+0x6000] ;  /* 0x006000040304783b */ /* 0x000e280008000200 */
[----:B------:R-:W-:Y:S04]  /*11960*/  STL.64 [R1+0xa78], R8 ;  /* 0x000a780801007387 */ /* 0x000fe80000100a00 */
[----:B0-----:R2:W-:Y:S04]  /*11970*/  STL.64 [R1+0x8], R6 ;  /* 0x0000080601007387 */ /* 0x0015e80000100a00 */
[----:B------:R-:W3:Y:S04]  /*11980*/  LDL.LU R28, [R1+0x400] ;  /* 0x00040000011c7983 */ /* 0x000ee80000300800 */
[----:B------:R-:W3:Y:S01]  /*11990*/  LDL.LU R29, [R1+0x2d0] ;  /* 0x0002d000011d7983 */ /* 0x000ee20000300800 */
[----:B------:R-:W-:Y:S01]  /*119a0*/  IMAD.MOV.U32 R11, RZ, RZ, R0 ;  /* 0x000000ffff0b7224 */ /* 0x000fe200078e0000 */
[C---:B--2---:R-:W-:Y:S02]  /*119b0*/  HMMA.16816.F32 R4, R16.reuse, R4, R24 ;  /* 0x000000041004723c */ /* 0x044fe40000001818 */
[----:B------:R0:W4:Y:S04]  /*119c0*/  LDSM.16.M88.4 R24, [R3+UR4+0x7000] ;  /* 0x007000040318783b */ /* 0x0001280008000200 */
[----:B---3--:R-:W-:Y:S04]  /*119d0*/  STL.64 [R1+0xa08], R28 ;  /* 0x000a081c01007387 */ /* 0x008fe80000100a00 */
[----:B------:R-:W2:Y:S04]  /*119e0*/  LDL.LU R0, [R1+0x404] ;  /* 0x0004040001007983 */ /* 0x000ea80000300800 */
[----:B0-----:R-:W3:Y:S01]  /*119f0*/  LDL.LU R3, [R1+0x2d8] ;  /* 0x0002d80001037983 */ /* 0x001ee20000300800 */
[----:B----4-:R-:W-:Y:S03]  /*11a00*/  HMMA.16816.F32 R16, R16, R24, R12 ;  /* 0x000000181010723c */ /* 0x010fe6000000180c */
[----:B---3--:R-:W-:Y:S04]  /*11a10*/  STL.64 [R1+0xa10], R2 ;  /* 0x000a100201007387 */ /* 0x008fe80000100a00 */
[----:B------:R-:W3:Y:S04]  /*11a20*/  LDL.LU.64 R14, [R1+0xa90] ;  /* 0x000a9000010e7983 */ /* 0x000ee80000300a00 */
[----:B------:R-:W3:-:S12]  /*11a30*/  LDL.LU.64 R12, [R1+0xa88] ;  /* 0x000a8800010c7983 */ /* 0x000ed80000300a00 */
[----:B------:R0:W-:Y:S04]  /*11a40*/  STL.64 [R1+0xa70], R18 ;  /* 0x000a701201007387 */ /* 0x0001e80000100a00 */
[----:B------:R-:W-:Y:S04]  /*11a50*/  STL.64 [R1+0xa68], R16 ;  /* 0x000a681001007387 */ /* 0x000fe80000100a00 */
[----:B0-----:R-:W4:Y:S04]  /*11a60*/  LDL.LU R18, [R1+0x18] ;  /* 0x0000180001127983 */ /* 0x001f280000300800 */
[----:B------:R-:W4:Y:S04]  /*11a70*/  LDL.LU R19, [R1+0x1c] ;  /* 0x00001c0001137983 */ /* 0x000f280000300800 */
[----:B------:R-:W2:Y:S04]  /*11a80*/  LDL.LU R24, [R1+0x2e0] ;  /* 0x0002e00001187983 */ /* 0x000ea80000300800 */
[----:B------:R-:W2:Y:S01]  /*11a90*/  LDL.LU R25, [R1+0x3fc] ;  /* 0x0003fc0001197983 */ /* 0x000ea20000300800 */
[----:B---3--:R-:W-:Y:S03]  /*11aa0*/  HMMA.16816.F32 R20, R12, R10, R20 ;  /* 0x0000000a0c14723c */ /* 0x008fe60000001814 */
[----:B--2---:R-:W-:Y:S04]  /*11ab0*/  STL.64 [R1+0xa18], R24 ;  /* 0x000a181801007387 */ /* 0x004fe80000100a00 */
[----:B------:R-:W4:Y:S04]  /*11ac0*/  LDL.LU.64 R10, [R1+0xa80] ;  /* 0x000a8000010a7983 */ /* 0x000f280000300a00 */
[----:B------:R-:W4:-:S12]  /*11ad0*/  LDL.LU.64 R8, [R1+0xa78] ;  /* 0x000a780001087983 */ /* 0x000f180000300a00 */
[----:B------:R0:W-:Y:S04]  /*11ae0*/  STL.64 [R1+0x590], R20 ;  /* 0x0005901401007387 */ /* 0x0001e80000100a00 */
[----:B------:R1:W-:Y:S04]  /*11af0*/  STL.64 [R1+0x598], R22 ;  /* 0x0005981601007387 */ /* 0x0003e80000100a00 */
[----:B0-----:R-:W2:Y:S04]  /*11b00*/  LDL.LU R20, [R1+0x2f0] ;  /* 0x0002f00001147983 */ /* 0x001ea80000300800 */
[----:B------:R-:W2:Y:S04]  /*11b10*/  LDL.LU R21, [R1+0x3f4] ;  /* 0x0003f40001157983 */ /* 0x000ea80000300800 */
[----:B--2---:R-:W-:Y:S04]  /*11b20*/  STL.64 [R1+0xa20], R20 ;  /* 0x000a201401007387 */ /* 0x004fe80000100a00 */
[----:B-1----:R-:W2:Y:S04]  /*11b30*/  LDL.LU R22, [R1+0x2e8] ;  /* 0x0002e80001167983 */ /* 0x002ea80000300800 */
[----:B------:R-:W2:Y:S01]  /*11b40*/  LDL.LU R23, [R1+0x3f8] ;  /* 0x0003f80001177983 */ /* 0x000ea20000300800 */
[----:B----4-:R-:W-:Y:S03]  /*11b50*/  HMMA.16816.F32 R8, R12, R18, R8 ;  /* 0x000000120c08723c */ /* 0x010fe60000001808 */
[----:B--2---:R0:W-:Y:S04]  /*11b60*/  STL.64 [R1+0xa28], R22 ;  /* 0x000a281601007387 */ /* 0x0041e80000100a00 */
[----:B------:R-:W2:-:S15]  /*11b70*/  LDL.LU R18, [R1+0x8] ;  /* 0x0000080001127983 */ /* 0x000e9e0000300800 */
[----:B------:R-:W-:-:S01]  /*11b80*/  NOP ;  /* 0x0000000000007918 */ /* 0x000fc20000000000 */
[----:B------:R-:W-:Y:S04]  /*11b90*/  STL.64 [R1+0x5d0], R8 ;  /* 0x0005d00801007387 */ /* 0x000fe80000100a00 */
[----:B------:R-:W-:Y:S04]  /*11ba0*/  STL.64 [R1+0x5d8], R10 ;  /* 0x0005d80a01007387 */ /* 0x000fe80000100a00 */
[----:B------:R-:W2:Y:S04]  /*11bb0*/  LDL.LU R19, [R1+0xc] ;  /* 0x00000c0001137983 */ /* 0x000ea80000300800 */
[----:B0-----:R-:W3:Y:S04]  /*11bc0*/  LDL.LU R22, [R1+0x360] ;  /* 0x0003600001167983 */ /* 0x001ee80000300800 */
[----:B------:R-:W3:Y:S04]  /*11bd0*/  LDL.LU R23, [R1+0x3bc] ;  /* 0x0003bc0001177983 */ /* 0x000ee80000300800 */
[----:B---3--:R0:W-:Y:S04]  /*11be0*/  STL.64 [R1+0xa30], R22 ;  /* 0x000a301601007387 */ /* 0x0081e80000100a00 */
        /* <DEDUP_REMOVED lines=16> */
[----:B------:R-:W3:Y:S01]  /*11cf0*/  LDL.LU R23, [R1+0x3a4] ;  /* 0x0003a40001177983 */ /* 0x000ee20000300800 */
[----:B--2---:R-:W-:Y:S03]  /*11d00*/  HMMA.16816.F32 R4, R12, R18, R4 ;  /* 0x000000120c04723c */ /* 0x004fe60000001804 */
[----:B---3--:R0:W-:Y:S04]  /*11d10*/  STL.64 [R1+0xa60], R22 ;  /* 0x000a601601007387 */ /* 0x0081e80000100a00 */
[----:B0-----:R-:W2:Y:S04]  /*11d20*/  LDL.LU R22, [R1+0x398] ;  /* 0x0003980001167983 */ /* 0x001ea80000300800 */
[----:B------:R-:W2:Y:S04]  /*11d30*/  LDL.LU R23, [R1+0x3a0] ;  /* 0x0003a00001177983 */ /* 0x000ea80000300800 */
[----:B------:R-:W3:Y:S04]  /*11d40*/  LDL.LU R20, [R1+0x358] ;  /* 0x0003580001147983 */ /* 0x000ee80000300800 */
        /* <DEDUP_REMOVED lines=11> */
[----:B------:R-:W3:Y:S04]  /*11e00*/  LDL.LU.64 R18, [R1+0xa70] ;  /* 0x000a700001127983 */ /* 0x000ee80000300a00 */
[----:B------:R-:W3:Y:S04]  /*11e10*/  LDL.LU.64 R16, [R1+0xa68] ;  /* 0x000a680001107983 */ /* 0x000ee80000300a00 */
[----:B------:R0:W-:Y:S04]  /*11e20*/  STL.64 [R1+0x5c0], R4 ;  /* 0x0005c00401007387 */ /* 0x0001e80000100a00 */
[----:B------:R1:W-:Y:S04]  /*11e30*/  STL.64 [R1+0x5c8], R6 ;  /* 0x0005c80601007387 */ /* 0x0003e80000100a00 */
[----:B0-----:R-:W4:Y:S04]  /*11e40*/  LDL.LU R4, [R1+0x310] ;  /* 0x0003100001047983 */ /* 0x001f280000300800 */
[----:B------:R-:W4:Y:S04]  /*11e50*/  LDL.LU R5, [R1+0x3e4] ;  /* 0x0003e40001057983 */ /* 0x000f280000300800 */
[----:B-1----:R-:W4:Y:S04]  /*11e60*/  LDL.LU R6, [R1+0x308] ;  /* 0x0003080001067983 */ /* 0x002f280000300800 */
[----:B------:R-:W4:Y:S01]  /*11e70*/  LDL.LU R7, [R1+0x3e8] ;  /* 0x0003e80001077983 */ /* 0x000f220000300800 */
[----:B--2---:R-:W-:-:S04]  /*11e80*/  LOP3.LUT R23, R23, R22, RZ, 0x3c, !PT ;  /* 0x0000001617177212 */ /* 0x004fc800078e3cff */
[----:B------:R-:W-:-:S04]  /*11e90*/  LOP3.LUT R22, R23, R22, RZ, 0x3c, !PT ;  /* 0x0000001617167212 */ /* 0x000fc800078e3cff */
[----:B------:R-:W-:Y:S01]  /*11ea0*/  LOP3.LUT R23, R23, R22, RZ, 0x3c, !PT ;  /* 0x0000001617177212 */ /* 0x000fe200078e3cff */
[----:B---3--:R-:W-:Y:S01]  /*11eb0*/  HMMA.16816.F32 R16, R12, R26, R16 ;  /* 0x0000001a0c10723c */ /* 0x008fe20000001810 */
[----:B------:R-:W2:Y:S04]  /*11ec0*/  LDL.LU R12, [R1+0x338] ;  /* 0x00033800010c7983 */ /* 0x000ea80000300800 */
[----:B------:R-:W2:-:S15]  /*11ed0*/  LDL.LU R13, [R1+0x3d0] ;  /* 0x0003d000010d7983 */ /* 0x000e9e0000300800 */
[----:B------:R-:W-:-:S03]  /*11ee0*/  NOP ;  /* 0x0000000000007918 */ /* 0x000fc60000000000 */
[----:B------:R0:W-:Y:S04]  /*11ef0*/  STL.64 [R1+0x5b0], R16 ;  /* 0x0005b01001007387 */ /* 0x0001e80000100a00 */
[----:B------:R1:W-:Y:S04]  /*11f00*/  STL.64 [R1+0x5b8], R18 ;  /* 0x0005b81201007387 */ /* 0x0003e80000100a00 */
[----:B------:R-:W3:Y:S04]  /*11f10*/  LDL.LU R14, [R1+0x330] ;  /* 0x00033000010e7983 */ /* 0x000ee80000300800 */
[----:B------:R-:W3:Y:S04]  /*11f20*/  LDL.LU R15, [R1+0x3d4] ;  /* 0x0003d400010f7983 */ /* 0x000ee80000300800 */
[----:B------:R-:W3:Y:S04]  /*11f30*/  LDL.LU R26, [R1+0x328] ;  /* 0x00032800011a7983 */ /* 0x000ee80000300800 */
[----:B------:R-:W3:Y:S04]  /*11f40*/  LDL.LU R27, [R1+0x3d8] ;  /* 0x0003d800011b7983 */ /* 0x000ee80000300800 */
[----:B0-----:R-:W3:Y:S04]  /*11f50*/  LDL.LU R16, [R1+0x320] ;  /* 0x0003200001107983 */ /* 0x001ee80000300800 */
[----:B------:R-:W3:Y:S04]  /*11f60*/  LDL.LU R17, [R1+0x3dc] ;  /* 0x0003dc0001117983 */ /* 0x000ee80000300800 */
[----:B-1----:R-:W3:Y:S04]  /*11f70*/  LDL.LU R18, [R1+0x318] ;  /* 0x0003180001127983 */ /* 0x002ee80000300800 */
[----:B------:R-:W3:Y:S04]  /*11f80*/  LDL.LU R19, [R1+0x3e0] ;  /* 0x0003e00001137983 */ /* 0x000ee80000300800 */
[----:B------:R0:W-:Y:S04]  /*11f90*/  STL.64 [R1+0x130], R22 ;  /* 0x0001301601007387 */ /* 0x0001e80000100a00 */
[----:B0-----:R-:W4:Y:S02]  /*11fa0*/  LDL.LU.64 R22, [R1+0xa60] ;  /* 0x000a600001167983 */ /* 0x001f240000300a00 */
[----:B----4-:R-:W-:-:S04]  /*11fb0*/  LOP3.LUT R23, R23, R22, RZ, 0x3c, !PT ;  /* 0x0000001617177212 */ /* 0x010fc800078e3cff */
[----:B------:R-:W-:-:S04]  /*11fc0*/  LOP3.LUT R22, R23, R22, RZ, 0x3c, !PT ;  /* 0x0000001617167212 */ /* 0x000fc800078e3cff */
[----:B------:R-:W-:-:S05]  /*11fd0*/  LOP3.LUT R23, R23, R22, RZ, 0x3c, !PT ;  /* 0x0000001617177212 */ /* 0x000fca00078e3cff */
        /* <DEDUP_REMOVED lines=26> */
[----:B0-----:R-:W4:Y:S01]  /*12180*/  LDL.LU.64 R22, [R1+0xa30] ;  /* 0x000a300001167983 */ /* 0x001f220000300a00 */
[----:B------:R-:W-:Y:S02]  /*12190*/  LOP3.LUT R21, R21, R20, RZ, 0x3c, !PT ;  /* 0x0000001415157212 */ /* 0x000fe400078e3cff */
[----:B------:R-:W-:Y:S02]  /*121a0*/  LOP3.LUT R25, R25, R24, RZ, 0x3c, !PT ;  /* 0x0000001819197212 */ /* 0x000fe400078e3cff */
[----:B------:R-:W-:Y:S02]  /*121b0*/  LOP3.LUT R20, R21, R20, RZ, 0x3c, !PT ;  /* 0x0000001415147212 */ /* 0x000fe400078e3cff */
[----:B------:R-:W-:-:S02]  /*121c0*/  LOP3.LUT R3, R3, R2, RZ, 0x3c, !PT ;  /* 0x0000000203037212 */ /* 0x000fc400078e3cff */
[----:B------:R-:W-:Y:S02]  /*121d0*/  LOP3.LUT R24, R25, R24, RZ, 0x3c, !PT ;  /* 0x0000001819187212 */ /* 0x000fe400078e3cff */
[----:B------:R-:W-:Y:S02]  /*121e0*/  LOP3.LUT R29, R29, R28, RZ, 0x3c, !PT ;  /* 0x0000001c1d1d7212 */ /* 0x000fe400078e3cff */
[----:B------:R-:W-:Y:S02]  /*121f0*/  LOP3.LUT R21, R21, R20, RZ, 0x3c, !PT ;  /* 0x0000001415157212 */ /* 0x000fe400078e3cff */
[----:B------:R-:W-:Y:S02]  /*12200*/  LOP3.LUT R2, R3, R2, RZ, 0x3c, !PT ;  /* 0x0000000203027212 */ /* 0x000fe400078e3cff */
[----:B------:R-:W-:Y:S02]  /*12210*/  LOP3.LUT R25, R25, R24, RZ, 0x3c, !PT ;  /* 0x0000001819197212 */ /* 0x000fe400078e3cff */
[----:B------:R-:W-:-:S02]  /*12220*/  LOP3.LUT R28, R29, R28, RZ, 0x3c, !PT ;  /* 0x0000001c1d1c7212 */ /* 0x000fc400078e3cff */
[----:B------:R-:W-:Y:S02]  /*12230*/  LOP3.LUT R3, R3, R2, RZ, 0x3c, !PT ;  /* 0x0000000203037212 */ /* 0x000fe400078e3cff */
[----:B------:R-:W-:Y:S02]  /*12240*/  LOP3.LUT R29, R29, R28, RZ, 0x3c, !PT ;  /* 0x0000001c1d1d7212 */ /* 0x000fe400078e3cff */
[----:B----4-:R-:W-:-:S04]  /*12250*/  LOP3.LUT R23, R23, R22, RZ, 0x3c, !PT ;  /* 0x0000001617177212 */ /* 0x010fc800078e3cff */
[----:B------:R-:W-:-:S04]  /*12260*/  LOP3.LUT R22, R23, R22, RZ, 0x3c, !PT ;  /* 0x0000001617167212 */ /* 0x000fc800078e3cff */
[----:B------:R-:W-:-:S05]  /*12270*/  LOP3.LUT R23, R23, R22, RZ, 0x3c, !PT ;  /* 0x0000001617177212 */ /* 0x000fca00078e3cff */
[----:B------:R0:W-:Y:S04]  /*12280*/  STL.64 [R1+0xf0], R22 ;  /* 0x0000f01601007387 */ /* 0x0001e80000100a00 */
[----:B0-----:R-:W4:Y:S04]  /*12290*/  LDL.LU.64 R22, [R1+0xa28] ;  /* 0x000a280001167983 */ /* 0x001f280000300a00 */
[----:B------:R0:W-:Y:S04]  /*122a0*/  STL.64 [R1+0xe8], R20 ;  /* 0x0000e81401007387 */ /* 0x0001e80000100a00 */
[----:B0-----:R-:W4:Y:S04]  /*122b0*/  LDL.LU.64 R20, [R1+0xa20] ;  /* 0x000a200001147983 */ /* 0x001f280000300a00 */
[----:B------:R0:W-:Y:S04]  /*122c0*/  STL.64 [R1+0xe0], R24 ;  /* 0x0000e01801007387 */ /* 0x0001e80000100a00 */
[----:B0-----:R-:W4:Y:S04]  /*122d0*/  LDL.LU.64 R24, [R1+0xa18] ;  /* 0x000a180001187983 */ /* 0x001f280000300a00 */
[----:B------:R0:W-:Y:S04]  /*122e0*/  STL.64 [R1+0xd8], R2 ;  /* 0x0000d80201007387 */ /* 0x0001e80000100a00 */
[----:B0-----:R-:W4:Y:S04]  /*122f0*/  LDL.LU.64 R2, [R1+0xa10] ;  /* 0x000a100001027983 */ /* 0x001f280000300a00 */
[----:B------:R0:W-:Y:S04]  /*12300*/  STL.64 [R1+0xd0], R28 ;  /* 0x0000d01c01007387 */ /* 0x0001e80000100a00 */
[----:B0-----:R-:W4:Y:S01]  /*12310*/  LDL.LU.64 R28, [R1+0xa08] ;  /* 0x000a0800011c7983 */ /* 0x001f220000300a00 */
[----:B--2---:R-:W-:-:S02]  /*12320*/  LOP3.LUT R13, R13, R12, RZ, 0x3c, !PT ;  /* 0x0000000c0d0d7212 */ /* 0x004fc400078e3cff */
[----:B---3--:R-:W-:Y:S02]  /*12330*/  LOP3.LUT R15, R15, R14, RZ, 0x3c, !PT ;  /* 0x0000000e0f0f7212 */ /* 0x008fe400078e3cff */
[----:B------:R-:W-:Y:S02]  /*12340*/  LOP3.LUT R12, R13, R12, RZ, 0x3c, !PT ;  /* 0x0000000c0d0c7212 */ /* 0x000fe400078e3cff */
[----:B------:R-:W-:Y:S02]  /*12350*/  LOP3.LUT R14, R15, R14, RZ, 0x3c, !PT ;  /* 0x0000000e0f0e7212 */ /* 0x000fe400078e3cff */
[----:B------:R-:W-:Y:S02]  /*12360*/  LOP3.LUT R13, R13, R12, RZ, 0x3c, !PT ;  /* 0x0000000c0d0d7212 */ /* 0x000fe400078e3cff */
[----:B------:R-:W-:Y:S02]  /*12370*/  LOP3.LUT R17, R17, R16, RZ, 0x3c, !PT ;  /* 0x0000001011117212 */ /* 0x000fe400078e3cff */
[----:B------:R-:W-:Y:S01]  /*12380*/  LOP3.LUT R15, R15, R14, RZ, 0x3c, !PT ;  /* 0x0000000e0f0f7212 */ /* 0x000fe200078e3cff */
[----:B------:R0:W-:Y:S01]  /*12390*/  STL.64 [R1+0xc8], R12 ;  /* 0x0000c80c01007387 */ /* 0x0001e20000100a00 */
[----:B------:R-:W-:-:S02]  /*123a0*/  LOP3.LUT R7, R7, R6, RZ, 0x3c, !PT ;  /* 0x0000000607077212 */ /* 0x000fc400078e3cff */
[----:B------:R-:W-:Y:S01]  /*123b0*/  LOP3.LUT R16, R17, R16, RZ, 0x3c, !PT ;  /* 0x0000001011107212 */ /* 0x000fe200078e3cff */
[----:B------:R1:W-:Y:S01]  /*123c0*/  STL.64 [R1+0xc0], R14 ;  /* 0x0000c00e01007387 */ /* 0x0003e20000100a00 */
[----:B------:R-:W-:Y:S02]  /*123d0*/  LOP3.LUT R6, R7, R6, RZ, 0x3c, !PT ;  /* 0x0000000607067212 */ /* 0x000fe400078e3cff */
[----:B------:R-:W-:Y:S01]  /*123e0*/  LOP3.LUT R17, R17, R16, RZ, 0x3c, !PT ;  /* 0x0000001011117212 */ /* 0x000fe200078e3cff */
[----:B0-----:R-:W-:Y:S02]  /*123f0*/  IMAD.MOV.U32 R12, RZ, RZ, R27 ;  /* 0x000000ffff0c7224 */ /* 0x001fe400078e001b */
[----:B------:R-:W-:Y:S02]  /*12400*/  IMAD.MOV.U32 R13, RZ, RZ, R26 ;  /* 0x000000ffff0d7224 */ /* 0x000fe400078e001a */
[----:B-1----:R-:W-:Y:S02]  /*12410*/  IMAD.MOV.U32 R14, RZ, RZ, R19 ;  /* 0x000000ffff0e7224 */ /* 0x002fe400078e0013 */
[----:B------:R-:W-:Y:S01]  /*12420*/  IMAD.MOV.U32 R15, RZ, RZ, R18 ;  /* 0x000000ffff0f7224 */ /* 0x000fe200078e0012 */
[----:B------:R0:W-:Y:S01]  /*12430*/  STL.64 [R1+0xb8], R12 ;  /* 0x0000b80c01007387 */ /* 0x0001e20000100a00 */
[----:B------:R-:W-:-:S03]  /*12440*/  LOP3.LUT R7, R7, R6, RZ, 0x3c, !PT ;  /* 0x0000000607077212 */ /* 0x000fc600078e3cff */
[----:B------:R-:W-:Y:S04]  /*12450*/  STL.64 [R1+0xb0], R16 ;  /* 0x0000b01001007387 */ /* 0x000fe80000100a00 */
[----:B------:R-:W-:Y:S01]  /*12460*/  STL.64 [R1+0xa8], R14 ;  /* 0x0000a80e01007387 */ /* 0x000fe20000100a00 */
[----:B0-----:R-:W-:Y:S02]  /*12470*/  IMAD.MOV.U32 R12, RZ, RZ, R5 ;  /* 0x000000ffff0c7224 */ /* 0x001fe400078e0005 */
[----:B------:R-:W-:Y:S02]  /*12480*/  IMAD.MOV.U32 R13, RZ, RZ, R4 ;  /* 0x000000ffff0d7224 */ /* 0x000fe400078e0004 */
[----:B------:R-:W-:Y:S02]  /*12490*/  IMAD.MOV.U32 R4, RZ, RZ, R9 ;  /* 0x000000ffff047224 */ /* 0x000fe400078e0009 */
[----:B------:R-:W-:Y:S01]  /*124a0*/  IMAD.MOV.U32 R5, RZ, RZ, R8 ;  /* 0x000000ffff057224 */ /* 0x000fe200078e0008 */
[----:B------:R-:W-:Y:S01]  /*124b0*/  STL.64 [R1+0xa0], R12 ;  /* 0x0000a00c01007387 */ /* 0x000fe20000100a00 */
[----:B------:R-:W-:-:S02]  /*124c0*/  IMAD.MOV.U32 R8, RZ, RZ, R11 ;  /* 0x000000ffff087224 */ /* 0x000fc400078e000b */
[----:B------:R-:W-:Y:S01]  /*124d0*/  IMAD.MOV.U32 R9, RZ, RZ, R10 ;  /* 0x000000ffff097224 */ /* 0x000fe200078e000a */
[----:B------:R-:W-:Y:S04]  /*124e0*/  STL.64 [R1+0x98], R6 ;  /* 0x0000980601007387 */ /* 0x000fe80000100a00 */
[----:B------:R4:W-:Y:S04]  /*124f0*/  STL.64 [R1+0x90], R4 ;  /* 0x0000900401007387 */ /* 0x0009e80000100a00 */
[----:B------:R0:W-:Y:S01]  /*12500*/  STL.64 [R1+0x88], R8 ;  /* 0x0000880801007387 */ /* 0x0001e20000100a00 */
[----:B----4-:R-:W-:-:S02]  /*12510*/  IMAD.MOV.U32 R4, RZ, RZ, R23 ;  /* 0x000000ffff047224 */ /* 0x010fc400078e0017 */
[----:B------:R-:W-:Y:S02]  /*12520*/  IMAD.MOV.U32 R5, RZ, RZ, R22 ;  /* 0x000000ffff057224 */ /* 0x000fe400078e0016 */
[----:B------:R-:W-:Y:S02]  /*12530*/  IMAD.MOV.U32 R6, RZ, RZ, R21 ;  /* 0x000000ffff067224 */ /* 0x000fe400078e0015 */
[----:B------:R-:W-:-:S05]  /*12540*/  IMAD.MOV.U32 R7, RZ, RZ, R20 ;  /* 0x000000ffff077224 */ /* 0x000fca00078e0014 */
[----:B------:R1:W-:Y:S04]  /*12550*/  STL.64 [R1+0x80], R6 ;  /* 0x0000800601007387 */ /* 0x0003e80000100a00 */
[----:B------:R2:W-:Y:S01]  /*12560*/  STL.64 [R1+0x78], R4 ;  /* 0x0000780401007387 */ /* 0x0005e20000100a00 */
[----:B0-----:R-:W-:Y:S02]  /*12570*/  IMAD.MOV.U32 R8, RZ, RZ, R25 ;  /* 0x000000ffff087224 */ /* 0x001fe400078e0019 */
[----:B------:R-:W-:-:S05]  /*12580*/  IMAD.MOV.U32 R9, RZ, RZ, R24 ;  /* 0x000000ffff097224 */ /* 0x000fca00078e0018 */
[----:B------:R-:W-:Y:S04]  /*12590*/  STL.64 [R1+0x70], R8 ;  /* 0x0000700801007387 */ /* 0x000fe80000100a00 */
[----:B------:R-:W3:Y:S01]  /*125a0*/  LDL.LU R12, [R1+0x288] ;  /* 0x00028800010c7983 */ /* 0x000ee20000300800 */
[----:B-1----:R-:W-:Y:S02]  /*125b0*/  IMAD.MOV.U32 R7, RZ, RZ, R3 ;  /* 0x000000ffff077224 */ /* 0x002fe400078e0003 */
[----:B------:R-:W-:-:S05]  /*125c0*/  IMAD.MOV.U32 R6, RZ, RZ, R28 ;  /* 0x000000ffff067224 */ /* 0x000fca00078e001c */
[----:B------:R-:W-:Y:S04]  /*125d0*/  STL.64 [R1+0x68], R6 ;  /* 0x0000680601007387 */ /* 0x000fe80000100a00 */
[----:B------:R-:W3:Y:S01]  /*125e0*/  LDL.LU R13, [R1+0x428] ;  /* 0x00042800010d7983 */ /* 0x000ee20000300800 */
[----:B--2---:R-:W-:Y:S02]  /*125f0*/  IMAD.MOV.U32 R4, RZ, RZ, R0 ;  /* 0x000000ffff047224 */ /* 0x004fe400078e0000 */
[----:B------:R-:W-:-:S05]  /*12600*/  IMAD.MOV.U32 R5, RZ, RZ, R29 ;  /* 0x000000ffff057224 */ /* 0x000fca00078e001d */
[----:B------:R-:W-:Y:S04]  /*12610*/  STL.64 [R1+0x60], R4 ;  /* 0x0000600401007387 */ /* 0x000fe80000100a00 */
[----:B---3--:R0:W-:Y:S04]  /*12620*/  STL.64 [R1+0x9c8], R12 ;  /* 0x0009c80c01007387 */ /* 0x0081e80000100a00 */
[----:B0-----:R-:W2:Y:S04]  /*12630*/  LDL.LU R12, [R1+0x290] ;  /* 0x00029000010c7983 */ /* 0x001ea80000300800 */
[----:B------:R-:W2:Y:S04]  /*12640*/  LDL.LU R13, [R1+0x424] ;  /* 0x00042400010d7983 */ /* 0x000ea80000300800 */
[----:B--2---:R0:W-:Y:S04]  /*12650*/  STL.64 [R1+0x9d0], R12 ;  /* 0x0009d00c01007387 */ /* 0x0041e80000100a00 */
        /* <DEDUP_REMOVED lines=20> */
[----:B------:R-:W3:Y:S04]  /*127a0*/  LDL.LU R14, [R1+0x280] ;  /* 0x00028000010e7983 */ /* 0x000ee80000300800 */
[----:B------:R-:W4:Y:S04]  /*127b0*/  LDL.LU R15, [R1+0x42c] ;  /* 0x00042c00010f7983 */ /* 0x000f280000300800 */
[----:B------:R-:W3:Y:S04]  /*127c0*/  LDL.LU R26, [R1+0x278] ;  /* 0x00027800011a7983 */ /* 0x000ee80000300800 */
[----:B------:R-:W3:Y:S04]  /*127d0*/  LDL.LU R27, [R1+0x430] ;  /* 0x00043000011b7983 */ /* 0x000ee80000300800 */
[----:B------:R-:W3:Y:S04]  /*127e0*/  LDL.LU R16, [R1+0x270] ;  /* 0x0002700001107983 */ /* 0x000ee80000300800 */
[----:B------:R-:W3:Y:S04]  /*127f0*/  LDL.LU R17, [R1+0x434] ;  /* 0x0004340001117983 */ /* 0x000ee80000300800 */
[----:B------:R-:W4:Y:S04]  /*12800*/  LDL.LU R28, [R1+0x268] ;  /* 0x00026800011c7983 */ /* 0x000f280000300800 */
[----:B------:R-:W4:Y:S04]  /*12810*/  LDL.LU R29, [R1+0x438] ;  /* 0x00043800011d7983 */ /* 0x000f280000300800 */
[----:B------:R-:W3:Y:S04]  /*12820*/  LDL.LU R4, [R1+0x260] ;  /* 0x0002600001047983 */ /* 0x000ee80000300800 */
        /* <DEDUP_REMOVED lines=16> */
[----:B------:R-:W3:Y:S01]  /*12930*/  LDL.LU R0, [R1+0x45c] ;  /* 0x00045c0001007983 */ /* 0x000ee20000300800 */
[----:B--2---:R-:W-:-:S04]  /*12940*/  LOP3.LUT R13, R13, R12, RZ, 0x3c, !PT ;  /* 0x0000000c0d0d7212 */ /* 0x004fc800078e3cff */
[----:B------:R-:W-:-:S04]  /*12950*/  LOP3.LUT R12, R13, R12, RZ, 0x3c, !PT ;  /* 0x0000000c0d0c7212 */ /* 0x000fc800078e3cff */
[----:B------:R-:W-:-:S05]  /*12960*/  LOP3.LUT R13, R13, R12, RZ, 0x3c, !PT ;  /* 0x0000000c0d0d7212 */ /* 0x000fca00078e3cff */
[----:B------:R0:W-:Y:S04]  /*12970*/  STL.64 [R1+0x58], R12 ;  /* 0x0000580c01007387 */ /* 0x0001e80000100a00 */
[----:B0-----:R-:W2:Y:S02]  /*12980*/  LDL.LU.64 R12, [R1+0xa00] ;  /* 0x000a0000010c7983 */ /* 0x001ea40000300a00 */
        /* <DEDUP_REMOVED lines=34> */
[----:B0-----:R-:W2:Y:S01]  /*12bb0*/  LDL.LU.64 R12, [R1+0x9c8] ;  /* 0x0009c800010c7983 */ /* 0x001ea20000300a00 */
[----:B----4-:R-:W-:Y:S02]  /*12bc0*/  LOP3.LUT R29, R29, R28, RZ, 0x3c, !PT ;  /* 0x0000001c1d1d7212 */ /* 0x010fe400078e3cff */
[----:B---3--:R-:W-:Y:S02]  /*12bd0*/  LOP3.LUT R5, R5, R4, RZ, 0x3c, !PT ;  /* 0x0000000405057212 */ /* 0x008fe400078e3cff */
        /* <DEDUP_REMOVED lines=13> */
[----:B--2---:R-:W-:-:S04]  /*12cb0*/  LOP3.LUT R13, R13, R12, RZ, 0x3c, !PT ;  /* 0x0000000c0d0d7212 */ /* 0x004fc800078e3cff */
[----:B------:R-:W-:-:S04]  /*12cc0*/  LOP3.LUT R12, R13, R12, RZ, 0x3c, !PT ;  /* 0x0000000c0d0c7212 */ /* 0x000fc800078e3cff */
[----:B------:R-:W-:-:S05]  /*12cd0*/  LOP3.LUT R13, R13, R12, RZ, 0x3c, !PT ;  /* 0x0000000c0d0d7212 */ /* 0x000fca00078e3cff */
[----:B------:R0:W-:Y:S02]  /*12ce0*/  STL.64 [R1+0x18], R12 ;  /* 0x0000180c01007387 */ /* 0x0001e40000100a00 */
[----:B0-----:R-:W-:Y:S02]  /*12cf0*/  IMAD.MOV.U32 R12, RZ, RZ, R15 ;  /* 0x000000ffff0c7224 */ /* 0x001fe400078e000f */
[----:B------:R-:W-:Y:S02]  /*12d00*/  IMAD.MOV.U32 R13, RZ, RZ, R14 ;  /* 0x000000ffff0d7224 */ /* 0x000fe400078e000e */
[----:B------:R-:W-:Y:S02]  /*12d10*/  IMAD.MOV.U32 R14, RZ, RZ, R27 ;  /* 0x000000ffff0e7224 */ /* 0x000fe400078e001b */
[----:B------:R-:W-:Y:S01]  /*12d20*/  IMAD.MOV.U32 R15, RZ, RZ, R26 ;  /* 0x000000ffff0f7224 */ /* 0x000fe200078e001a */
[----:B------:R0:W-:Y:S04]  /*12d30*/  STL.64 [R1+0x10], R12 ;  /* 0x0000100c01007387 */ /* 0x0001e80000100a00 */
[----:B------:R1:W-:Y:S04]  /*12d40*/  STL.64 [R1+0x8], R14 ;  /* 0x0000080e01007387 */ /* 0x0003e80000100a00 */
[----:B------:R-:W-:Y:S01]  /*12d50*/  STL.64 [R1+0x778], R28 ;  /* 0x0007781c01007387 */ /* 0x000fe20000100a00 */
[----:B0-----:R-:W-:-:S02]  /*12d60*/  IMAD.MOV.U32 R12, RZ, RZ, R17 ;  /* 0x000000ffff0c7224 */ /* 0x001fc400078e0011 */
[----:B------:R-:W-:Y:S02]  /*12d70*/  IMAD.MOV.U32 R13, RZ, RZ, R16 ;  /* 0x000000ffff0d7224 */ /* 0x000fe400078e0010 */
[----:B-1----:R-:W-:-:S03]  /*12d80*/  IMAD.MOV.U32 R14, RZ, RZ, R21 ;  /* 0x000000ffff0e7224 */ /* 0x002fc600078e0015 */
[----:B------:R0:W-:Y:S01]  /*12d90*/  STL.64 [R1], R12 ;  /* 0x0000000c01007387 */ /* 0x0001e20000100a00 */
[----:B------:R-:W-:Y:S02]  /*12da0*/  IMAD.MOV.U32 R15, RZ, RZ, R20 ;  /* 0x000000ffff0f7224 */ /* 0x000fe400078e0014 */
[----:B------:R-:W-:Y:S01]  /*12db0*/  IMAD.MOV.U32 R16, RZ, RZ, R23 ;  /* 0x000000ffff107224 */ /* 0x000fe200078e0017 */
[----:B------:R-:W-:Y:S01]  /*12dc0*/  STL.64 [R1+0x780], R4 ;  /* 0x0007800401007387 */ /* 0x000fe20000100a00 */
[----:B------:R-:W-:-:S03]  /*12dd0*/  IMAD.MOV.U32 R17, RZ, RZ, R22 ;  /* 0x000000ffff117224 */ /* 0x000fc600078e0016 */
[----:B------:R-:W-:Y:S01]  /*12de0*/  STL.64 [R1+0x788], R6 ;  /* 0x0007880601007387 */ /* 0x000fe20000100a00 */
[----:B0-----:R-:W-:Y:S02]  /*12df0*/  IMAD.MOV.U32 R12, RZ, RZ, R19 ;  /* 0x000000ffff0c7224 */ /* 0x001fe400078e0013 */
[----:B------:R-:W-:Y:S01]  /*12e00*/  IMAD.MOV.U32 R13, RZ, RZ, R18 ;  /* 0x000000ffff0d7224 */ /* 0x000fe200078e0012 */
[----:B------:R-:W-:Y:S01]  /*12e10*/  STL.64 [R1+0x790], R8 ;  /* 0x0007900801007387 */ /* 0x000fe20000100a00 */
[----:B------:R-:W-:Y:S02]  /*12e20*/  IMAD.MOV.U32 R18, RZ, RZ, R25 ;  /* 0x000000ffff127224 */ /* 0x000fe400078e0019 */
[----:B------:R-:W-:Y:S01]  /*12e30*/  IMAD.MOV.U32 R19, RZ, RZ, R24 ;  /* 0x000000ffff137224 */ /* 0x000fe200078e0018 */
[----:B------:R-:W-:Y:S04]  /*12e40*/  STL.64 [R1+0x798], R10 ;  /* 0x0007980a01007387 */ /* 0x000fe80000100a00 */
[----:B------:R-:W-:Y:S04]  /*12e50*/  STL.64 [R1+0x7a0], R12 ;  /* 0x0007a00c01007387 */ /* 0x000fe80000100a00 */
[----:B------:R-:W-:Y:S04]  /*12e60*/  STL.64 [R1+0x7a8], R14 ;  /* 0x0007a80e01007387 */ /* 0x000fe80000100a00 */
[----:B------:R-:W-:Y:S04]  /*12e70*/  STL.64 [R1+0x7b0], R16 ;  /* 0x0007b01001007387 */ /* 0x000fe80000100a00 */
[----:B------:R0:W-:Y:S04]  /*12e80*/  STL.64 [R1+0x7b8], R18 ;  /* 0x0007b81201007387 */ /* 0x0001e80000100a00 */
[----:B------:R-:W2:Y:S04]  /*12e90*/  LDL.LU R22, [R1+0x218] ;  /* 0x0002180001167983 */ /* 0x000ea80000300800 */
[----:B------:R-:W2:Y:S04]  /*12ea0*/  LDL.LU R23, [R1+0x460] ;  /* 0x0004600001177983 */ /* 0x000ea80000300800 */
[----:B------:R-:W3:Y:S04]  /*12eb0*/  LDL.LU R24, [R1+0x210] ;  /* 0x0002100001187983 */ /* 0x000ee80000300800 */
[----:B------:R-:W3:Y:S04]  /*12ec0*/  LDL.LU R25, [R1+0x464] ;  /* 0x0004640001197983 */ /* 0x000ee80000300800 */
[----:B------:R-:W4:Y:S04]  /*12ed0*/  LDL.LU R26, [R1+0x208] ;  /* 0x00020800011a7983 */ /* 0x000f280000300800 */
[----:B------:R-:W4:Y:S04]  /*12ee0*/  LDL.LU R27, [R1+0x468] ;  /* 0x00046800011b7983 */ /* 0x000f280000300800 */
        /* <DEDUP_REMOVED lines=31> */
[----:B------:R-:W2:Y:S01]  /*130e0*/  LDL.LU R19, [R1+0x470] ;  /* 0x0004700001137983 */ /* 0x000ea20000300800 */
[----:B------:R-:W-:-:S02]  /*130f0*/  LOP3.LUT R23, R23, R22, RZ, 0x3c, !PT ;  /* 0x0000001617177212 */ /* 0x000fc400078e3cff */
[----:B---3--:R-:W-:Y:S01]  /*13100*/  LOP3.LUT R25, R25, R24, RZ, 0x3c, !PT ;  /* 0x0000001819197212 */ /* 0x008fe200078e3cff */
[----:B--2---:R0:W-:Y:S04]  /*13110*/  STL.64 [R1+0x9c0], R18 ;  /* 0x0009c01201007387 */ /* 0x0041e80000100a00 */
[----:B0-----:R-:W2:Y:S04]  /*13120*/  LDL.LU R18, [R1+0x200] ;  /* 0x0002000001127983 */ /* 0x001ea80000300800 */
[----:B------:R-:W2:Y:S04]  /*13130*/  LDL.LU R19, [R1+0x46c] ;  /* 0x00046c0001137983 */ /* 0x000ea80000300800 */
        /* <DEDUP_REMOVED lines=9> */
[----:B------:R-:W-:-:S03]  /*131d0*/  LOP3.LUT R22, R23, R22, RZ, 0x3c, !PT ;  /* 0x0000001617167212 */ /* 0x000fc600078e3cff */
[----:B------:R-:W3:Y:S01]  /*131e0*/  LDL.LU R9, [R1+0x4bc] ;  /* 0x0004bc0001097983 */ /* 0x000ee20000300800 */
[----:B------:R-:W-:-:S03]  /*131f0*/  IMAD.MOV.U32 R20, RZ, RZ, R0 ;  /* 0x000000ffff147224 */ /* 0x000fc600078e0000 */
[----:B------:R-:W3:Y:S01]  /*13200*/  LDL.LU R6, [R1+0x1e4] ;  /* 0x0001e40001067983 */ /* 0x000ee20000300800 */
[----:B------:R-:W-:-:S03]  /*13210*/  IMAD.MOV.U32 R21, RZ, RZ, R3 ;  /* 0x000000ffff157224 */ /* 0x000fc600078e0003 */
[----:B------:R-:W3:Y:S01]  /*13220*/  LDL.LU R7, [R1+0x4c0] ;  /* 0x0004c00001077983 */ /* 0x000ee20000300800 */
[----:B----4-:R-:W-:-:S03]  /*13230*/  LOP3.LUT R27, R27, R26, RZ, 0x3c, !PT ;  /* 0x0000001a1b1b7212 */ /* 0x010fc600078e3cff */
[----:B------:R-:W4:Y:S01]  /*13240*/  LDL.LU R4, [R1+0x1ec] ;  /* 0x0001ec0001047983 */ /* 0x000f220000300800 */
[----:B------:R-:W-:-:S03]  /*13250*/  LOP3.LUT R24, R25, R24, RZ, 0x3c, !PT ;  /* 0x0000001819187212 */ /* 0x000fc600078e3cff */
[----:B------:R-:W4:Y:S01]  /*13260*/  LDL.LU R5, [R1+0x4c4] ;  /* 0x0004c40001057983 */ /* 0x000f220000300800 */
[----:B------:R-:W-:-:S03]  /*13270*/  LOP3.LUT R23, R23, R22, RZ, 0x3c, !PT ;  /* 0x0000001617177212 */ /* 0x000fc600078e3cff */
[----:B------:R-:W4:Y:S01]  /*13280*/  LDL.LU R28, [R1+0x1f4] ;  /* 0x0001f400011c7983 */ /* 0x000f220000300800 */
[----:B------:R-:W-:-:S03]  /*13290*/  LOP3.LUT R26, R27, R26, RZ, 0x3c, !PT ;  /* 0x0000001a1b1a7212 */ /* 0x000fc600078e3cff */
[----:B------:R-:W4:Y:S01]  /*132a0*/  LDL.LU R29, [R1+0x4c8] ;  /* 0x0004c800011d7983 */ /* 0x000f220000300800 */
[----:B------:R-:W-:-:S03]  /*132b0*/  LOP3.LUT R25, R25, R24, RZ, 0x3c, !PT ;  /* 0x0000001819197212 */ /* 0x000fc600078e3cff */
[----:B------:R-:W4:Y:S04]  /*132c0*/  LDL.LU R3, [R1+0x1fc] ;  /* 0x0001fc0001037983 */ /* 0x000f280000300800 */
[----:B------:R-:W4:Y:S04]  /*132d0*/  LDL.LU R0, [R1+0x4cc] ;  /* 0x0004cc0001007983 */ /* 0x000f280000300800 */
[----:B------:R0:W-:Y:S01]  /*132e0*/  STL.64 [R1+0x7c0], R20 ;  /* 0x0007c01401007387 */ /* 0x0001e20000100a00 */
[----:B------:R-:W-:-:S03]  /*132f0*/  LOP3.LUT R27, R27, R26, RZ, 0x3c, !PT ;  /* 0x0000001a1b1b7212 */ /* 0x000fc600078e3cff */
[----:B0-----:R-:W3:Y:S04]  /*13300*/  LDL.LU R20, [R1+0x1ac] ;  /* 0x0001ac0001147983 */ /* 0x001ee80000300800 */
[----:B------:R-:W4:Y:S04]  /*13310*/  LDL.LU R21, [R1+0x4a4] ;  /* 0x0004a40001157983 */ /* 0x000f280000300800 */
[----:B------:R0:W-:Y:S04]  /*13320*/  STL.64 [R1+0x7c8], R22 ;  /* 0x0007c81601007387 */ /* 0x0001e80000100a00 */
[----:B0-----:R-:W3:Y:S04]  /*13330*/  LDL.LU R22, [R1+0x1a4] ;  /* 0x0001a40001167983 */ /* 0x001ee80000300800 */
[----:B------:R-:W4:Y:S04]  /*13340*/  LDL.LU R23, [R1+0x4a0] ;  /* 0x0004a00001177983 */ /* 0x000f280000300800 */
[----:B------:R0:W-:Y:S04]  /*13350*/  STL.64 [R1+0x7d0], R24 ;  /* 0x0007d01801007387 */ /* 0x0001e80000100a00 */
[----:B0-----:R-:W3:Y:S04]  /*13360*/  LDL.LU R24, [R1+0x1a0] ;  /* 0x0001a00001187983 */ /* 0x001ee80000300800 */
[----:B------:R-:W3:Y:S04]  /*13370*/  LDL.LU R25, [R1+0x49c] ;  /* 0x00049c0001197983 */ /* 0x000ee80000300800 */
[----:B------:R0:W-:Y:S04]  /*13380*/  STL.64 [R1+0x7d8], R26 ;  /* 0x0007d81a01007387 */ /* 0x0001e80000100a00 */
[----:B0-----:R-:W4:Y:S04]  /*13390*/  LDL.LU R26, [R1+0x1a8] ;  /* 0x0001a800011a7983 */ /* 0x001f280000300800 */
[----:B------:R-:W4:Y:S01]  /*133a0*/  LDL.LU R27, [R1+0x498] ;  /* 0x00049800011b7983 */ /* 0x000f220000300800 */
        /* <DEDUP_REMOVED lines=51> */
[----:B--2---:R-:W-:-:S04]  /*136e0*/  LOP3.LUT R19, R19, R18, RZ, 0x3c, !PT ;  /* 0x0000001213137212 */ /* 0x004fc800078e3cff */
[----:B------:R-:W-:-:S04]  /*136f0*/  LOP3.LUT R18, R19, R18, RZ, 0x3c, !PT ;  /* 0x0000001213127212 */ /* 0x000fc800078e3cff */
[----:B------:R-:W-:-:S05]  /*13700*/  LOP3.LUT R19, R19, R18, RZ, 0x3c, !PT ;  /* 0x0000001213137212 */ /* 0x000fca00078e3cff */
[----:B------:R0:W-:Y:S04]  /*13710*/  STL.64 [R1+0x188], R18 ;  /* 0x0001881201007387 */ /* 0x0001e80000100a00 */
[----:B0-----:R-:W2:Y:S01]  /*13720*/  LDL.LU.64 R18, [R1+0x970] ;  /* 0x0009700001127983 */ /* 0x001ea20000300a00 */
[----:B---3--:R-:W-:Y:S02]  /*13730*/  LOP3.LUT R25, R25, R24, RZ, 0x3c, !PT ;  /* 0x0000001819197212 */ /* 0x008fe400078e3cff */
[----:B------:R-:W-:Y:S02]  /*13740*/  LOP3.LUT R26, R27, R26, RZ, 0x3c, !PT ;  /* 0x0000001a1b1a7212 */ /* 0x000fe400078e3cff */
[----:B------:R-:W-:Y:S02]  /*13750*/  LOP3.LUT R24, R25, R24, RZ, 0x3c, !PT ;  /* 0x0000001819187212 */ /* 0x000fe400078e3cff */
[----:B------:R-:W-:-:S02]  /*13760*/  LOP3.LUT R27, R27, R26, RZ, 0x3c, !PT ;  /* 0x0000001a1b1b7212 */ /* 0x000fc400078e3cff */
[----:B------:R-:W-:-:S03]  /*13770*/  LOP3.LUT R25, R25, R24, RZ, 0x3c, !PT ;  /* 0x0000001819197212 */ /* 0x000fc600078e3cff */
[----:B------:R0:W-:Y:S04]  /*13780*/  STL.64 [R1+0x190], R26 ;  /* 0x0001901a01007387 */ /* 0x0001e80000100a00 */
[----:B------:R1:W-:Y:S01]  /*13790*/  STL.64 [R1+0x198], R24 ;  /* 0x0001981801007387 */ /* 0x0003e20000100a00 */
[----:B0-----:R-:W-:Y:S02]  /*137a0*/  IMAD.MOV.U32 R26, RZ, RZ, R23 ;  /* 0x000000ffff1a7224 */ /* 0x001fe400078e0017 */
[----:B------:R-:W-:Y:S02]  /*137b0*/  IMAD.MOV.U32 R27, RZ, RZ, R22 ;  /* 0x000000ffff1b7224 */ /* 0x000fe400078e0016 */
[----:B-1----:R-:W-:Y:S02]  /*137c0*/  IMAD.MOV.U32 R24, RZ, RZ, R21 ;  /* 0x000000ffff187224 */ /* 0x002fe400078e0015 */
[----:B------:R-:W-:-:S02]  /*137d0*/  IMAD.MOV.U32 R25, RZ, RZ, R20 ;  /* 0x000000ffff197224 */ /* 0x000fc400078e0014 */
[----:B------:R-:W-:Y:S02]  /*137e0*/  IMAD.MOV.U32 R20, RZ, RZ, R17 ;  /* 0x000000ffff147224 */ /* 0x000fe400078e0011 */
[----:B------:R-:W-:Y:S01]  /*137f0*/  IMAD.MOV.U32 R21, RZ, RZ, R16 ;  /* 0x000000ffff157224 */ /* 0x000fe200078e0010 */
[----:B------:R0:W-:Y:S01]  /*13800*/  STL.64 [R1+0x3a0], R26 ;  /* 0x0003a01a01007387 */ /* 0x0001e20000100a00 */
[----:B------:R-:W-:Y:S02]  /*13810*/  IMAD.MOV.U32 R16, RZ, RZ, R13 ;  /* 0x000000ffff107224 */ /* 0x000fe400078e000d */
[----:B------:R-:W-:Y:S01]  /*13820*/  IMAD.MOV.U32 R17, RZ, RZ, R12 ;  /* 0x000000ffff117224 */ /* 0x000fe200078e000c */
[----:B------:R-:W-:Y:S01]  /*13830*/  STL.64 [R1+0x3a8], R24 ;  /* 0x0003a81801007387 */ /* 0x000fe20000100a00 */
[----:B------:R-:W-:Y:S02]  /*13840*/  IMAD.MOV.U32 R12, RZ, RZ, R9 ;  /* 0x000000ffff0c7224 */ /* 0x000fe400078e0009 */
[----:B------:R-:W-:-:S02]  /*13850*/  IMAD.MOV.U32 R13, RZ, RZ, R8 ;  /* 0x000000ffff0d7224 */ /* 0x000fc400078e0008 */
[----:B------:R-:W-:Y:S02]  /*13860*/  IMAD.MOV.U32 R8, RZ, RZ, R5 ;  /* 0x000000ffff087224 */ /* 0x000fe400078e0005 */
[----:B------:R-:W-:Y:S02]  /*13870*/  IMAD.MOV.U32 R9, RZ, RZ, R4 ;  /* 0x000000ffff097224 */ /* 0x000fe400078e0004 */
[----:B--2---:R-:W-:Y:S02]  /*13880*/  IMAD.MOV.U32 R22, RZ, RZ, R19 ;  /* 0x000000ffff167224 */ /* 0x004fe400078e0013 */
[----:B------:R-:W-:Y:S02]  /*13890*/  IMAD.MOV.U32 R23, RZ, RZ, R18 ;  /* 0x000000ffff177224 */ /* 0x000fe400078e0012 */
[----:B------:R-:W-:Y:S02]  /*138a0*/  IMAD.MOV.U32 R18, RZ, RZ, R15 ;  /* 0x000000ffff127224 */ /* 0x000fe400078e000f */
[----:B------:R-:W-:Y:S01]  /*138b0*/  IMAD.MOV.U32 R19, RZ, RZ, R14 ;  /* 0x000000ffff137224 */ /* 0x000fe200078e000e */
[----:B------:R-:W-:Y:S01]  /*138c0*/  STL.64 [R1+0x3b0], R22 ;  /* 0x0003b01601007387 */ /* 0x000fe20000100a00 */
[----:B------:R-:W-:-:S02]  /*138d0*/  IMAD.MOV.U32 R14, RZ, RZ, R11 ;  /* 0x000000ffff0e7224 */ /* 0x000fc400078e000b */
[----:B------:R-:W-:Y:S01]  /*138e0*/  IMAD.MOV.U32 R15, RZ, RZ, R10 ;  /* 0x000000ffff0f7224 */ /* 0x000fe200078e000a */
[----:B------:R-:W-:Y:S01]  /*138f0*/  STL.64 [R1+0x3b8], R20 ;  /* 0x0003b81401007387 */ /* 0x000fe20000100a00 */
[----:B------:R-:W-:Y:S02]  /*13900*/  IMAD.MOV.U32 R10, RZ, RZ, R7 ;  /* 0x000000ffff0a7224 */ /* 0x000fe400078e0007 */
        /* <DEDUP_REMOVED lines=8> */
[----:B------:R-:W-:Y:S04]  /*13990*/  STL.64 [R1+0x3e8], R8 ;  /* 0x0003e80801007387 */ /* 0x000fe80000100a00 */
[----:B0-----:R-:W2:Y:S04]  /*139a0*/  LDL.LU R26, [R1+0x27c] ;  /* 0x00027c00011a7983 */ /* 0x001ea80000300800 */
[----:B------:R-:W-:Y:S04]  /*139b0*/  STL.64 [R1+0x3f0], R6 ;  /* 0x0003f00601007387 */ /* 0x000fe80000100a00 */
[----:B------:R-:W2:Y:S01]  /*139c0*/  LDL.LU R27, [R1+0x50c] ;  /* 0x00050c00011b7983 */ /* 0x000ea20000300800 */
[----:B------:R-:W-:-:S02]  /*139d0*/  IMAD.MOV.U32 R4, RZ, RZ, R0 ;  /* 0x000000ffff047224 */ /* 0x000fc400078e0000 */
[----:B------:R-:W-:-:S05]  /*139e0*/  IMAD.MOV.U32 R5, RZ, RZ, R3 ;  /* 0x000000ffff057224 */ /* 0x000fca00078e0003 */
[----:B------:R-:W-:Y:S04]  /*139f0*/  STL.64 [R1+0x3f8], R4 ;  /* 0x0003f80401007387 */ /* 0x000fe80000100a00 */
        /* <DEDUP_REMOVED lines=149> */
[----:B------:R3:W-:Y:S02]  /*14350*/  STL.64 [R1+0x478], R26 ;  /* 0x0004781a01007387 */ /* 0x0007e40000100a00 */
[----:B---3--:R-:W-:Y:S02]  /*14360*/  IMAD.MOV.U32 R27, RZ, RZ, R24 ;  /* 0x000000ffff1b7224 */ /* 0x008fe400078e0018 */
[----:B----4-:R-:W-:Y:S02]  /*14370*/  IMAD.MOV.U32 R24, RZ, RZ, R23 ;  /* 0x000000ffff187224 */ /* 0x010fe400078e0017 */
[----:B------:R-:W-:Y:S02]  /*14380*/  IMAD.MOV.U32 R23, RZ, RZ, R20 ;  /* 0x000000ffff177224 */ /* 0x000fe400078e0014 */
[----:B------:R-:W-:Y:S02]  /*14390*/  IMAD.MOV.U32 R20, RZ, RZ, R19 ;  /* 0x000000ffff147224 */ /* 0x000fe400078e0013 */
[----:B------:R-:W-:-:S02]  /*143a0*/  IMAD.MOV.U32 R19, RZ, RZ, R16 ;  /* 0x000000ffff137224 */ /* 0x000fc400078e0010 */
[----:B------:R-:W-:Y:S02]  /*143b0*/  IMAD.MOV.U32 R16, RZ, RZ, R15 ;  /* 0x000000ffff107224 */ /* 0x000fe400078e000f */
[----:B------:R-:W-:Y:S02]  /*143c0*/  IMAD.MOV.U32 R15, RZ, RZ, R12 ;  /* 0x000000ffff0f7224 */ /* 0x000fe400078e000c */
[----:B------:R-:W-:Y:S02]  /*143d0*/  IMAD.MOV.U32 R12, RZ, RZ, R11 ;  /* 0x000000ffff0c7224 */ /* 0x000fe400078e000b */
[----:B------:R-:W-:Y:S02]  /*143e0*/  IMAD.MOV.U32 R11, RZ, RZ, R8 ;  /* 0x000000ffff0b7224 */ /* 0x000fe400078e0008 */
[----:B------:R-:W-:Y:S02]  /*143f0*/  IMAD.MOV.U32 R8, RZ, RZ, R3 ;  /* 0x000000ffff087224 */ /* 0x000fe400078e0003 */
[----:B------:R-:W0:Y:S01]  /*14400*/  LDC R3, c[0x0][0x23c] ;  /* 0x00008f00ff037b82 */ /* 0x000e220000000800 */
[----:B------:R-:W-:-:S02]  /*14410*/  IMAD.MOV.U32 R26, RZ, RZ, R25 ;  /* 0x000000ffff1a7224 */ /* 0x000fc400078e0019 */
[----:B------:R-:W-:Y:S02]  /*14420*/  IMAD.MOV.U32 R25, RZ, RZ, R22 ;  /* 0x000000ffff197224 */ /* 0x000fe400078e0016 */
[----:B------:R-:W-:Y:S02]  /*14430*/  IMAD.MOV.U32 R22, RZ, RZ, R21 ;  /* 0x000000ffff167224 */ /* 0x000fe400078e0015 */
[----:B------:R-:W-:Y:S01]  /*14440*/  IMAD.MOV.U32 R21, RZ, RZ, R18 ;  /* 0x000000ffff157224 */ /* 0x000fe200078e0012 */
[----:B------:R-:W-:Y:S01]  /*14450*/  STL.64 [R1+0x480], R26 ;  /* 0x0004801a01007387 */ /* 0x000fe20000100a00 */
[----:B------:R-:W-:Y:S02]  /*14460*/  IMAD.MOV.U32 R18, RZ, RZ, R17 ;  /* 0x000000ffff127224 */ /* 0x000fe400078e0011 */
[----:B------:R-:W-:Y:S01]  /*14470*/  IMAD.MOV.U32 R17, RZ, RZ, R14 ;  /* 0x000000ffff117224 */ /* 0x000fe200078e000e */
[----:B------:R-:W-:Y:S01]  /*14480*/  STL.64 [R1+0x488], R24 ;  /* 0x0004881801007387 */ /* 0x000fe20000100a00 */
[----:B------:R-:W-:-:S02]  /*14490*/  IMAD.MOV.U32 R14, RZ, RZ, R13 ;  /* 0x000000ffff0e7224 */ /* 0x000fc400078e000d */
[----:B------:R-:W-:Y:S01]  /*144a0*/  IMAD.MOV.U32 R13, RZ, RZ, R10 ;  /* 0x000000ffff0d7224 */ /* 0x000fe200078e000a */
[----:B------:R-:W-:Y:S01]  /*144b0*/  STL.64 [R1+0x490], R22 ;  /* 0x0004901601007387 */ /* 0x000fe20000100a00 */
[----:B------:R-:W-:-:S03]  /*144c0*/  IMAD.MOV.U32 R10, RZ, RZ, R9 ;  /* 0x000000ffff0a7224 */ /* 0x000fc600078e0009 */
[----:B------:R-:W-:Y:S04]  /*144d0*/  STL.64 [R1+0x498], R20 ;  /* 0x0004981401007387 */ /* 0x000fe80000100a00 */
[----:B------:R-:W-:Y:S04]  /*144e0*/  STL.64 [R1+0x4a0], R18 ;  /* 0x0004a01201007387 */ /* 0x000fe80000100a00 */
[----:B------:R-:W-:Y:S01]  /*144f0*/  STL.64 [R1+0x4a8], R16 ;  /* 0x0004a81001007387 */ /* 0x000fe20000100a00 */
[----:B------:R-:W-:-:S03]  /*14500*/  IMAD.MOV.U32 R9, RZ, RZ, R6 ;  /* 0x000000ffff097224 */ /* 0x000fc600078e0006 */
[----:B------:R-:W-:Y:S04]  /*14510*/  STL.64 [R1+0x4b0], R14 ;  /* 0x0004b00e01007387 */ /* 0x000fe80000100a00 */
[----:B------:R-:W-:Y:S04]  /*14520*/  STL.64 [R1+0x4b8], R12 ;  /* 0x0004b80c01007387 */ /* 0x000fe80000100a00 */
[----:B------:R-:W-:Y:S01]  /*14530*/  STL.64 [R1+0x4c0], R10 ;  /* 0x0004c00a01007387 */ /* 0x000fe20000100a00 */
[----:B------:R-:W-:-:S03]  /*14540*/  IMAD.MOV.U32 R6, RZ, RZ, R28 ;  /* 0x000000ffff067224 */ /* 0x000fc600078e001c */
[----:B0-----:R0:W-:Y:S04]  /*14550*/  STL.64 [R1+0x870], R2 ;  /* 0x0008700201007387 */ /* 0x0011e80000100a00 */
[----:B------:R-:W-:Y:S01]  /*14560*/  STL.64 [R1+0x4c8], R8 ;  /* 0x0004c80801007387 */ /* 0x000fe20000100a00 */
[----:B0-----:R-:W-:Y:S02]  /*14570*/  IMAD.MOV.U32 R2, RZ, RZ, R4 ;  /* 0x000000ffff027224 */ /* 0x001fe400078e0004 */
[----:B------:R-:W-:Y:S02]  /*14580*/  IMAD.MOV.U32 R3, RZ, RZ, R7 ;  /* 0x000000ffff037224 */ /* 0x000fe400078e0007 */
[----:B------:R-:W-:-:S03]  /*14590*/  IMAD.MOV.U32 R7, RZ, RZ, R5 ;  /* 0x000000ffff077224 */ /* 0x000fc600078e0005 */
[----:B------:R0:W-:Y:S04]  /*145a0*/  STL.64 [R1+0x4d0], R2 ;  /* 0x0004d00201007387 */ /* 0x0001e80000100a00 */
[----:B0-----:R-:W2:Y:S04]  /*145b0*/  LDL.LU R2, [R1+0x580] ;  /* 0x0005800001027983 */ /* 0x001ea80000300800 */
[----:B------:R-:W-:Y:S04]  /*145c0*/  STL.64 [R1+0x4d8], R6 ;  /* 0x0004d80601007387 */ /* 0x000fe80000100a00 */
[----:B------:R-:W3:Y:S01]  /*145d0*/  LDL.LU R3, [R1+0x36c] ;  /* 0x00036c0001037983 */ /* 0x000ee20000300800 */
[----:B------:R-:W-:-:S02]  /*145e0*/  IMAD.MOV.U32 R4, RZ, RZ, R0 ;  /* 0x000000ffff047224 */ /* 0x000fc400078e0000 */
[----:B------:R-:W-:-:S05]  /*145f0*/  IMAD.MOV.U32 R5, RZ, RZ, R29 ;  /* 0x000000ffff057224 */ /* 0x000fca00078e001d */
[----:B------:R-:W-:Y:S04]  /*14600*/  STL.64 [R1+0x4e0], R4 ;  /* 0x0004e00401007387 */ /* 0x000fe80000100a00 */
[----:B---3--:R0:W-:Y:S04]  /*14610*/  STL [R1+0x878], R3 ;  /* 0x0008780301007387 */ /* 0x0081e80000100800 */
[----:B0-----:R-:W2:Y:S04]  /*14620*/  LDL.LU R3, [R1+0x364] ;  /* 0x0003640001037983 */ /* 0x001ea80000300800 */
        /* <DEDUP_REMOVED lines=58> */
[----:B------:R-:W4:Y:S04]  /*149d0*/  LDL.LU.64 R14, [R1+0x130] ;  /* 0x00013000010e7983 */ /* 0x000f280000300a00 */
[----:B------:R-:W4:Y:S04]  /*149e0*/  LDL.LU.64 R12, [R1+0x128] ;  /* 0x00012800010c7983 */ /* 0x000f280000300a00 */
[----:B------:R-:W4:Y:S04]  /*149f0*/  LDL.LU.64 R10, [R1+0x118] ;  /* 0x00011800010a7983 */ /* 0x000f280000300a00 */
[----:B------:R-:W4:Y:S04]  /*14a00*/  LDL.LU.64 R8, [R1+0x110] ;  /* 0x0001100001087983 */ /* 0x000f280000300a00 */
[----:B------:R-:W4:Y:S04]  /*14a10*/  LDL.LU.64 R6, [R1+0x108] ;  /* 0x0001080001067983 */ /* 0x000f280000300a00 */
[----:B------:R-:W4:Y:S04]  /*14a20*/  LDL.LU.64 R4, [R1+0x100] ;  /* 0x0001000001047983 */ /* 0x000f280000300a00 */
[----:B------:R-:W4:Y:S01]  /*14a30*/  LDL.LU.64 R28, [R1+0xf8] ;  /* 0x0000f800011c7983 */ /* 0x000f220000300a00 */
        /* <DEDUP_REMOVED lines=74> */
[----:B0-----:R-:W2:Y:S04]  /*14ee0*/  LDL.LU.64 R2, [R1+0x880] ;  /* 0x0008800001027983 */ /* 0x001ea80000300a00 */
[----:B--2---:R0:W-:Y:S04]  /*14ef0*/  STL.64 [R1+0x560], R2 ;  /* 0x0005600201007387 */ /* 0x0041e80000100a00 */
[----:B0-----:R-:W2:Y:S01]  /*14f00*/  LDL.LU R3, [R1+0x878] ;  /* 0x0008780001037983 */ /* 0x001ea20000300800 */
[----:B---3--:R-:W-:-:S02]  /*14f10*/  IMAD.MOV.U32 R2, RZ, RZ, R26 ;  /* 0x000000ffff027224 */ /* 0x008fc400078e001a */
[----:B----4-:R-:W-:-:S03]  /*14f20*/  IMAD.MOV.U32 R26, RZ, RZ, R24 ;  /* 0x000000ffff1a7224 */ /* 0x010fc600078e0018 */
[----:B--2---:R0:W-:Y:S04]  /*14f30*/  STL.64 [R1+0x568], R2 ;  /* 0x0005680201007387 */ /* 0x0041e80000100a00 */
[----:B0-----:R-:W2:Y:S01]  /*14f40*/  LDL.LU.64 R2, [R1+0x870] ;  /* 0x0008700001027983 */ /* 0x001ea20000300a00 */
[----:B------:R-:W-:-:S03]  /*14f50*/  IMAD.MOV.U32 R24, RZ, RZ, R20 ;  /* 0x000000ffff187224 */ /* 0x000fc600078e0014 */
[----:B------:R0:W-:Y:S01]  /*14f60*/  STL.64 [R1+0x570], R26 ;  /* 0x0005701a01007387 */ /* 0x0001e20000100a00 */
[----:B------:R-:W-:Y:S02]  /*14f70*/  IMAD.MOV.U32 R20, RZ, RZ, R16 ;  /* 0x000000ffff147224 */ /* 0x000fe400078e0010 */
[----:B0-----:R-:W-:Y:S02]  /*14f80*/  IMAD.MOV.U32 R26, RZ, RZ, R22 ;  /* 0x000000ffff1a7224 */ /* 0x001fe400078e0016 */
[----:B------:R-:W-:Y:S02]  /*14f90*/  IMAD.MOV.U32 R27, RZ, RZ, R25 ;  /* 0x000000ffff1b7224 */ /* 0x000fe400078e0019 */
[----:B------:R-:W-:Y:S02]  /*14fa0*/  IMAD.MOV.U32 R25, RZ, RZ, R23 ;  /* 0x000000ffff197224 */ /* 0x000fe400078e0017 */
[----:B------:R-:W-:Y:S02]  /*14fb0*/  IMAD.MOV.U32 R22, RZ, RZ, R18 ;  /* 0x000000ffff167224 */ /* 0x000fe400078e0012 */
[----:B------:R-:W-:-:S02]  /*14fc0*/  IMAD.MOV.U32 R23, RZ, RZ, R21 ;  /* 0x000000ffff177224 */ /* 0x000fc400078e0015 */
[----:B------:R-:W-:Y:S01]  /*14fd0*/  IMAD.MOV.U32 R21, RZ, RZ, R19 ;  /* 0x000000ffff157224 */ /* 0x000fe200078e0013 */
[----:B------:R0:W-:Y:S01]  /*14fe0*/  STL.64 [R1+0x578], R26 ;  /* 0x0005781a01007387 */ /* 0x0001e20000100a00 */
[----:B------:R-:W-:Y:S02]  /*14ff0*/  IMAD.MOV.U32 R18, RZ, RZ, R0 ;  /* 0x000000ffff127224 */ /* 0x000fe400078e0000 */
[----:B------:R-:W-:Y:S01]  /*15000*/  IMAD.MOV.U32 R19, RZ, RZ, R17 ;  /* 0x000000ffff137224 */ /* 0x000fe200078e0011 */
[----:B------:R-:W-:Y:S04]  /*15010*/  STL.64 [R1+0x580], R24 ;  /* 0x0005801801007387 */ /* 0x000fe80000100a00 */
[----:B------:R-:W-:Y:S04]  /*15020*/  STL.64 [R1+0x588], R22 ;  /* 0x0005881601007387 */ /* 0x000fe80000100a00 */
[----:B------:R-:W-:Y:S04]  /*15030*/  STL.64 [R1+0x5a0], R20 ;  /* 0x0005a01401007387 */ /* 0x000fe80000100a00 */
[----:B------:R-:W-:Y:S01]  /*15040*/  STL.64 [R1+0x5a8], R18 ;  /* 0x0005a81201007387 */ /* 0x000fe20000100a00 */
[----:B--2---:R-:W-:-:S04]  /*15050*/  IMAD.SHL.U32 R3, R3, 0x40, RZ ;  /* 0x0000004003037824 */ /* 0x004fc800078e00ff */
[----:B------:R-:W-:-:S04]  /*15060*/  IMAD.WIDE R16, R3, 0x2, R14 ;  /* 0x0000000203107825 */ /* 0x000fc800078e020e */
[C---:B------:R-:W-:Y:S01]  /*15070*/  IMAD.WIDE R14, R3.reuse, 0x2, R12 ;  /* 0x00000002030e7825 */ /* 0x040fe200078e020c */
[----:B------:R-:W-:Y:S03]  /*15080*/  STL.64 [R1+0x398], R16 ;  /* 0x0003981001007387 */ /* 0x000fe60000100a00 */
[C---:B------:R-:W-:Y:S01]  /*15090*/  IMAD.WIDE R12, R3.reuse, 0x2, R10 ;  /* 0x00000002030c7825 */ /* 0x040fe200078e020a */
[----:B------:R-:W-:Y:S03]  /*150a0*/  STL.64 [R1+0x390], R14 ;  /* 0x0003900e01007387 */ /* 0x000fe60000100a00 */
[C---:B------:R-:W-:Y:S01]  /*150b0*/  IMAD.WIDE R10, R3.reuse, 0x2, R8 ;  /* 0x00000002030a7825 */ /* 0x040fe200078e0208 */
[----:B------:R-:W-:Y:S03]  /*150c0*/  STL.64 [R1+0x388], R12 ;  /* 0x0003880c01007387 */ /* 0x000fe60000100a00 */
[C---:B------:R-:W-:Y:S01]  /*150d0*/  IMAD.WIDE R8, R3.reuse, 0x2, R6 ;  /* 0x0000000203087825 */ /* 0x040fe200078e0206 */
[----:B------:R-:W-:Y:S04]  /*150e0*/  STL.64 [R1+0x380], R10 ;  /* 0x0003800a01007387 */ /* 0x000fe80000100a00 */
[----:B------:R-:W-:Y:S04]  /*150f0*/  STL.64 [R1+0x378], R8 ;  /* 0x0003780801007387 */ /* 0x000fe80000100a00 */
[----:B0-----:R-:W2:Y:S01]  /*15100*/  LDL.LU.64 R26, [R1+0x60] ;  /* 0x00006000011a7983 */ /* 0x001ea20000300a00 */
[----:B------:R-:W-:-:S04]  /*15110*/  IMAD.WIDE R6, R3, 0x2, R4 ;  /* 0x0000000203067825 */ /* 0x000fc800078e0204 */
[C---:B------:R-:W-:Y:S01]  /*15120*/  IMAD.WIDE R4, R3.reuse, 0x2, R28 ;  /* 0x0000000203047825 */ /* 0x040fe200078e021c */
[----:B------:R-:W-:Y:S04]  /*15130*/  STL.64 [R1+0x370], R6 ;  /* 0x0003700601007387 */ /* 0x000fe80000100a00 */
[----:B--2---:R0:W-:Y:S04]  /*15140*/  STL.64 [R1+0x7e0], R26 ;  /* 0x0007e01a01007387 */ /* 0x0041e80000100a00 */
[----:B------:R-:W-:Y:S04]  /*15150*/  STL.64 [R1+0x368], R4 ;  /* 0x0003680401007387 */ /* 0x000fe80000100a00 */
[----:B0-----:R-:W2:Y:S04]  /*15160*/  LDL.LU.64 R26, [R1+0x68] ;  /* 0x00006800011a7983 */ /* 0x001ea80000300a00 */
[----:B--2---:R0:W-:Y:S04]  /*15170*/  STL.64 [R1+0x7e8], R26 ;  /* 0x0007e81a01007387 */ /* 0x0041e80000100a00 */
        /* <DEDUP_REMOVED lines=33> */
[----:B------:R-:W3:Y:S04]  /*15390*/  LDL.LU.64 R24, [R1+0x58] ;  /* 0x0000580001187983 */ /* 0x000ee80000300a00 */
[----:B------:R-:W4:Y:S04]  /*153a0*/  LDL.LU.64 R22, [R1+0x50] ;  /* 0x0000500001167983 */ /* 0x000f280000300a00 */
        /* <DEDUP_REMOVED lines=9> */
[----:B------:R-:W4:Y:S01]  /*15440*/  LDL.LU.64 R28, [R1] ;  /* 0x00000000011c7983 */ /* 0x000f220000300a00 */
[----:B--2---:R-:W-:-:S05]  /*15450*/  IMAD.WIDE R26, R3, 0x2, R26 ;  /* 0x00000002031a7825 */ /* 0x004fca00078e021a */
[----:B------:R0:W-:Y:S04]  /*15460*/  STL.64 [R1+0x360], R26 ;  /* 0x0003601a01007387 */ /* 0x0001e80000100a00 */
[----:B0-----:R-:W2:Y:S02]  /*15470*/  LDL.LU.64 R26, [R1+0x868] ;  /* 0x00086800011a7983 */ /* 0x001ea40000300a00 */
        /* <DEDUP_REMOVED lines=50> */
[----:B0-----:R-:W2:Y:S01]  /*157a0*/  LDL.LU.64 R26, [R1+0x7e0] ;  /* 0x0007e000011a7983 */ /* 0x001ea20000300a00 */
[----:B---3--:R-:W-:-:S04]  /*157b0*/  IMAD.WIDE R24, R3, 0x2, R24 ;  /* 0x0000000203187825 */ /* 0x008fc800078e0218 */
[----:B----4-:R-:W-:-:S04]  /*157c0*/  IMAD.WIDE R22, R3, 0x2, R22 ;  /* 0x0000000203167825 */ /* 0x010fc800078e0216 */
[----:B------:R-:W-:-:S04]  /*157d0*/  IMAD.WIDE R20, R3, 0x2, R20 ;  /* 0x0000000203147825 */ /* 0x000fc800078e0214 */
        /* <DEDUP_REMOVED lines=9> */
[----:B--2---:R-:W-:-:S05]  /*15870*/  IMAD.WIDE R26, R3, 0x2, R26 ;  /* 0x00000002031a7825 */ /* 0x004fca00078e021a */
[----:B------:R0:W-:Y:S04]  /*15880*/  STL.64 [R1+0x2d0], R26 ;  /* 0x0002d01a01007387 */ /* 0x0001e80000100a00 */
[----:B0-----:R-:W2:Y:S04]  /*15890*/  LDL.LU.64 R26, [R1+0x7d8] ;  /* 0x0007d800011a7983 */ /* 0x001ea80000300a00 */
[----:B------:R0:W-:Y:S04]  /*158a0*/  STL.64 [R1+0x2c8], R24 ;  /* 0x0002c81801007387 */ /* 0x0001e80000100a00 */
[----:B0-----:R-:W3:Y:S04]  /*158b0*/  LDL.LU.64 R24, [R1+0x7d0] ;  /* 0x0007d00001187983 */ /* 0x001ee80000300a00 */
[----:B------:R0:W-:Y:S04]  /*158c0*/  STL.64 [R1+0x2c0], R22 ;  /* 0x0002c01601007387 */ /* 0x0001e80000100a00 */
[----:B0-----:R-:W4:Y:S04]  /*158d0*/  LDL.LU.64 R22, [R1+0x7c8] ;  /* 0x0007c80001167983 */ /* 0x001f280000300a00 */
[----:B------:R0:W-:Y:S04]  /*158e0*/  STL.64 [R1+0x2b8], R20 ;  /* 0x0002b81401007387 */ /* 0x0001e80000100a00 */
[----:B0-----:R-:W2:Y:S04]  /*158f0*/  LDL.LU.64 R20, [R1+0x7c0] ;  /* 0x0007c00001147983 */ /* 0x001ea80000300a00 */
        /* <DEDUP_REMOVED lines=17> */
[----:B0-----:R-:W2:Y:S01]  /*15a10*/  LDL.LU.64 R28, [R1+0x778] ;  /* 0x00077800011c7983 */ /* 0x001ea20000300a00 */
[----:B---3--:R-:W-:-:S04]  /*15a20*/  IMAD.WIDE R24, R3, 0x2, R24 ;  /* 0x0000000203187825 */ /* 0x008fc800078e0218 */
[----:B----4-:R-:W-:-:S04]  /*15a30*/  IMAD.WIDE R22, R3, 0x2, R22 ;  /* 0x0000000203167825 */ /* 0x010fc800078e0216 */
[----:B--2---:R-:W-:-:S04]  /*15a40*/  IMAD.WIDE R20, R3, 0x2, R20 ;  /* 0x0000000203147825 */ /* 0x004fc800078e0214 */
        /* <DEDUP_REMOVED lines=8> */
[----:B------:R-:W-:-:S05]  /*15ad0*/  IMAD.WIDE R28, R3, 0x2, R28 ;  /* 0x00000002031c7825 */ /* 0x000fca00078e021c */
        /* <DEDUP_REMOVED lines=15> */
[----:B0-----:R-:W4:Y:S04]  /*15bd0*/  LDL.LU.64 R16, [R1+0x158] ;  /* 0x0001580001107983 */ /* 0x001f280000300a00 */
[----:B------:R0:W-:Y:S04]  /*15be0*/  STL.64 [R1+0x228], R18 ;  /* 0x0002281201007387 */ /* 0x0001e80000100a00 */
[----:B0-----:R-:W3:Y:S04]  /*15bf0*/  LDL.LU.64 R18, [R1+0x150] ;  /* 0x0001500001127983 */ /* 0x001ee80000300a00 */
[----:B------:R0:W-:Y:S04]  /*15c00*/  STL.64 [R1+0x220], R20 ;  /* 0x0002201401007387 */ /* 0x0001e80000100a00 */
[----:B0-----:R-:W4:Y:S04]  /*15c10*/  LDL.LU.64 R20, [R1+0x148] ;  /* 0x0001480001147983 */ /* 0x001f280000300a00 */
[----:B------:R0:W-:Y:S04]  /*15c20*/  STL.64 [R1+0x218], R22 ;  /* 0x0002181601007387 */ /* 0x0001e80000100a00 */
[----:B0-----:R-:W2:Y:S04]  /*15c30*/  LDL.LU.64 R22, [R1+0x140] ;  /* 0x0001400001167983 */ /* 0x001ea80000300a00 */
[----:B------:R0:W-:Y:S04]  /*15c40*/  STL.64 [R1+0x210], R24 ;  /* 0x0002101801007387 */ /* 0x0001e80000100a00 */
[----:B0-----:R-:W4:Y:S01]  /*15c50*/  LDL.LU.64 R24, [R1+0x138] ;  /* 0x0001380001187983 */ /* 0x001f220000300a00 */
[----:B------:R-:W-:-:S05]  /*15c60*/  IMAD.WIDE R26, R3, 0x2, R26 ;  /* 0x00000002031a7825 */ /* 0x000fca00078e021a */
[----:B------:R2:W-:Y:S02]  /*15c70*/  STL.64 [R1+0x208], R26 ;  /* 0x0002081a01007387 */ /* 0x0005e40000100a00 */
[----:B--2---:R-:W-:-:S04]  /*15c80*/  IMAD.WIDE R26, R3, 0x2, R22 ;  /* 0x00000002031a7825 */ /* 0x004fc800078e0216 */
[----:B---3--:R-:W-:-:S04]  /*15c90*/  IMAD.WIDE R22, R3, 0x2, R18 ;  /* 0x0000000203167825 */ /* 0x008fc800078e0212 */
[----:B----4-:R-:W-:-:S05]  /*15ca0*/  IMAD.WIDE R24, R3, 0x2, R24 ;  /* 0x0000000203187825 */ /* 0x010fca00078e0218 */
[----:B------:R0:W-:Y:S01]  /*15cb0*/  STL.64 [R1+0x200], R24 ;  /* 0x0002001801007387 */ /* 0x0001e20000100a00 */
[----:B------:R-:W-:-:S03]  /*15cc0*/  IMAD.WIDE R18, R3, 0x2, R14 ;  /* 0x0000000203127825 */ /* 0x000fc600078e020e */
[----:B------:R-:W-:Y:S01]  /*15cd0*/  STL.64 [R1+0x1f8], R26 ;  /* 0x0001f81a01007387 */ /* 0x000fe20000100a00 */
[----:B------:R-:W-:-:S04]  /*15ce0*/  IMAD.WIDE R14, R3, 0x2, R10 ;  /* 0x00000002030e7825 */ /* 0x000fc800078e020a */
[----:B0-----:R-:W-:-:S04]  /*15cf0*/  IMAD.WIDE R24, R3, 0x2, R20 ;  /* 0x0000000203187825 */ /* 0x001fc800078e0214 */
[C---:B------:R-:W-:Y:S01]  /*15d00*/  IMAD.WIDE R20, R3.reuse, 0x2, R16 ;  /* 0x0000000203147825 */ /* 0x040fe200078e0210 */
[----:B------:R-:W-:Y:S03]  /*15d10*/  STL.64 [R1+0x1f0], R24 ;  /* 0x0001f01801007387 */ /* 0x000fe60000100a00 */
        /* <DEDUP_REMOVED lines=9> */
[----:B------:R-:W-:Y:S04]  /*15db0*/  STL.64 [R1+0x1c0], R12 ;  /* 0x0001c00c01007387 */ /* 0x000fe80000100a00 */
[----:B------:R-:W-:Y:S04]  /*15dc0*/  STL.64 [R1+0x1b8], R10 ;  /* 0x0001b80a01007387 */ /* 0x000fe80000100a00 */
[----:B------:R-:W2:Y:S04]  /*15dd0*/  LDL.LU.64 R4, [R1+0x198] ;  /* 0x0001980001047983 */ /* 0x000ea80000300a00 */
[----:B------:R0:W-:Y:S04]  /*15de0*/  STL.64 [R1+0x1b0], R8 ;  /* 0x0001b00801007387 */ /* 0x0001e80000100a00 */
[----:B0-----:R-:W3:Y:S01]  /*15df0*/  LDL.LU.64 R8, [R1+0x3c8] ;  /* 0x0003c80001087983 */ /* 0x001ee20000300a00 */
[----:B------:R-:W-:-:S05]  /*15e00*/  IMAD.WIDE R6, R3, 0x2, R28 ;  /* 0x0000000203067825 */ /* 0x000fca00078e021c */
[----:B------:R-:W-:Y:S04]  /*15e10*/  STL.64 [R1+0x1a8], R6 ;  /* 0x0001a80601007387 */ /* 0x000fe80000100a00 */
[----:B---3--:R0:W-:Y:S04]  /*15e20*/  STL.64 [R1+0x750], R8 ;  /* 0x0007500801007387 */ /* 0x0081e80000100a00 */
[----:B0-----:R-:W3:Y:S04]  /*15e30*/  LDL.LU.64 R8, [R1+0x3c0] ;  /* 0x0003c00001087983 */ /* 0x001ee80000300a00 */
        /* <DEDUP_REMOVED lines=8> */
[----:B------:R-:W4:Y:S04]  /*15ec0*/  LDL.LU.64 R10, [R1+0x3d0] ;  /* 0x0003d000010a7983 */ /* 0x000f280000300a00 */
[----:B------:R-:W2:Y:S04]  /*15ed0*/  LDL.LU.64 R26, [R1+0x428] ;  /* 0x00042800011a7983 */ /* 0x000ea80000300a00 */
        /* <DEDUP_REMOVED lines=17> */
[----:B0-----:R-:W2:Y:S01]  /*15ff0*/  LDL.LU.64 R26, [R1+0x3e0] ;  /* 0x0003e000011a7983 */ /* 0x001ea20000300a00 */
[----:B------:R-:W-:-:S04]  /*16000*/  IMAD.WIDE R4, R3, 0x2, R4 ;  /* 0x0000000203047825 */ /* 0x000fc800078e0204 */
[C---:B---3--:R-:W-:Y:S01]  /*16010*/  IMAD.WIDE R8, R3.reuse, 0x2, R8 ;  /* 0x0000000203087825 */ /* 0x048fe200078e0208 */
[----:B--2---:R0:W-:Y:S04]  /*16020*/  STL.64 [R1+0x748], R26 ;  /* 0x0007481a01007387 */ /* 0x0041e80000100a00 */
[----:B0-----:R-:W2:Y:S04]  /*16030*/  LDL.LU.64 R26, [R1+0x3d8] ;  /* 0x0003d800011a7983 */ /* 0x001ea80000300a00 */
[----:B------:R-:W3:Y:S04]  /*16040*/  LDL.LU.64 R24, [R1+0x430] ;  /* 0x0004300001187983 */ /* 0x000ee80000300a00 */
        /* <DEDUP_REMOVED lines=8> */
[----:B------:R0:W-:Y:S04]  /*160d0*/  STL.64 [R1+0x1a0], R4 ;  /* 0x0001a00401007387 */ /* 0x0001e80000100a00 */
[----:B0-----:R-:W3:Y:S04]  /*160e0*/  LDL.LU.64 R4, [R1+0x478] ;  /* 0x0004780001047983 */ /* 0x001ee80000300a00 */
[----:B------:R0:W-:Y:S04]  /*160f0*/  STL.64 [R1+0x198], R8 ;  /* 0x0001980801007387 */ /* 0x0001e80000100a00 */
[----:B0-----:R-:W4:Y:S02]  /*16100*/  LDL.LU.64 R8, [R1+0x770] ;  /* 0x0007700001087983 */ /* 0x001f240000300a00 */
[----:B----4-:R-:W-:-:S05]  /*16110*/  IMAD.WIDE R8, R3, 0x2, R8 ;  /* 0x0000000203087825 */ /* 0x010fca00078e0208 */
        /* <DEDUP_REMOVED lines=10> */
[----:B0-----:R-:W4:Y:S01]  /*161c0*/  LDL.LU.64 R8, [R1+0x750] ;  /* 0x0007500001087983 */ /* 0x001f220000300a00 */
[----:B------:R-:W-:-:S04]  /*161d0*/  IMAD.WIDE R10, R3, 0x2, R10 ;  /* 0x00000002030a7825 */ /* 0x000fc800078e020a */
[----:B--2---:R-:W-:-:S04]  /*161e0*/  IMAD.WIDE R26, R3, 0x2, R26 ;  /* 0x00000002031a7825 */ /* 0x004fc800078e021a */
[----:B----4-:R-:W-:-:S05]  /*161f0*/  IMAD.WIDE R8, R3, 0x2, R8 ;  /* 0x0000000203087825 */ /* 0x010fca00078e0208 */
[----:B------:R0:W-:Y:S04]  /*16200*/  STL.64 [R1+0x170], R8 ;  /* 0x0001700801007387 */ /* 0x0001e80000100a00 */
[----:B0-----:R-:W2:Y:S04]  /*16210*/  LDL.LU.64 R8, [R1+0x480] ;  /* 0x0004800001087983 */ /* 0x001ea80000300a00 */
[----:B------:R0:W-:Y:S04]  /*16220*/  STL.64 [R1+0x168], R10 ;  /* 0x0001680a01007387 */ /* 0x0001e80000100a00 */
[----:B0-----:R-:W4:Y:S04]  /*16230*/  LDL.LU.64 R10, [R1+0x488] ;  /* 0x00048800010a7983 */ /* 0x001f280000300a00 */
[----:B------:R0:W-:Y:S04]  /*16240*/  STL.64 [R1+0x160], R26 ;  /* 0x0001601a01007387 */ /* 0x0001e80000100a00 */
[----:B0-----:R-:W3:Y:S02]  /*16250*/  LDL.LU.64 R26, [R1+0x748] ;  /* 0x00074800011a7983 */ /* 0x001ee40000300a00 */
[----:B---3--:R-:W-:-:S05]  /*16260*/  IMAD.WIDE R26, R3, 0x2, R26 ;  /* 0x00000002031a7825 */ /* 0x008fca00078e021a */
        /* <DEDUP_REMOVED lines=25> */
[----:B0-----:R-:W3:Y:S01]  /*16400*/  LDL.LU.64 R26, [R1+0x700] ;  /* 0x00070000011a7983 */ /* 0x001ee20000300a00 */
[----:B------:R-:W-:-:S04]  /*16410*/  IMAD.WIDE R12, R3, 0x2, R12 ;  /* 0x00000002030c7825 */ /* 0x000fc800078e020c */
[----:B---3--:R-:W-:-:S05]  /*16420*/  IMAD.WIDE R26, R3, 0x2, R26 ;  /* 0x00000002031a7825 */ /* 0x008fca00078e021a */
[----:B------:R0:W-:Y:S02]  /*16430*/  STL.64 [R1+0x108], R26 ;  /* 0x0001081a01007387 */ /* 0x0001e40000100a00 */
        /* <DEDUP_REMOVED lines=13> */
[----:B------:R-:W3:Y:S04]  /*16510*/  LDL.LU.64 R28, [R1+0x490] ;  /* 0x00049000011c7983 */ /* 0x000ee80000300a00 */
[----:B------:R0:W-:Y:S04]  /*16520*/  STL.64 [R1+0xd0], R12 ;  /* 0x0000d00c01007387 */ /* 0x0001e80000100a00 */
[----:B------:R-:W-:Y:S01]  /*16530*/  STL.64 [R1+0xc8], R14 ;  /* 0x0000c80e01007387 */ /* 0x000fe20000100a00 */
[----:B0-----:R-:W-:-:S04]  /*16540*/  IMAD.WIDE R12, R3, 0x2, R6 ;  /* 0x00000002030c7825 */ /* 0x001fc800078e0206 */
[C---:B------:R-:W-:Y:S02]  /*16550*/  IMAD.WIDE R6, R3.reuse, 0x2, R4 ;  /* 0x0000000203067825 */ /* 0x040fe400078e0204 */
[----:B------:R-:W2:Y:S04]  /*16560*/  LDL.LU.64 R4, [R1+0x4a0] ;  /* 0x0004a00001047983 */ /* 0x000ea80000300a00 */
[----:B------:R-:W-:Y:S04]  /*16570*/  STL.64 [R1+0xc0], R12 ;  /* 0x0000c00c01007387 */ /* 0x000fe80000100a00 */
[----:B--2---:R0:W-:Y:S04]  /*16580*/  STL.64 [R1+0x6f8], R4 ;  /* 0x0006f80401007387 */ /* 0x0041e80000100a00 */
[----:B------:R1:W-:Y:S04]  /*16590*/  STL.64 [R1+0xb8], R6 ;  /* 0x0000b80601007387 */ /* 0x0003e80000100a00 */
[----:B0-----:R-:W2:Y:S04]  /*165a0*/  LDL.LU.64 R4, [R1+0x498] ;  /* 0x0004980001047983 */ /* 0x001ea80000300a00 */
[----:B-1----:R-:W3:Y:S01]  /*165b0*/  LDL.LU.64 R6, [R1+0x4b0] ;  /* 0x0004b00001067983 */ /* 0x002ee20000300a00 */
[----:B------:R-:W-:-:S04]  /*165c0*/  IMAD.WIDE R12, R3, 0x2, R8 ;  /* 0x00000002030c7825 */ /* 0x000fc800078e0208 */
[C---:B----4-:R-:W-:Y:S01]  /*165d0*/  IMAD.WIDE R14, R3.reuse, 0x2, R10 ;  /* 0x00000002030e7825 */ /* 0x050fe200078e020a */
[----:B---3--:R0:W-:Y:S04]  /*165e0*/  STL.64 [R1+0x6f0], R6 ;  /* 0x0006f00601007387 */ /* 0x0081e80000100a00 */
[----:B0-----:R-:W3:Y:S04]  /*165f0*/  LDL.LU.64 R6, [R1+0x4a8] ;  /* 0x0004a80001067983 */ /* 0x001ee80000300a00 */
[----:B------:R-:W4:Y:S04]  /*16600*/  LDL.LU.64 R8, [R1+0x4b8] ;  /* 0x0004b80001087983 */ /* 0x000f280000300a00 */
[----:B------:R0:W-:Y:S04]  /*16610*/  STL.64 [R1+0xb0], R12 ;  /* 0x0000b00c01007387 */ /* 0x0001e80000100a00 */
[----:B------:R-:W4:Y:S04]  /*16620*/  LDL.LU.64 R10, [R1+0x4c0] ;  /* 0x0004c000010a7983 */ /* 0x000f280000300a00 */
[----:B0-----:R-:W4:Y:S04]  /*16630*/  LDL.LU.64 R12, [R1+0x4c8] ;  /* 0x0004c800010c7983 */ /* 0x001f280000300a00 */
[----:B------:R0:W-:Y:S04]  /*16640*/  STL.64 [R1+0xa8], R14 ;  /* 0x0000a80e01007387 */ /* 0x0001e80000100a00 */
[----:B0-----:R-:W4:Y:S04]  /*16650*/  LDL.LU.64 R14, [R1+0x4d0] ;  /* 0x0004d000010e7983 */ /* 0x001f280000300a00 */
[----:B------:R-:W2:Y:S04]  /*16660*/  LDL.LU.64 R16, [R1+0x4e0] ;  /* 0x0004e00001107983 */ /* 0x000ea80000300a00 */
[----:B--2---:R0:W-:Y:S04]  /*16670*/  STL.64 [R1+0x6e8], R16 ;  /* 0x0006e81001007387 */ /* 0x0041e80000100a00 */
[----:B0-----:R-:W2:Y:S04]  /*16680*/  LDL.LU.64 R16, [R1+0x4d8] ;  /* 0x0004d80001107983 */ /* 0x001ea80000300a00 */
[----:B------:R-:W3:Y:S04]  /*16690*/  LDL.LU.64 R18, [R1+0x4f8] ;  /* 0x0004f80001127983 */ /* 0x000ee80000300a00 */
[----:B---3--:R0:W-:Y:S04]  /*166a0*/  STL.64 [R1+0x6d8], R18 ;  /* 0x0006d81201007387 */ /* 0x0081e80000100a00 */
[----:B0-----:R-:W3:Y:S04]  /*166b0*/  LDL.LU.64 R18, [R1+0x4f0] ;  /* 0x0004f00001127983 */ /* 0x001ee80000300a00 */
[----:B---3--:R0:W-:Y:S04]  /*166c0*/  STL.64 [R1+0x6e0], R18 ;  /* 0x0006e01201007387 */ /* 0x0081e80000100a00 */
[----:B0-----:R-:W3:Y:S04]  /*166d0*/  LDL.LU.64 R18, [R1+0x4e8] ;  /* 0x0004e80001127983 */ /* 0x001ee80000300a00 */
[----:B------:R-:W4:Y:S04]  /*166e0*/  LDL.LU.64 R20, [R1+0x508] ;  /* 0x0005080001147983 */ /* 0x000f280000300a00 */
[----:B----4-:R0:W-:Y:S04]  /*166f0*/  STL.64 [R1+0x6d0], R20 ;  /* 0x0006d01401007387 */ /* 0x0101e80000100a00 */
[----:B0-----:R-:W4:Y:S04]  /*16700*/  LDL.LU.64 R20, [R1+0x500] ;  /* 0x0005000001147983 */ /* 0x001f280000300a00 */
[----:B------:R-:W2:Y:S04]  /*16710*/  LDL.LU.64 R22, [R1+0x520] ;  /* 0x0005200001167983 */ /* 0x000ea80000300a00 */
[----:B--2---:R0:W-:Y:S04]  /*16720*/  STL.64 [R1+0x6c0], R22 ;  /* 0x0006c01601007387 */ /* 0x0041e80000100a00 */
[----:B0-----:R-:W2:Y:S01]  /*16730*/  LDL.LU.64 R22, [R1+0x518] ;  /* 0x0005180001167983 */ /* 0x001ea20000300a00 */
[----:B------:R-:W-:-:S04]  /*16740*/  IMAD.WIDE R28, R3, 0x2, R28 ;  /* 0x00000002031c7825 */ /* 0x000fc800078e021c */
[C---:B------:R-:W-:Y:S01]  /*16750*/  IMAD.WIDE R4, R3.reuse, 0x2, R4 ;  /* 0x0000000203047825 */ /* 0x040fe200078e0204 */
[----:B--2---:R0:W-:Y:S04]  /*16760*/  STL.64 [R1+0x6c8], R22 ;  /* 0x0006c81601007387 */ /* 0x0041e80000100a00 */
[----:B0-----:R-:W2:Y:S04]  /*16770*/  LDL.LU.64 R22, [R1+0x510] ;  /* 0x0005100001167983 */ /* 0x001ea80000300a00 */
[----:B------:R-:W2:Y:S04]  /*16780*/  LDL.LU.64 R26, [R1+0x528] ;  /* 0x00052800011a7983 */ /* 0x000ea80000300a00 */
[----:B------:R-:W2:Y:S04]  /*16790*/  LDL.LU.64 R24, [R1+0x530] ;  /* 0x0005300001187983 */ /* 0x000ea80000300a00 */
[----:B------:R0:W-:Y:S04]  /*167a0*/  STL.64 [R1+0xa0], R28 ;  /* 0x0000a01c01007387 */ /* 0x0001e80000100a00 */
[----:B0-----:R-:W2:Y:S04]  /*167b0*/  LDL.LU.64 R28, [R1+0x538] ;  /* 0x00053800011c7983 */ /* 0x001ea80000300a00 */
[----:B------:R0:W-:Y:S04]  /*167c0*/  STL.64 [R1+0x98], R4 ;  /* 0x0000980401007387 */ /* 0x0001e80000100a00 */
[----:B0-----:R-:W3:Y:S01]  /*167d0*/  LDL.LU.64 R4, [R1+0x6f8] ;  /* 0x0006f80001047983 */ /* 0x001ee20000300a00 */
[----:B------:R-:W-:-:S04]  /*167e0*/  IMAD.WIDE R6, R3, 0x2, R6 ;  /* 0x0000000203067825 */ /* 0x000fc800078e0206 */
[----:B---3--:R-:W-:-:S05]  /*167f0*/  IMAD.WIDE R4, R3, 0x2, R4 ;  /* 0x0000000203047825 */ /* 0x008fca00078e0204 */
[----:B------:R0:W-:Y:S04]  /*16800*/  STL.64 [R1+0x90], R4 ;  /* 0x0000900401007387 */ /* 0x0001e80000100a00 */
[----:B0-----:R-:W3:Y:S04]  /*16810*/  LDL.LU.64 R4, [R1+0x540] ;  /* 0x0005400001047983 */ /* 0x001ee80000300a00 */
[----:B------:R0:W-:Y:S04]  /*16820*/  STL.64 [R1+0x88], R6 ;  /* 0x0000880601007387 */ /* 0x0001e80000100a00 */
[----:B0-----:R-:W4:Y:S01]  /*16830*/  LDL.LU.64 R6, [R1+0x6f0] ;  /* 0x0006f00001067983 */ /* 0x001f220000300a00 */
[----:B------:R-:W-:-:S04]  /*16840*/  IMAD.WIDE R8, R3, 0x2, R8 ;  /* 0x0000000203087825 */ /* 0x000fc800078e0208 */
[----:B------:R-:W-:-:S04]  /*16850*/  IMAD.WIDE R10, R3, 0x2, R10 ;  /* 0x00000002030a7825 */ /* 0x000fc800078e020a */
[----:B------:R-:W-:-:S04]  /*16860*/  IMAD.WIDE R12, R3, 0x2, R12 ;  /* 0x00000002030c7825 */ /* 0x000fc800078e020c */
[----:B------:R-:W-:-:S04]  /*16870*/  IMAD.WIDE R14, R3, 0x2, R14 ;  /* 0x00000002030e7825 */ /* 0x000fc800078e020e */
[----:B------:R-:W-:-:S04]  /*16880*/  IMAD.WIDE R16, R3, 0x2, R16 ;  /* 0x0000000203107825 */ /* 0x000fc800078e0210 */
[----:B----4-:R-:W-:-:S05]  /*16890*/  IMAD.WIDE R6, R3, 0x2, R6 ;  /* 0x0000000203067825 */ /* 0x010fca00078e0206 */
        /* <DEDUP_REMOVED lines=11> */
[----:B0-----:R-:W2:Y:S01]  /*16950*/  LDL.LU.64 R16, [R1+0x6e8] ;  /* 0x0006e80001107983 */ /* 0x001ea20000300a00 */
[----:B------:R-:W-:-:S04]  /*16960*/  IMAD.WIDE R18, R3, 0x2, R18 ;  /* 0x0000000203127825 */ /* 0x000fc800078e0212 */
[----:B--2---:R-:W-:-:S05]  /*16970*/  IMAD.WIDE R16, R3, 0x2, R16 ;  /* 0x0000000203107825 */ /* 0x004fca00078e0210 */
[----:B------:R0:W-:Y:S04]  /*16980*/  STL.64 [R1+0x50], R16 ;  /* 0x0000501001007387 */ /* 0x0001e80000100a00 */
[----:B0-----:R-:W2:Y:S04]  /*16990*/  LDL.LU.64 R16, [R1+0x570] ;  /* 0x0005700001107983 */ /* 0x001ea80000300a00 */
[----:B------:R0:W-:Y:S04]  /*169a0*/  STL.64 [R1+0x48], R18 ;  /* 0x0000481201007387 */ /* 0x0001e80000100a00 */
[----:B0-----:R-:W3:Y:S02]  /*169b0*/  LDL.LU.64 R18, [R1+0x6e0] ;  /* 0x0006e00001127983 */ /* 0x001ee40000300a00 */
[----:B---3--:R-:W-:-:S05]  /*169c0*/  IMAD.WIDE R18, R3, 0x2, R18 ;  /* 0x0000000203127825 */ /* 0x008fca00078e0212 */
        /* <DEDUP_REMOVED lines=9> */
[----:B----4-:R-:W-:-:S05]  /*16a60*/  IMAD.WIDE R20, R3, 0x2, R20 ;  /* 0x0000000203147825 */ /* 0x010fca00078e0214 */
[----:B------:R0:W-:Y:S04]  /*16a70*/  STL.64 [R1+0x28], R20 ;  /* 0x0000281401007387 */ /* 0x0001e80000100a00 */
[----:B0-----:R-:W4:Y:S04]  /*16a80*/  LDL.LU.64 R20, [R1+0x580] ;  /* 0x0005800001147983 */ /* 0x001f280000300a00 */
[----:B------:R0:W-:Y:S04]  /*16a90*/  STL.64 [R1+0x20], R22 ;  /* 0x0000201601007387 */ /* 0x0001e80000100a00 */
[----:B0-----:R-:W2:Y:S02]  /*16aa0*/  LDL.LU.64 R22, [R1+0x6c8] ;  /* 0x0006c80001167983 */ /* 0x001ea40000300a00 */
[----:B--2---:R-:W-:-:S05]  /*16ab0*/  IMAD.WIDE R22, R3, 0x2, R22 ;  /* 0x0000000203167825 */ /* 0x004fca00078e0216 */
[----:B------:R0:W-:Y:S04]  /*16ac0*/  STL.64 [R1+0x18], R22 ;  /* 0x0000181601007387 */ /* 0x0001e80000100a00 */
[----:B0-----:R-:W2:Y:S01]  /*16ad0*/  LDL.LU.64 R22, [R1+0x6c0] ;  /* 0x0006c00001167983 */ /* 0x001ea20000300a00 */
[----:B------:R-:W-:-:S04]  /*16ae0*/  IMAD.WIDE R26, R3, 0x2, R26 ;  /* 0x00000002031a7825 */ /* 0x000fc800078e021a */
[----:B------:R-:W-:-:S04]  /*16af0*/  IMAD.WIDE R28, R3, 0x2, R28 ;  /* 0x00000002031c7825 */ /* 0x000fc800078e021c */
[----:B------:R-:W-:-:S04]  /*16b00*/  IMAD.WIDE R4, R3, 0x2, R4 ;  /* 0x0000000203047825 */ /* 0x000fc800078e0204 */
[----:B------:R-:W-:-:S04]  /*16b10*/  IMAD.WIDE R6, R3, 0x2, R6 ;  /* 0x0000000203067825 */ /* 0x000fc800078e0206 */
[----:B--2---:R-:W-:-:S05]  /*16b20*/  IMAD.WIDE R22, R3, 0x2, R22 ;  /* 0x0000000203167825 */ /* 0x004fca00078e0216 */
[----:B------:R0:W-:Y:S04]  /*16b30*/  STL.64 [R1+0x10], R22 ;  /* 0x0000101601007387 */ /* 0x0001e80000100a00 */
[----:B0-----:R-:W2:Y:S04]  /*16b40*/  LDL.LU.64 R22, [R1+0x588] ;  /* 0x0005880001167983 */ /* 0x001ea80000300a00 */
[----:B------:R0:W-:Y:S01]  /*16b50*/  STL.64 [R1+0x8], R26 ;  /* 0x0000081a01007387 */ /* 0x0001e20000100a00 */
[----:B------:R-:W-:-:S04]  /*16b60*/  IMAD.WIDE R8, R3, 0x2, R8 ;  /* 0x0000000203087825 */ /* 0x000fc800078e0208 */
[----:B------:R-:W-:-:S04]  /*16b70*/  IMAD.WIDE R10, R3, 0x2, R10 ;  /* 0x00000002030a7825 */ /* 0x000fc800078e020a */
[C---:B0-----:R-:W-:Y:S02]  /*16b80*/  IMAD.WIDE R26, R3.reuse, 0x2, R24 ;  /* 0x00000002031a7825 */ /* 0x041fe400078e0218 */
[----:B------:R-:W2:Y:S02]  /*16b90*/  LDL.LU.64 R24, [R1+0x5a0] ;  /* 0x0005a00001187983 */ /* 0x000ea40000300a00 */
[C---:B------:R-:W-:Y:S02]  /*16ba0*/  IMAD.WIDE R12, R3.reuse, 0x2, R12 ;  /* 0x00000002030c7825 */ /* 0x040fe400078e020c */
[----:B------:R0:W-:Y:S02]  /*16bb0*/  STL.64 [R1], R26 ;  /* 0x0000001a01007387 */ /* 0x0001e40000100a00 */
[C---:B------:R-:W-:Y:S02]  /*16bc0*/  IMAD.WIDE R14, R3.reuse, 0x2, R14 ;  /* 0x00000002030e7825 */ /* 0x040fe400078e020e */
[----:B------:R-:W-:Y:S02]  /*16bd0*/  STL.64 [R1+0x640], R28 ;  /* 0x0006401c01007387 */ /* 0x000fe40000100a00 */
[----:B------:R-:W-:-:S02]  /*16be0*/  IMAD.WIDE R16, R3, 0x2, R16 ;  /* 0x0000000203107825 */ /* 0x000fc400078e0210 */
[----:B0-----:R-:W2:Y:S04]  /*16bf0*/  LDL.LU.64 R26, [R1+0x5a8] ;  /* 0x0005a800011a7983 */ /* 0x001ea80000300a00 */
[----:B------:R-:W-:Y:S04]  /*16c00*/  STL.64 [R1+0x648], R4 ;  /* 0x0006480401007387 */ /* 0x000fe80000100a00 */
[----:B------:R-:W-:Y:S04]  /*16c10*/  STL.64 [R1+0x650], R6 ;  /* 0x0006500601007387 */ /* 0x000fe80000100a00 */
[----:B------:R-:W-:Y:S04]  /*16c20*/  STL.64 [R1+0x658], R8 ;  /* 0x0006580801007387 */ /* 0x000fe80000100a00 */
[----:B------:R-:W-:Y:S04]  /*16c30*/  STL.64 [R1+0x660], R10 ;  /* 0x0006600a01007387 */ /* 0x000fe80000100a00 */
[----:B------:R-:W-:Y:S04]  /*16c40*/  STL.64 [R1+0x668], R12 ;  /* 0x0006680c01007387 */ /* 0x000fe80000100a00 */
[----:B------:R0:W-:Y:S01]  /*16c50*/  STL.64 [R1+0x670], R14 ;  /* 0x0006700e01007387 */ /* 0x0001e20000100a00 */
[----:B---3--:R-:W-:-:S04]  /*16c60*/  IMAD.WIDE R18, R3, 0x2, R18 ;  /* 0x0000000203127825 */ /* 0x008fc800078e0212 */
[C---:B----4-:R-:W-:Y:S01]  /*16c70*/  IMAD.WIDE R20, R3.reuse, 0x2, R20 ;  /* 0x0000000203147825 */ /* 0x050fe200078e0214 */
[----:B0-----:R-:W3:Y:S04]  /*16c80*/  LDL.LU.64 R14, [R1+0x390] ;  /* 0x00039000010e7983 */ /* 0x001ee80000300a00 */
[----:B------:R-:W4:Y:S04]  /*16c90*/  LDL.LU.64 R12, [R1+0x378] ;  /* 0x00037800010c7983 */ /* 0x000f280000300a00 */
[----:B------:R0:W-:Y:S04]  /*16ca0*/  STL.64 [R1+0x678], R16 ;  /* 0x0006781001007387 */ /* 0x0001e80000100a00 */
[----:B0-----:R-:W3:Y:S04]  /*16cb0*/  LDL.LU.64 R16, [R1+0x398] ;  /* 0x0003980001107983 */ /* 0x001ee80000300a00 */
[----:B------:R0:W-:Y:S04]  /*16cc0*/  STL.64 [R1+0x680], R18 ;  /* 0x0006801201007387 */ /* 0x0001e80000100a00 */
[----:B0-----:R-:W4:Y:S04]  /*16cd0*/  LDL.LU.64 R18, [R1+0x370] ;  /* 0x0003700001127983 */ /* 0x001f280000300a00 */
[----:B------:R-:W4:Y:S04]  /*16ce0*/  LDL.LU.64 R10, [R1+0x368] ;  /* 0x00036800010a7983 */ /* 0x000f280000300a00 */
[----:B------:R0:W-:Y:S04]  /*16cf0*/  STL.64 [R1+0x688], R20 ;  /* 0x0006881401007387 */ /* 0x0001e80000100a00 */
[----:B0-----:R-:W4:Y:S04]  /*16d00*/  LDL.LU.64 R20, [R1+0x380] ;  /* 0x0003800001147983 */ /* 0x001f280000300a00 */
[----:B------:R-:W4:Y:S01]  /*16d10*/  LDL.LU.64 R8, [R1+0x360] ;  /* 0x0003600001087983 */ /* 0x000f220000300a00 */
[----:B--2---:R-:W-:-:S05]  /*16d20*/  IMAD.WIDE R22, R3, 0x2, R22 ;  /* 0x0000000203167825 */ /* 0x004fca00078e0216 */
[----:B------:R0:W-:Y:S04]  /*16d30*/  STL.64 [R1+0x690], R22 ;  /* 0x0006901601007387 */ /* 0x0001e80000100a00 */
[----:B0-----:R-:W2:Y:S01]  /*16d40*/  LDL.LU.64 R22, [R1+0x388] ;  /* 0x0003880001167983 */ /* 0x001ea20000300a00 */
[----:B------:R-:W-:-:S03]  /*16d50*/  IMAD.WIDE R24, R3, 0x2, R24 ;  /* 0x0000000203187825 */ /* 0x000fc600078e0218 */
[----:B------:R-:W4:Y:S04]  /*16d60*/  LDL.LU.64 R6, [R1+0x358] ;  /* 0x0003580001067983 */ /* 0x000f280000300a00 */
[----:B------:R-:W-:Y:S04]  /*16d70*/  STL.64 [R1+0x698], R24 ;  /* 0x0006981801007387 */ /* 0x000fe80000100a00 */
[----:B------:R-:W4:Y:S04]  /*16d80*/  LDL.LU.64 R4, [R1+0x350] ;  /* 0x0003500001047983 */ /* 0x000f280000300a00 */
[----:B------:R-:W4:Y:S01]  /*16d90*/  LDL.LU.64 R28, [R1+0x348] ;  /* 0x00034800011c7983 */ /* 0x000f220000300a00 */
[----:B------:R-:W-:-:S05]  /*16da0*/  IMAD.WIDE R26, R3, 0x2, R26 ;  /* 0x00000002031a7825 */ /* 0x000fca00078e021a */
[----:B------:R-:W-:Y:S04]  /*16db0*/  STL.64 [R1+0x6a8], R26 ;  /* 0x0006a81a01007387 */ /* 0x000fe80000100a00 */
[----:B------:R-:W-:Y:S04]  /*16dc0*/  STL [R1+0x6a0], R2 ;  /* 0x0006a00201007387 */ /* 0x000fe80000100800 */
[----:B---3--:R0:W-:Y:S01]  /*16dd0*/  STL [R1+0x3a0], R16 ;  /* 0x0003a01001007387 */ /* 0x0081e20000100800 */
[----:B------:R-:W-:-:S03]  /*16de0*/  IMAD.MOV.U32 R0, RZ, RZ, R17 ;  /* 0x000000ffff007224 */ /* 0x000fc600078e0011 */
[----:B0-----:R-:W3:Y:S04]  /*16df0*/  LDL.LU.64 R16, [R1+0x340] ;  /* 0x0003400001107983 */ /* 0x001ee80000300a00 */
[----:B------:R0:W-:Y:S04]  /*16e00*/  STL [R1+0x398], R0 ;  /* 0x0003980001007387 */ /* 0x0001e80000100800 */
[----:B------:R1:W-:Y:S01]  /*16e10*/  STL [R1+0x3a4], R14 ;  /* 0x0003a40e01007387 */ /* 0x0003e20000100800 */
[----:B0-----:R-:W-:-:S03]  /*16e20*/  IMAD.MOV.U32 R0, RZ, RZ, R15 ;  /* 0x000000ffff007224 */ /* 0x001fc600078e000f */
[----:B-1----:R-:W3:Y:S04]  /*16e30*/  LDL.LU.64 R14, [R1+0x338] ;  /* 0x00033800010e7983 */ /* 0x002ee80000300a00 */
[----:B------:R0:W-:Y:S04]  /*16e40*/  STL [R1+0x390], R0 ;  /* 0x0003900001007387 */ /* 0x0001e80000100800 */
[----:B--2---:R1:W-:Y:S01]  /*16e50*/  STL [R1+0x3a8], R22 ;  /* 0x0003a81601007387 */ /* 0x0043e20000100800 */
[----:B0-----:R-:W-:-:S03]  /*16e60*/  IMAD.MOV.U32 R0, RZ, RZ, R23 ;  /* 0x000000ffff007224 */ /* 0x001fc600078e0017 */
[----:B-1----:R-:W2:Y:S04]  /*16e70*/  LDL.LU.64 R22, [R1+0x330] ;  /* 0x0003300001167983 */ /* 0x002ea80000300a00 */
[----:B------:R0:W-:Y:S04]  /*16e80*/  STL [R1+0x388], R0 ;  /* 0x0003880001007387 */ /* 0x0001e80000100800 */
[----:B----4-:R1:W-:Y:S01]  /*16e90*/  STL [R1+0x3ac], R20 ;  /* 0x0003ac1401007387 */ /* 0x0103e20000100800 */
[----:B0-----:R-:W-:-:S03]  /*16ea0*/  IMAD.MOV.U32 R0, RZ, RZ, R21 ;  /* 0x000000ffff007224 */ /* 0x001fc600078e0015 */
[----:B-1----:R-:W4:Y:S04]  /*16eb0*/  LDL.LU.64 R20, [R1+0x328] ;  /* 0x0003280001147983 */ /* 0x002f280000300a00 */
[----:B------:R0:W-:Y:S04]  /*16ec0*/  STL [R1+0x380], R0 ;  /* 0x0003800001007387 */ /* 0x0001e80000100800 */
[----:B------:R1:W-:Y:S01]  /*16ed0*/  STL [R1+0x3b0], R12 ;  /* 0x0003b00c01007387 */ /* 0x0003e20000100800 */
        /* <DEDUP_REMOVED lines=27> */
[----:B---3--:R1:W-:Y:S01]  /*17090*/  STL [R1+0x3cc], R16 ;  /* 0x0003cc1001007387 */ /* 0x0083e20000100800 */
[----:B0-----:R-:W-:-:S03]  /*170a0*/  IMAD.MOV.U32 R0, RZ, RZ, R17 ;  /* 0x000000ffff007224 */ /* 0x001fc600078e0011 */
[----:B-1----:R-:W3:Y:S04]  /*170b0*/  LDL.LU.64 R16, [R1+0x2e8] ;  /* 0x0002e80001107983 */ /* 0x002ee80000300a00 */
        /* <DEDUP_REMOVED lines=149> */
[----:B------:R-:W-:Y:S04]  /*17a10*/  STL [R1+0x464], R18 ;  /* 0x0004641201007387 */ /* 0x000fe80000100800 */
[----:B------:R-:W4:Y:S01]  /*17a20*/  LDL.LU.64 R24, [R1+0x1b8] ;  /* 0x0001b80001187983 */ /* 0x000f220000300a00 */
[----:B0-----:R-:W-:-:S05]  /*17a30*/  IMAD.MOV.U32 R0, RZ, RZ, R19 ;  /* 0x000000ffff007224 */ /* 0x001fca00078e0013 */
        /* <DEDUP_REMOVED lines=12> */
[----:B------:R0:W-:Y:S02]  /*17b00*/  STL [R1+0x1f8], R0 ;  /* 0x0001f80001007387 */ /* 0x0001e40000100800 */
[----:B0-----:R-:W-:Y:S02]  /*17b10*/  IMAD.MOV.U32 R0, RZ, RZ, R5 ;  /* 0x000000ffff007224 */ /* 0x001fe400078e0005 */
[----:B------:R-:W-:Y:S04]  /*17b20*/  STL [R1+0x474], R4 ;  /* 0x0004740401007387 */ /* 0x000fe80000100800 */
[----:B------:R-:W4:Y:S04]  /*17b30*/  LDL.LU.64 R6, [R1+0x198] ;  /* 0x0001980001067983 */ /* 0x000f280000300a00 */
[----:B------:R0:W-:Y:S04]  /*17b40*/  STL [R1+0x1f0], R0 ;  /* 0x0001f00001007387 */ /* 0x0001e80000100800 */
[----:B------:R1:W-:Y:S01]  /*17b50*/  STL [R1+0x478], R28 ;  /* 0x0004781c01007387 */ /* 0x0003e20000100800 */
[----:B0-----:R-:W-:-:S03]  /*17b60*/  IMAD.MOV.U32 R0, RZ, RZ, R29 ;  /* 0x000000ffff007224 */ /* 0x001fc600078e001d */
[----:B------:R-:W4:Y:S04]  /*17b70*/  LDL.LU.64 R4, [R1+0x190] ;  /* 0x0001900001047983 */ /* 0x000f280000300a00 */
[----:B---3--:R-:W-:Y:S04]  /*17b80*/  STL [R1+0x47c], R16 ;  /* 0x00047c1001007387 */ /* 0x008fe80000100800 */
[----:B------:R0:W-:Y:S04]  /*17b90*/  STL [R1+0x1e8], R0 ;  /* 0x0001e80001007387 */ /* 0x0001e80000100800 */
[----:B-1----:R-:W3:Y:S01]  /*17ba0*/  LDL.LU.64 R28, [R1+0x188] ;  /* 0x00018800011c7983 */ /* 0x002ee20000300a00 */
[----:B0-----:R-:W-:-:S03]  /*17bb0*/  IMAD.MOV.U32 R0, RZ, RZ, R17 ;  /* 0x000000ffff007224 */ /* 0x001fc600078e0011 */
[----:B------:R-:W-:Y:S04]  /*17bc0*/  STL [R1+0x480], R14 ;  /* 0x0004800e01007387 */ /* 0x000fe80000100800 */
[----:B------:R0:W-:Y:S04]  /*17bd0*/  STL [R1+0x1e0], R0 ;  /* 0x0001e00001007387 */ /* 0x0001e80000100800 */
[----:B------:R-:W3:Y:S01]  /*17be0*/  LDL.LU.64 R16, [R1+0x180] ;  /* 0x0001800001107983 */ /* 0x000ee20000300a00 */
[----:B0-----:R-:W-:-:S03]  /*17bf0*/  IMAD.MOV.U32 R0, RZ, RZ, R15 ;  /* 0x000000ffff007224 */ /* 0x001fc600078e000f */
[----:B--2---:R-:W-:Y:S04]  /*17c00*/  STL [R1+0x484], R22 ;  /* 0x0004841601007387 */ /* 0x004fe80000100800 */
[----:B------:R0:W-:Y:S04]  /*17c10*/  STL [R1+0x1d8], R0 ;  /* 0x0001d80001007387 */ /* 0x0001e80000100800 */
[----:B------:R-:W2:Y:S01]  /*17c20*/  LDL.LU.64 R14, [R1+0x178] ;  /* 0x00017800010e7983 */ /* 0x000ea20000300a00 */
[----:B0-----:R-:W-:-:S03]  /*17c30*/  IMAD.MOV.U32 R0, RZ, RZ, R23 ;  /* 0x000000ffff007224 */ /* 0x001fc600078e0017 */
[----:B----4-:R-:W-:Y:S04]  /*17c40*/  STL [R1+0x488], R20 ;  /* 0x0004881401007387 */ /* 0x010fe80000100800 */
[----:B------:R0:W-:Y:S04]  /*17c50*/  STL [R1+0x1d0], R0 ;  /* 0x0001d00001007387 */ /* 0x0001e80000100800 */
[----:B------:R-:W4:Y:S01]  /*17c60*/  LDL.LU.64 R22, [R1+0x170] ;  /* 0x0001700001167983 */ /* 0x000f220000300a00 */
[----:B0-----:R-:W-:-:S03]  /*17c70*/  IMAD.MOV.U32 R0, RZ, RZ, R21 ;  /* 0x000000ffff007224 */ /* 0x001fc600078e0015 */
[----:B------:R-:W-:Y:S04]  /*17c80*/  STL [R1+0x48c], R12 ;  /* 0x00048c0c01007387 */ /* 0x000fe80000100800 */
        /* <DEDUP_REMOVED lines=8> */
[----:B------:R0:W-:Y:S02]  /*17d10*/  STL [R1+0x1b8], R0 ;  /* 0x0001b80001007387 */ /* 0x0001e40000100800 */
[----:B0-----:R-:W-:Y:S02]  /*17d20*/  IMAD.MOV.U32 R0, RZ, RZ, R11 ;  /* 0x000000ffff007224 */ /* 0x001fe400078e000b */
[----:B------:R-:W4:Y:S04]  /*17d30*/  LDL.LU.64 R10, [R1+0x158] ;  /* 0x00015800010a7983 */ /* 0x000f280000300a00 */
        /* <DEDUP_REMOVED lines=11> */
[----:B------:R-:W-:Y:S04]  /*17df0*/  STL [R1+0x4a4], R4 ;  /* 0x0004a40401007387 */ /* 0x000fe80000100800 */
[----:B------:R0:W-:Y:S04]  /*17e00*/  STL [R1+0x1a4], R0 ;  /* 0x0001a40001007387 */ /* 0x0001e80000100800 */
[----:B-1----:R-:W4:Y:S01]  /*17e10*/  LDL.LU.64 R6, [R1+0x140] ;  /* 0x0001400001067983 */ /* 0x002f220000300a00 */
[----:B0-----:R-:W-:-:S03]  /*17e20*/  IMAD.MOV.U32 R0, RZ, RZ, R5 ;  /* 0x000000ffff007224 */ /* 0x001fc600078e0005 */
[----:B---3--:R-:W-:Y:S04]  /*17e30*/  STL [R1+0x4a8], R28 ;  /* 0x0004a81c01007387 */ /* 0x008fe80000100800 */
[----:B------:R0:W-:Y:S04]  /*17e40*/  STL [R1+0x1ac], R0 ;  /* 0x0001ac0001007387 */ /* 0x0001e80000100800 */
[----:B------:R-:W3:Y:S01]  /*17e50*/  LDL.LU.64 R4, [R1+0x138] ;  /* 0x0001380001047983 */ /* 0x000ee20000300a00 */
        /* <DEDUP_REMOVED lines=16> */
[----:B0-----:R-:W-:-:S05]  /*17f60*/  IMAD.MOV.U32 R0, RZ, RZ, R21 ;  /* 0x000000ffff007224 */ /* 0x001fca00078e0015 */
[----:B------:R0:W-:Y:S04]  /*17f70*/  STL [R1+0x1d4], R0 ;  /* 0x0001d40001007387 */ /* 0x0001e80000100800 */
[----:B------:R1:W-:Y:S04]  /*17f80*/  STL [R1+0x4bc], R12 ;  /* 0x0004bc0c01007387 */ /* 0x0003e80000100800 */
[----:B------:R-:W4:Y:S01]  /*17f90*/  LDL.LU.64 R24, [R1+0x108] ;  /* 0x0001080001187983 */ /* 0x000f220000300a00 */
[----:B0-----:R-:W-:-:S03]  /*17fa0*/  IMAD.MOV.U32 R0, RZ, RZ, R13 ;  /* 0x000000ffff007224 */ /* 0x001fc600078e000d */
[----:B-1----:R-:W4:Y:S04]  /*17fb0*/  LDL.LU.64 R12, [R1+0x100] ;  /* 0x00010000010c7983 */ /* 0x002f280000300a00 */
[----:B------:R0:W-:Y:S04]  /*17fc0*/  STL [R1+0x1dc], R0 ;  /* 0x0001dc0001007387 */ /* 0x0001e80000100800 */
[----:B------:R1:W-:Y:S01]  /*17fd0*/  STL [R1+0x4c0], R10 ;  /* 0x0004c00a01007387 */ /* 0x0003e20000100800 */
[----:B0-----:R-:W-:-:S03]  /*17fe0*/  IMAD.MOV.U32 R0, RZ, RZ, R11 ;  /* 0x000000ffff007224 */ /* 0x001fc600078e000b */
[----:B------:R-:W4:Y:S04]  /*17ff0*/  LDL.LU.64 R22, [R1+0xf8] ;  /* 0x0000f80001167983 */ /* 0x000f280000300a00 */
[----:B------:R-:W-:Y:S04]  /*18000*/  STL [R1+0x4c4], R8 ;  /* 0x0004c40801007387 */ /* 0x000fe80000100800 */
[----:B------:R0:W-:Y:S04]  /*18010*/  STL [R1+0x1e4], R0 ;  /* 0x0001e40001007387 */ /* 0x0001e80000100800 */
[----:B-1----:R-:W4:Y:S01]  /*18020*/  LDL.LU.64 R10, [R1+0xf0] ;  /* 0x0000f000010a7983 */ /* 0x002f220000300a00 */
[----:B0-----:R-:W-:-:S03]  /*18030*/  IMAD.MOV.U32 R0, RZ, RZ, R9 ;  /* 0x000000ffff007224 */ /* 0x001fc600078e0009 */
[----:B------:R-:W-:Y:S04]  /*18040*/  STL [R1+0x4c8], R18 ;  /* 0x0004c81201007387 */ /* 0x000fe80000100800 */
[----:B------:R0:W-:Y:S04]  /*18050*/  STL [R1+0x1ec], R0 ;  /* 0x0001ec0001007387 */ /* 0x0001e80000100800 */
[----:B------:R-:W4:Y:S04]  /*18060*/  LDL.LU.64 R8, [R1+0xe8] ;  /* 0x0000e80001087983 */ /* 0x000f280000300a00 */
[----:B------:R-:W4:Y:S01]  /*18070*/  LDL.LU.64 R20, [R1+0xe0] ;  /* 0x0000e00001147983 */ /* 0x000f220000300a00 */
[----:B0-----:R-:W-:-:S05]  /*18080*/  IMAD.MOV.U32 R0, RZ, RZ, R19 ;  /* 0x000000ffff007224 */ /* 0x001fca00078e0013 */
        /* <DEDUP_REMOVED lines=9> */
[----:B------:R1:W-:Y:S04]  /*18120*/  STL [R1+0x4d4], R28 ;  /* 0x0004d41c01007387 */ /* 0x0003e80000100800 */
[----:B------:R-:W3:Y:S01]  /*18130*/  LDL.LU.64 R18, [R1+0xc8] ;  /* 0x0000c80001127983 */ /* 0x000ee20000300a00 */
[----:B0-----:R-:W-:-:S03]  /*18140*/  IMAD.MOV.U32 R0, RZ, RZ, R29 ;  /* 0x000000ffff007224 */ /* 0x001fc600078e001d */
[----:B--2---:R-:W-:Y:S04]  /*18150*/  STL [R1+0x4d8], R16 ;  /* 0x0004d81001007387 */ /* 0x004fe80000100800 */
[----:B------:R0:W-:Y:S04]  /*18160*/  STL [R1+0x20c], R0 ;  /* 0x00020c0001007387 */ /* 0x0001e80000100800 */
[----:B-1----:R-:W2:Y:S01]  /*18170*/  LDL.LU.64 R28, [R1+0xc0] ;  /* 0x0000c000011c7983 */ /* 0x002ea20000300a00 */
[----:B0-----:R-:W-:-:S03]  /*18180*/  IMAD.MOV.U32 R0, RZ, RZ, R17 ;  /* 0x000000ffff007224 */ /* 0x001fc600078e0011 */
[----:B----4-:R-:W-:Y:S04]  /*18190*/  STL [R1+0x4dc], R14 ;  /* 0x0004dc0e01007387 */ /* 0x010fe80000100800 */
[----:B------:R0:W-:Y:S04]  /*181a0*/  STL [R1+0x214], R0 ;  /* 0x0002140001007387 */ /* 0x0001e80000100800 */
[----:B------:R-:W4:Y:S01]  /*181b0*/  LDL.LU.64 R16, [R1+0xb8] ;  /* 0x0000b80001107983 */ /* 0x000f220000300a00 */
[----:B0-----:R-:W-:-:S03]  /*181c0*/  IMAD.MOV.U32 R0, RZ, RZ, R15 ;  /* 0x000000ffff007224 */ /* 0x001fc600078e000f */
[----:B------:R-:W4:Y:S04]  /*181d0*/  LDL.LU.64 R14, [R1+0xb0] ;  /* 0x0000b000010e7983 */ /* 0x000f280000300a00 */
[----:B------:R0:W-:Y:S04]  /*181e0*/  STL [R1+0x21c], R0 ;  /* 0x00021c0001007387 */ /* 0x0001e80000100800 */
[----:B------:R-:W-:Y:S01]  /*181f0*/  STL [R1+0x4e0], R26 ;  /* 0x0004e01a01007387 */ /* 0x000fe20000100800 */
[----:B0-----:R-:W-:-:S03]  /*18200*/  IMAD.MOV.U32 R0, RZ, RZ, R27 ;  /* 0x000000ffff007224 */ /* 0x001fc600078e001b */
[----:B------:R-:W-:Y:S04]  /*18210*/  STL [R1+0x4e4], R24 ;  /* 0x0004e41801007387 */ /* 0x000fe80000100800 */
[----:B------:R0:W-:Y:S04]  /*18220*/  STL [R1+0x224], R0 ;  /* 0x0002240001007387 */ /* 0x0001e80000100800 */
[----:B------:R-:W-:Y:S01]  /*18230*/  STL [R1+0x4e8], R12 ;  /* 0x0004e80c01007387 */ /* 0x000fe20000100800 */
[----:B0-----:R-:W-:-:S05]  /*18240*/  IMAD.MOV.U32 R0, RZ, RZ, R25 ;  /* 0x000000ffff007224 */ /* 0x001fca00078e0019 */
[----:B------:R0:W-:Y:S04]  /*18250*/  STL [R1+0x22c], R0 ;  /* 0x00022c0001007387 */ /* 0x0001e80000100800 */
[----:B------:R-:W-:Y:S01]  /*18260*/  STL [R1+0x4ec], R22 ;  /* 0x0004ec1601007387 */ /* 0x000fe20000100800 */
[----:B0-----:R-:W-:-:S05]  /*18270*/  IMAD.MOV.U32 R0, RZ, RZ, R13 ;  /* 0x000000ffff007224 */ /* 0x001fca00078e000d */
        /* <DEDUP_REMOVED lines=10> */
[----:B------:R-:W-:Y:S04]  /*18320*/  STL [R1+0x4f8], R20 ;  /* 0x0004f81401007387 */ /* 0x000fe80000100800 */
[----:B------:R0:W-:Y:S04]  /*18330*/  STL [R1+0x24c], R0 ;  /* 0x00024c0001007387 */ /* 0x0001e80000100800 */
[----:B-1----:R-:W4:Y:S01]  /*18340*/  LDL.LU.64 R8, [R1+0x98] ;  /* 0x0000980001087983 */ /* 0x002f220000300a00 */
[----:B0-----:R-:W-:-:S03]  /*18350*/  IMAD.MOV.U32 R0, RZ, RZ, R21 ;  /* 0x000000ffff007224 */ /* 0x001fc600078e0015 */
[----:B------:R-:W-:Y:S04]  /*18360*/  STL [R1+0x4fc], R6 ;  /* 0x0004fc0601007387 */ /* 0x000fe80000100800 */
[----:B------:R0:W-:Y:S02]  /*18370*/  STL [R1+0x254], R0 ;  /* 0x0002540001007387 */ /* 0x0001e40000100800 */
[----:B0-----:R-:W-:Y:S02]  /*18380*/  IMAD.MOV.U32 R0, RZ, RZ, R7 ;  /* 0x000000ffff007224 */ /* 0x001fe400078e0007 */
[----:B------:R-:W4:Y:S04]  /*18390*/  LDL.LU.64 R6, [R1+0x90] ;  /* 0x0000900001067983 */ /* 0x000f280000300a00 */
[----:B------:R0:W-:Y:S04]  /*183a0*/  STL [R1+0x25c], R0 ;  /* 0x00025c0001007387 */ /* 0x0001e80000100800 */
[----:B---3--:R1:W-:Y:S01]  /*183b0*/  STL [R1+0x500], R4 ;  /* 0x0005000401007387 */ /* 0x0083e20000100800 */
[----:B0-----:R-:W-:-:S03]  /*183c0*/  IMAD.MOV.U32 R0, RZ, RZ, R5 ;  /* 0x000000ffff007224 */ /* 0x001fc600078e0005 */
[----:B------:R-:W-:Y:S04]  /*183d0*/  STL [R1+0x504], R18 ;  /* 0x0005041201007387 */ /* 0x000fe80000100800 */
[----:B------:R0:W-:Y:S04]  /*183e0*/  STL [R1+0x264], R0 ;  /* 0x0002640001007387 */ /* 0x0001e80000100800 */
[----:B-1----:R-:W3:Y:S01]  /*183f0*/  LDL.LU.64 R4, [R1+0x88] ;  /* 0x0000880001047983 */ /* 0x002ee20000300a00 */
[----:B0-----:R-:W-:-:S03]  /*18400*/  IMAD.MOV.U32 R0, RZ, RZ, R19 ;  /* 0x000000ffff007224 */ /* 0x001fc600078e0013 */
[----:B--2---:R-:W-:Y:S04]  /*18410*/  STL [R1+0x508], R28 ;  /* 0x0005081c01007387 */ /* 0x004fe80000100800 */
[----:B------:R0:W-:Y:S02]  /*18420*/  STL [R1+0x26c], R0 ;  /* 0x00026c0001007387 */ /* 0x0001e40000100800 */
[----:B0-----:R-:W-:Y:S02]  /*18430*/  IMAD.MOV.U32 R0, RZ, RZ, R29 ;  /* 0x000000ffff007224 */ /* 0x001fe400078e001d */
[----:B------:R-:W2:Y:S04]  /*18440*/  LDL.LU.64 R28, [R1+0x80] ;  /* 0x00008000011c7983 */ /* 0x000ea80000300a00 */
[----:B------:R0:W-:Y:S04]  /*18450*/  STL [R1+0x274], R0 ;  /* 0x0002740001007387 */ /* 0x0001e80000100800 */
[----:B----4-:R-:W-:Y:S01]  /*18460*/  STL [R1+0x50c], R16 ;  /* 0x00050c1001007387 */ /* 0x010fe20000100800 */
[----:B0-----:R-:W-:-:S03]  /*18470*/  IMAD.MOV.U32 R0, RZ, RZ, R17 ;  /* 0x000000ffff007224 */ /* 0x001fc600078e0011 */
[----:B------:R-:W-:Y:S04]  /*18480*/  STL [R1+0x510], R14 ;  /* 0x0005100e01007387 */ /* 0x000fe80000100800 */
[----:B------:R-:W-:Y:S04]  /*18490*/  STL [R1+0x27c], R0 ;  /* 0x00027c0001007387 */ /* 0x000fe80000100800 */
[----:B------:R-:W4:Y:S04]  /*184a0*/  LDL.LU.64 R26, [R1+0x68] ;  /* 0x00006800011a7983 */ /* 0x000f280000300a00 */
[----:B----4-:R0:W-:Y:S04]  /*184b0*/  STL.64 [R1+0x6b0], R26 ;  /* 0x0006b01a01007387 */ /* 0x0101e80000100a00 */
[----:B0-----:R-:W4:Y:S01]  /*184c0*/  LDL.LU.64 R26, [R1+0x70] ;  /* 0x00007000011a7983 */ /* 0x001f220000300a00 */
[----:B------:R-:W-:-:S03]  /*184d0*/  IMAD.MOV.U32 R0, RZ, RZ, R15 ;  /* 0x000000ffff007224 */ /* 0x000fc600078e000f */
[----:B----4-:R0:W-:Y:S04]  /*184e0*/  STL.64 [R1+0x6b8], R26 ;  /* 0x0006b81a01007387 */ /* 0x0101e80000100a00 */
[----:B0-----:R-:W4:Y:S04]  /*184f0*/  LDL.LU.64 R26, [R1+0x78] ;  /* 0x00007800011a7983 */ /* 0x001f280000300a00 */
[----:B------:R-:W4:Y:S04]  /*18500*/  LDL.LU.64 R2, [R1+0x60] ;  /* 0x0000600001027983 */ /* 0x000f280000300a00 */
[----:B------:R0:W-:Y:S04]  /*18510*/  STL [R1+0x284], R0 ;  /* 0x0002840001007387 */ /* 0x0001e80000100800 */
[----:B------:R-:W-:Y:S04]  /*18520*/  STL [R1+0x514], R12 ;  /* 0x0005140c01007387 */ /* 0x000fe80000100800 */
[----:B------:R-:W4:Y:S01]  /*18530*/  LDL.LU.64 R24, [R1+0x58] ;  /* 0x0000580001187983 */ /* 0x000f220000300a00 */
[----:B0-----:R-:W-:-:S03]  /*18540*/  IMAD.MOV.U32 R0, RZ, RZ, R13 ;  /* 0x000000ffff007224 */ /* 0x001fc600078e000d */
        /* <DEDUP_REMOVED lines=17> */
[----:B---3--:R1:W-:Y:S04]  /*18660*/  STL [R1+0x524], R4 ;  /* 0x0005240401007387 */ /* 0x0083e80000100800 */
[----:B------:R-:W3:Y:S01]  /*18670*/  LDL.LU.64 R8, [R1+0x18] ;  /* 0x0000180001087983 */ /* 0x000ee20000300a00 */
[----:B0-----:R-:W-:-:S03]  /*18680*/  IMAD.MOV.U32 R0, RZ, RZ, R5 ;  /* 0x000000ffff007224 */ /* 0x001fc600078e0005 */
[----:B------:R-:W3:Y:S04]  /*18690*/  LDL.LU.64 R6, [R1+0x10] ;  /* 0x0000100001067983 */ /* 0x000ee80000300a00 */
[----:B------:R0:W-:Y:S04]  /*186a0*/  STL [R1+0x2ac], R0 ;  /* 0x0002ac0001007387 */ /* 0x0001e80000100800 */
[----:B--2---:R2:W-:Y:S04]  /*186b0*/  STL [R1+0x528], R28 ;  /* 0x0005281c01007387 */ /* 0x0045e80000100800 */
[----:B-1----:R-:W3:Y:S01]  /*186c0*/  LDL.LU.64 R4, [R1+0x8] ;  /* 0x0000080001047983 */ /* 0x002ee20000300a00 */
[----:B0-----:R-:W-:-:S03]  /*186d0*/  IMAD.MOV.U32 R0, RZ, RZ, R29 ;  /* 0x000000ffff007224 */ /* 0x001fc600078e001d */
[----:B--2---:R-:W2:Y:S04]  /*186e0*/  LDL.LU.64 R28, [R1] ;  /* 0x00000000011c7983 */ /* 0x004ea80000300a00 */
[----:B------:R0:W-:Y:S04]  /*186f0*/  STL [R1+0x2b4], R0 ;  /* 0x0002b40001007387 */ /* 0x0001e80000100800 */
[----:B----4-:R1:W-:Y:S01]  /*18700*/  STL [R1+0x52c], R26 ;  /* 0x00052c1a01007387 */ /* 0x0103e20000100800 */
[----:B0-----:R-:W-:-:S03]  /*18710*/  IMAD.MOV.U32 R0, RZ, RZ, R27 ;  /* 0x000000ffff007224 */ /* 0x001fc600078e001b */
[----:B-1----:R-:W4:Y:S04]  /*18720*/  LDL.LU.64 R26, [R1+0x6b8] ;  /* 0x0006b800011a7983 */ /* 0x002f280000300a00 */
[----:B----4-:R-:W-:Y:S04]  /*18730*/  STL [R1+0x530], R26 ;  /* 0x0005301a01007387 */ /* 0x010fe80000100800 */
[----:B------:R0:W-:Y:S02]  /*18740*/  STL [R1+0x2bc], R0 ;  /* 0x0002bc0001007387 */ /* 0x0001e40000100800 */
[----:B0-----:R-:W-:-:S02]  /*18750*/  IMAD.MOV.U32 R0, RZ, RZ, R27 ;  /* 0x000000ffff007224 */ /* 0x001fc400078e001b */
[----:B------:R-:W4:Y:S04]  /*18760*/  LDL.LU.64 R26, [R1+0x6b0] ;  /* 0x0006b000011a7983 */ /* 0x000f280000300a00 */
[----:B----4-:R-:W-:Y:S04]  /*18770*/  STL [R1+0x534], R26 ;  /* 0x0005341a01007387 */ /* 0x010fe80000100800 */
[----:B------:R0:W-:Y:S02]  /*18780*/  STL [R1+0x2c4], R0 ;  /* 0x0002c40001007387 */ /* 0x0001e40000100800 */
[----:B0-----:R-:W-:-:S02]  /*18790*/  IMAD.MOV.U32 R0, RZ, RZ, R27 ;  /* 0x000000ffff007224 */ /* 0x001fc400078e001b */
[----:B------:R-:W4:Y:S04]  /*187a0*/  LDL.LU.64 R26, [R1+0x6a8] ;  /* 0x0006a800011a7983 */ /* 0x000f280000300a00 */
[----:B------:R0:W-:Y:S04]  /*187b0*/  STL [R1+0x2cc], R0 ;  /* 0x0002cc0001007387 */ /* 0x0001e80000100800 */
[----:B0-----:R0:W5:Y:S04]  /*187c0*/  LDL.LU R0, [R1+0x6a4] ;  /* 0x0006a40001007983 */ /* 0x0011680000300800 */
[----:B------:R1:W-:Y:S04]  /*187d0*/  STL [R1+0x538], R2 ;  /* 0x0005380201007387 */ /* 0x0003e80000100800 */
[----:B-1----:R0:W5:Y:S04]  /*187e0*/  LDL.LU R2, [R1+0x6a0] ;  /* 0x0006a00001027983 */ /* 0x0021680000300800 */
[----:B------:R-:W-:Y:S04]  /*187f0*/  STL [R1+0x53c], R24 ;  /* 0x00053c1801007387 */ /* 0x000fe80000100800 */
[----:B------:R1:W-:Y:S02]  /*18800*/  STL [R1+0x2d4], R3 ;  /* 0x0002d40301007387 */ /* 0x0003e40000100800 */
[----:B-1----:R-:W-:-:S02]  /*18810*/  IMAD.MOV.U32 R3, RZ, RZ, R25 ;  /* 0x000000ffff037224 */ /* 0x002fc400078e0019 */
[----:B------:R-:W4:Y:S04]  /*18820*/  LDL.LU.64 R24, [R1+0x698] ;  /* 0x0006980001187983 */ /* 0x000f280000300a00 */
        /* <DEDUP_REMOVED lines=28> */
[----:B---3--:R-:W-:Y:S04]  /*189f0*/  STL [R1+0x55c], R8 ;  /* 0x00055c0801007387 */ /* 0x008fe80000100800 */
[----:B------:R1:W-:Y:S02]  /*18a00*/  STL [R1+0x314], R3 ;  /* 0x0003140301007387 */ /* 0x0003e40000100800 */
[----:B-1----:R-:W-:-:S02]  /*18a10*/  IMAD.MOV.U32 R3, RZ, RZ, R9 ;  /* 0x000000ffff037224 */ /* 0x002fc400078e0009 */
[----:B------:R-:W3:Y:S04]  /*18a20*/  LDL.LU.64 R8, [R1+0x658] ;  /* 0x0006580001087983 */ /* 0x000ee80000300a00 */
[----:B------:R-:W-:Y:S04]  /*18a30*/  STL [R1+0x560], R6 ;  /* 0x0005600601007387 */ /* 0x000fe80000100800 */
[----:B------:R1:W-:Y:S02]  /*18a40*/  STL [R1+0x31c], R3 ;  /* 0x00031c0301007387 */ /* 0x0003e40000100800 */
[----:B-1----:R-:W-:-:S02]  /*18a50*/  IMAD.MOV.U32 R3, RZ, RZ, R7 ;  /* 0x000000ffff037224 */ /* 0x002fc400078e0007 */
[----:B------:R-:W4:Y:S04]  /*18a60*/  LDL.LU.64 R6, [R1+0x650] ;  /* 0x0006500001067983 */ /* 0x000f280000300a00 */
[----:B------:R-:W-:Y:S04]  /*18a70*/  STL [R1+0x564], R4 ;  /* 0x0005640401007387 */ /* 0x000fe80000100800 */
[----:B------:R1:W-:Y:S02]  /*18a80*/  STL [R1+0x324], R3 ;  /* 0x0003240301007387 */ /* 0x0003e40000100800 */
[----:B-1----:R-:W-:-:S02]  /*18a90*/  IMAD.MOV.U32 R3, RZ, RZ, R5 ;  /* 0x000000ffff037224 */ /* 0x002fc400078e0005 */
[----:B------:R-:W3:Y:S04]  /*18aa0*/  LDL.LU.64 R4, [R1+0x648] ;  /* 0x0006480001047983 */ /* 0x000ee80000300a00 */
[----:B--2---:R-:W-:Y:S04]  /*18ab0*/  STL [R1+0x568], R28 ;  /* 0x0005681c01007387 */ /* 0x004fe80000100800 */
[----:B------:R1:W-:Y:S02]  /*18ac0*/  STL [R1+0x32c], R3 ;  /* 0x00032c0301007387 */ /* 0x0003e40000100800 */
[----:B-1----:R-:W-:-:S02]  /*18ad0*/  IMAD.MOV.U32 R3, RZ, RZ, R29 ;  /* 0x000000ffff037224 */ /* 0x002fc400078e001d */
[----:B------:R-:W2:Y:S04]  /*18ae0*/  LDL.LU.64 R28, [R1+0x640] ;  /* 0x00064000011c7983 */ /* 0x000ea80000300a00 */
[----:B--2---:R-:W-:Y:S04]  /*18af0*/  STL [R1+0x56c], R28 ;  /* 0x00056c1c01007387 */ /* 0x004fe80000100800 */
[----:B------:R-:W-:Y:S04]  /*18b00*/  STL [R1+0x334], R3 ;  /* 0x0003340301007387 */ /* 0x000fe80000100800 */
[----:B------:R1:W-:Y:S04]  /*18b10*/  STL [R1+0x33c], R29 ;  /* 0x00033c1d01007387 */ /* 0x0003e80000100800 */
[----:B-1----:R-:W2:Y:S04]  /*18b20*/  LDL.LU.64 R28, [R1+0x120] ;  /* 0x00012000011c7983 */ /* 0x002ea80000300a00 */
[----:B---3--:R1:W-:Y:S04]  /*18b30*/  STL [R1+0x570], R4 ;  /* 0x0005700401007387 */ /* 0x0083e80000100800 */
[----:B------:R2:W-:Y:S04]  /*18b40*/  STL [R1+0x344], R5 ;  /* 0x0003440501007387 */ /* 0x0005e80000100800 */
[----:B----4-:R0:W-:Y:S04]  /*18b50*/  STL [R1+0x574], R6 ;  /* 0x0005740601007387 */ /* 0x0101e80000100800 */
[----:B------:R0:W-:Y:S01]  /*18b60*/  STL [R1+0x34c], R7 ;  /* 0x00034c0701007387 */ /* 0x0001e20000100800 */
[----:B-1----:R-:W1:Y:S03]  /*18b70*/  LDC R4, c[0x0][0x238] ;  /* 0x00008e00ff047b82 */ /* 0x002e660000000800 */
[----:B------:R0:W-:Y:S04]  /*18b80*/  STL [R1+0x578], R8 ;  /* 0x0005780801007387 */ /* 0x0001e80000100800 */
[----:B------:R0:W-:Y:S04]  /*18b90*/  STL [R1+0x354], R9 ;  /* 0x0003540901007387 */ /* 0x0001e80000100800 */
[----:B------:R0:W-:Y:S04]  /*18ba0*/  STL [R1+0x57c], R10 ;  /* 0x00057c0a01007387 */ /* 0x0001e80000100800 */
[----:B------:R0:W-:Y:S04]  /*18bb0*/  STL [R1+0x35c], R11 ;  /* 0x00035c0b01007387 */ /* 0x0001e80000100800 */
[----:B------:R-:W3:Y:S04]  /*18bc0*/  LDL.LU R3, [R1+0x620] ;  /* 0x0006200001037983 */ /* 0x000ee80000300800 */
[----:B------:R0:W-:Y:S04]  /*18bd0*/  STL [R1+0x580], R12 ;  /* 0x0005800c01007387 */ /* 0x0001e80000100800 */
        /* <DEDUP_REMOVED lines=12> */
[----:B------:R0:W-:Y:S01]  /*18ca0*/  STL [R1+0x394], R25 ;  /* 0x0003941901007387 */ /* 0x0001e20000100800 */
[----:B-1----:R-:W-:Y:S01]  /*18cb0*/  IMAD.SHL.U32 R4, R4, 0x40, RZ ;  /* 0x0000004004047824 */ /* 0x002fe200078e00ff */
[----:B------:R-:W-:-:S03]  /*18cc0*/  UIADD3 UR6, UR6, -0x40, URZ ;  /* 0xffffffc006067890 */ /* 0x000fc6000fffe03f */
[----:B--2---:R-:W-:-:S04]  /*18cd0*/  IMAD.WIDE R4, R4, 0x2, R28 ;  /* 0x0000000204047825 */ /* 0x004fc800078e021c */
[----:B---3--:R-:W-:-:S05]  /*18ce0*/  VIADD R3, R3, 0xffffffff ;  /* 0xffffffff03037836 */ /* 0x008fca0000000000 */
[----:B------:R0:W-:Y:S04]  /*18cf0*/  STL [R1+0x620], R3 ;  /* 0x0006200301007387 */ /* 0x0001e80000100800 */
[----:B------:R0:W-:Y:S04]  /*18d00*/  STL [R1+0x5ac], R26 ;  /* 0x0005ac1a01007387 */ /* 0x0001e80000100800 */
[----:B------:R0:W-:Y:S01]  /*18d10*/  STL [R1+0x39c], R27 ;  /* 0x00039c1b01007387 */ /* 0x0001e20000100800 */
[----:B------:R-:W-:-:S13]  /*18d20*/  ISETP.NE.U32.AND P0, PT, R3, RZ, PT ;  /* 0x000000ff0300720c */ /* 0x000fda0003f05070 */
[----:B0-----:R-:W-:Y:S05]  /*18d30*/  @P0 BRA `(.L_x_2) ;  /* 0xffffff4000100947 */ /* 0x001fea000383ffff */
[----:B------:R-:W2:Y:S04]  /*18d40*/  LDL.LU R7, [R1+0x5cc] ;  /* 0x0005cc0001077983 */ /* 0x000ea80000300800 */
[----:B------:R-:W3:Y:S04]  /*18d50*/  LDL.LU R6, [R1+0x59c] ;  /* 0x00059c0001067983 */ /* 0x000ee80000300800 */
[----:B---3--:R0:W-:Y:S04]  /*18d60*/  STL [R1+0x648], R6 ;  /* 0x0006480601007387 */ /* 0x0081e80000100800 */
[----:B0-----:R-:W2:Y:S04]  /*18d70*/  LDL.LU R6, [R1+0x5bc] ;  /* 0x0005bc0001067983 */ /* 0x001ea80000300800 */
[----:B------:R-:W3:Y:S04]  /*18d80*/  LDL.LU R5, [R1+0x61c] ;  /* 0x00061c0001057983 */ /* 0x000ee80000300800 */
[----:B---3--:R0:W-:Y:S04]  /*18d90*/  STL [R1+0x644], R5 ;  /* 0x0006440501007387 */ /* 0x0081e80000100800 */
[----:B0-----:R-:W3:Y:S04]  /*18da0*/  LDL.LU R5, [R1+0x5dc] ;  /* 0x0005dc0001057983 */ /* 0x001ee80000300800 */
[----:B------:R-:W4:Y:S01]  /*18db0*/  LDL.LU R4, [R1+0x5ec] ;  /* 0x0005ec0001047983 */ /* 0x000f220000300800 */
[----:B--2---:R-:W-:-:S03]  /*18dc0*/  F2FP.F16.F32.PACK_AB R7, R6, R7 ;  /* 0x000000070607723e */ /* 0x004fc600000000ff */
[----:B----4-:R0:W-:Y:S04]  /*18dd0*/  STL [R1+0x640], R4 ;  /* 0x0006400401007387 */ /* 0x0101e80000100800 */
[----:B0-----:R-:W2:Y:S04]  /*18de0*/  LDL.LU R4, [R1+0x60c] ;  /* 0x00060c0001047983 */ /* 0x001ea80000300800 */
[----:B-----5:R-:W4:Y:S04]  /*18df0*/  LDL.LU R0, [R1+0x5fc] ;  /* 0x0005fc0001007983 */ /* 0x020f280000300800 */
        /* <DEDUP_REMOVED lines=24> */
[----:B------:R-:W3:Y:S02]  /*18f80*/  LDL.LU R6, [R1+0x648] ;  /* 0x0006480001067983 */ /* 0x000ee40000300800 */
[----:B---3--:R-:W-:-:S02]  /*18f90*/  F2FP.F16.F32.PACK_AB R6, R5, R6 ;  /* 0x000000060506723e */ /* 0x008fc400000000ff */
[----:B------:R-:W2:Y:S02]  /*18fa0*/  LDL.LU R5, [R1+0x644] ;  /* 0x0006440001057983 */ /* 0x000ea40000300800 */
[----:B--2---:R-:W-:Y:S02]  /*18fb0*/  F2FP.F16.F32.PACK_AB R5, R4, R5 ;  /* 0x000000050405723e */ /* 0x004fe400000000ff */
[----:B------:R-:W2:Y:S01]  /*18fc0*/  LDL.LU R4, [R1+0x640] ;  /* 0x0006400001047983 */ /* 0x000ea20000300800 */
[----:B----4-:R-:W-:Y:S02]  /*18fd0*/  F2FP.F16.F32.PACK_AB R18, R18, R16 ;  /* 0x000000101212723e */ /* 0x010fe400000000ff */
[----:B------:R-:W-:Y:S02]  /*18fe0*/  F2FP.F16.F32.PACK_AB R11, R2, R11 ;  /* 0x0000000b020b723e */ /* 0x000fe400000000ff */
[----:B------:R-:W-:Y:S02]  /*18ff0*/  F2FP.F16.F32.PACK_AB R10, R26, R10 ;  /* 0x0000000a1a0a723e */ /* 0x000fe400000000ff */
[----:B------:R-:W-:-:S02]  /*19000*/  F2FP.F16.F32.PACK_AB R9, R27, R9 ;  /* 0x000000091b09723e */ /* 0x000fc400000000ff */
[----:B------:R-:W-:Y:S02]  /*19010*/  F2FP.F16.F32.PACK_AB R8, R24, R8 ;  /* 0x000000081808723e */ /* 0x000fe400000000ff */
[----:B------:R-:W-:Y:S02]  /*19020*/  F2FP.F16.F32.PACK_AB R15, R25, R15 ;  /* 0x0000000f190f723e */ /* 0x000fe400000000ff */
[----:B------:R-:W-:Y:S02]  /*19030*/  F2FP.F16.F32.PACK_AB R14, R22, R14 ;  /* 0x0000000e160e723e */ /* 0x000fe400000000ff */
[----:B------:R-:W-:Y:S02]  /*19040*/  F2FP.F16.F32.PACK_AB R13, R23, R13 ;  /* 0x0000000d170d723e */ /* 0x000fe400000000ff */
[----:B------:R-:W-:Y:S02]  /*19050*/  F2FP.F16.F32.PACK_AB R12, R20, R12 ;  /* 0x0000000c140c723e */ /* 0x000fe400000000ff */
[----:B------:R-:W-:-:S02]  /*19060*/  F2FP.F16.F32.PACK_AB R19, R21, R19 ;  /* 0x000000131513723e */ /* 0x000fc400000000ff */
[----:B------:R-:W-:Y:S02]  /*19070*/  F2FP.F16.F32.PACK_AB R17, R17, R28 ;  /* 0x0000001c1111723e */ /* 0x000fe400000000ff */
[----:B------:R-:W-:Y:S02]  /*19080*/  F2FP.F16.F32.PACK_AB R16, R29, R3 ;  /* 0x000000031d10723e */ /* 0x000fe400000000ff */
[----:B--2---:R-:W-:-:S07]  /*19090*/  F2FP.F16.F32.PACK_AB R4, R4, R0 ;  /* 0x000000000404723e */ /* 0x004fce00000000ff */
.L_x_1:
[----:B------:R-:W2:Y:S01]  /*190a0*/  LDL.LU R23, [R1+0x638] ;  /* 0x0006380001177983 */ /* 0x000ea20000300800 */
[----:B0-----:R-:W0:Y:S01]  /*190b0*/  S2R R21, SR_TID.X ;  /* 0x0000000000157919 */ /* 0x001e220000002100 */
[----:B------:R-:W3:Y:S01]  /*190c0*/  S2UR UR5, SR_CgaCtaId ;  /* 0x00000000000579c3 */ /* 0x000ee20000008800 */
[----:B------:R-:W-:Y:S01]  /*190d0*/  UMOV UR4, 0x400 ;  /* 0x0000040000047882 */ /* 0x000fe20000000000 */
[----:B------:R-:W-:Y:S01]  /*190e0*/  ULDC.64 UR10, c[0x0][0x228] ;  /* 0x00008a00000a7ab9 */ /* 0x000fe20000000a00 */
[----:B------:R-:W4:Y:S01]  /*190f0*/  LDL.LU R22, [R1+0x634] ;  /* 0x0006340001167983 */ /* 0x000f220000300800 */
[----:B------:R-:W-:-:S03]  /*19100*/  ULDC.64 UR6, c[0x0][0x220] ;  /* 0x0000880000067ab9 */ /* 0x000fc60000000a00 */
[----:B------:R-:W5:Y:S04]  /*19110*/  LDL.LU R20, [R1+0x63c] ;  /* 0x00063c0001147983 */ /* 0x000f680000300800 */
[----:B------:R-:W5:Y:S01]  /*19120*/  LDL.LU R25, [R1+0x624] ;  /* 0x0006240001197983 */ /* 0x000f620000300800 */
[C---:B0-----:R-:W-:Y:S01]  /*19130*/  IMAD.SHL.U32 R3, R21.reuse, 0x4, RZ ;  /* 0x0000000415037824 */ /* 0x041fe200078e00ff */
[C---:B-1----:R-:W-:Y:S01]  /*19140*/  LOP3.LUT R2, R21.reuse, 0x60, RZ, 0xc0, !PT ;  /* 0x0000006015027812 */ /* 0x042fe200078ec0ff */
[----:B------:R-:W-:-:S03]  /*19150*/  IMAD.SHL.U32 R0, R21, 0x100, RZ ;  /* 0x0000010015007824 */ /* 0x000fc600078e00ff */
[----:B------:R-:W-:Y:S01]  /*19160*/  LOP3.LUT R3, R3, 0x70, RZ, 0xc0, !PT ;  /* 0x0000007003037812 */ /* 0x000fe200078ec0ff */
[----:B---3--:R-:W-:Y:S01]  /*19170*/  ULEA UR4, UR5, UR4, 0x18 ;  /* 0x0000000405047291 */ /* 0x008fe2000f8ec03f */
[----:B------:R-:W-:Y:S02]  /*19180*/  SHF.R.U32.HI R24, RZ, 0x4, R21 ;  /* 0x00000004ff187819 */ /* 0x000fe40000011615 */
[C---:B------:R-:W-:Y:S01]  /*19190*/  LEA.HI R29, R21.reuse, 0x38, RZ, 0x1c ;  /* 0x00000038151d7811 */ /* 0x040fe200078fe0ff */
[----:B------:R-:W-:Y:S01]  /*191a0*/  IMAD R3, R2, 0x10, R3 ;  /* 0x0000001002037824 */ /* 0x000fe200078e0203 */
[----:B------:R-:W-:Y:S01]  /*191b0*/  ULDC UR5, c[0x0][0x244] ;  /* 0x0000910000057ab9 */ /* 0x000fe20000000800 */
[----:B------:R-:W-:-:S05]  /*191c0*/  IMAD.SHL.U32 R2, R21, 0x400, RZ ;  /* 0x0000040015027824 */ /* 0x000fca00078e00ff */
[----:B------:R-:W-:Y:S02]  /*191d0*/  LOP3.LUT R2, R2, 0x1800, RZ, 0xc0, !PT ;  /* 0x0000180002027812 */ /* 0x000fe400078ec0ff */
[----:B------:R-:W-:Y:S01]  /*191e0*/  SGXT.U32 R24, R24, 0x3 ;  /* 0x000000031818781a */ /* 0x000fe20000000000 */
[----:B------:R-:W-:Y:S01]  /*191f0*/  BAR.SYNC.DEFER_BLOCKING 0x0 ;  /* 0x0000000000007b1d */ /* 0x000fe20000010000 */
[----:B--2---:R-:W-:-:S04]  /*19200*/  LOP3.LUT R0, R23, 0x1800, R0, 0xf8, !PT ;  /* 0x0000180017007812 */ /* 0x004fc800078ef800 */
[----:B------:R-:W-:-:S05]  /*19210*/  LOP3.LUT R0, R0, R3, RZ, 0x3c, !PT ;  /* 0x0000000300007212 */ /* 0x000fca00078e3cff */
[----:B------:R-:W-:Y:S04]  /*19220*/  STS.128 [R0+UR4], R16 ;  /* 0x0000001000007988 */ /* 0x000fe80008000c04 */
[----:B------:R-:W-:Y:S04]  /*19230*/  STS.128 [R0+UR4+0x100], R12 ;  /* 0x0001000c00007988 */ /* 0x000fe80008000c04 */
[----:B------:R-:W-:Y:S04]  /*19240*/  STS.128 [R0+UR4+0x80], R8 ;  /* 0x0000800800007988 */ /* 0x000fe80008000c04 */
[----:B------:R0:W-:Y:S01]  /*19250*/  STS.128 [R0+UR4+0x180], R4 ;  /* 0x0001800400007988 */ /* 0x0001e20008000c04 */
[----:B----4-:R-:W-:-:S04]  /*19260*/  LOP3.LUT R2, R2, 0x1f0, R22, 0xf8, !PT ;  /* 0x000001f002027812 */ /* 0x010fc800078ef816 */
[----:B0-----:R-:W-:Y:S01]  /*19270*/  LOP3.LUT R4, R2, 0x60, R21, 0x78, !PT ;  /* 0x0000006002047812 */ /* 0x001fe200078e7815 */
[----:B------:R-:W-:Y:S01]  /*19280*/  BAR.SYNC.DEFER_BLOCKING 0x0 ;  /* 0x0000000000007b1d */ /* 0x000fe20000010000 */
[----:B-----5:R-:W-:Y:S01]  /*19290*/  LEA.HI R0, R21, R25, RZ, 0x1c ;  /* 0x0000001915007211 */ /* 0x020fe200078fe0ff */
[----:B------:R-:W-:-:S04]  /*192a0*/  IMAD.IADD R29, R25, 0x1, R29 ;  /* 0x00000001191d7824 */ /* 0x000fc800078e021d */
[----:B------:R-:W0:Y:S04]  /*192b0*/  LDS.128 R16, [R4+UR4] ;  /* 0x0000000404107984 */ /* 0x000e280008000c00 */
[----:B------:R-:W1:Y:S04]  /*192c0*/  LDS.128 R12, [R4+UR4+0x200] ;  /* 0x00020004040c7984 */ /* 0x000e680008000c00 */
[----:B------:R2:W-:Y:S01]  /*192d0*/  STL [R1], R0 ;  /* 0x0000000001007387 */ /* 0x0005e20000100800 */
[C-C-:B------:R-:W-:Y:S02]  /*192e0*/  LOP3.LUT R5, R25.reuse, 0xe0, R24.reuse, 0xfe, !PT ;  /* 0x000000e019057812 */ /* 0x140fe400078efe18 */
[C-C-:B------:R-:W-:Y:S01]  /*192f0*/  LOP3.LUT R2, R25.reuse, 0xd8, R24.reuse, 0xfe, !PT ;  /* 0x000000d819027812 */ /* 0x140fe200078efe18 */
[----:B------:R3:W-:Y:S01]  /*19300*/  STL [R1+0x66c], R29 ;  /* 0x00066c1d01007387 */ /* 0x0007e20000100800 */
[C---:B------:R-:W-:Y:S01]  /*19310*/  LOP3.LUT R23, R25.reuse, R24, RZ, 0xfc, !PT ;  /* 0x0000001819177212 */ /* 0x040fe200078efcff */
[C---:B------:R-:W-:Y:S01]  /*19320*/  IMAD R3, R20.reuse, UR5, RZ ;  /* 0x0000000514037c24 */ /* 0x040fe2000f8e02ff */
[----:B------:R-:W-:Y:S01]  /*19330*/  ISETP.GE.AND P0, PT, R20, UR10, PT ;  /* 0x0000000a14007c0c */ /* 0x000fe2000bf06270 */
[----:B------:R-:W4:Y:S01]  /*19340*/  LDS.128 R8, [R4+UR4+0x400] ;  /* 0x0004000404087984 */ /* 0x000f220008000c00 */
[----:B--2---:R-:W-:-:S02]  /*19350*/  LOP3.LUT R0, R25, 0xf0, R24, 0xfe, !PT ;  /* 0x000000f019007812 */ /* 0x004fc400078efe18 */
[----:B---3--:R-:W-:-:S03]  /*19360*/  LOP3.LUT R29, R25, 0xc8, R24, 0xfe, !PT ;  /* 0x000000c8191d7812 */ /* 0x008fc600078efe18 */
[----:B------:R2:W-:Y:S04]  /*19370*/  STL [R1+0x50], R0 ;  /* 0x0000500001007387 */ /* 0x0005e80000100800 */
[----:B------:R-:W-:Y:S01]  /*19380*/  STL [R1+0x4c], R5 ;  /* 0x00004c0501007387 */ /* 0x000fe20000100800 */
[----:B--2---:R-:W-:-:S03]  /*19390*/  LOP3.LUT R0, R25, 0xd0, R24, 0xfe, !PT ;  /* 0x000000d019007812 */ /* 0x004fc600078efe18 */
[----:B------:R-:W-:Y:S04]  /*193a0*/  STL [R1+0x48], R2 ;  /* 0x0000480201007387 */ /* 0x000fe80000100800 */
[----:B------:R2:W-:Y:S04]  /*193b0*/  STL [R1+0x670], R29 ;  /* 0x0006701d01007387 */ /* 0x0005e80000100800 */
[----:B------:R3:W-:Y:S01]  /*193c0*/  STL [R1+0x44], R0 ;  /* 0x0000440001007387 */ /* 0x0007e20000100800 */
[C-C-:B------:R-:W-:Y:S02]  /*193d0*/  LOP3.LUT R22, R25.reuse, 0xe8, R24.reuse, 0xfe, !PT ;  /* 0x000000e819167812 */ /* 0x140fe400078efe18 */
[C-C-:B------:R-:W-:Y:S01]  /*193e0*/  LOP3.LUT R28, R25.reuse, 0x30, R24.reuse, 0xfe, !PT ;  /* 0x00000030191c7812 */ /* 0x140fe200078efe18 */
[----:B------:R-:W5:Y:S01]  /*193f0*/  LDS.128 R4, [R4+UR4+0x600] ;  /* 0x0006000404047984 */ /* 0x000f620008000c00 */
[----:B--2---:R-:W2:Y:S01]  /*19400*/  LDC R29, c[0x0][0x248] ;  /* 0x00009200ff1d7b82 */ /* 0x004ea20000000800 */
[----:B---3--:R-:W-:-:S05]  /*19410*/  LOP3.LUT R0, R25, 0xc0, R24, 0xfe, !PT ;  /* 0x000000c019007812 */ /* 0x008fca00078efe18 */
[----:B------:R3:W-:Y:S04]  /*19420*/  STL [R1+0x40], R0 ;  /* 0x0000400001007387 */ /* 0x0007e80000100800 */
[----:B0-----:R-:W-:Y:S04]  /*19430*/  STL [R1+0x668], R17 ;  /* 0x0006681101007387 */ /* 0x001fe80000100800 */
[----:B------:R-:W-:Y:S01]  /*19440*/  STL [R1+0x650], R18 ;  /* 0x0006501201007387 */ /* 0x000fe20000100800 */
[----:B---3--:R-:W-:-:S03]  /*19450*/  LOP3.LUT R0, R25, 0xb0, R24, 0xfe, !PT ;  /* 0x000000b019007812 */ /* 0x008fc600078efe18 */
[----:B------:R0:W-:Y:S02]  /*19460*/  STL [R1+0x640], R19 ;  /* 0x0006401301007387 */ /* 0x0001e40000100800 */
[----:B0-----:R-:W-:-:S05]  /*19470*/  LOP3.LUT R19, R25, 0xa8, R24, 0xfe, !PT ;  /* 0x000000a819137812 */ /* 0x001fca00078efe18 */
[----:B------:R0:W-:Y:S04]  /*19480*/  STL [R1+0x648], R19 ;  /* 0x0006481301007387 */ /* 0x0001e80000100800 */
[----:B------:R3:W-:Y:S04]  /*19490*/  STL [R1+0x3c], R0 ;  /* 0x00003c0001007387 */ /* 0x0007e80000100800 */
[----:B-1----:R-:W-:Y:S04]  /*194a0*/  STL [R1+0x664], R13 ;  /* 0x0006640d01007387 */ /* 0x002fe80000100800 */
[----:B------:R1:W-:Y:S01]  /*194b0*/  STL [R1+0x64c], R14 ;  /* 0x00064c0e01007387 */ /* 0x0003e20000100800 */
[----:B0-----:R-:W-:-:S03]  /*194c0*/  LOP3.LUT R19, R25, 0x90, R24, 0xfe, !PT ;  /* 0x0000009019137812 */ /* 0x001fc600078efe18 */
[----:B------:R0:W-:Y:S01]  /*194d0*/  STL [R1+0x644], R15 ;  /* 0x0006440f01007387 */ /* 0x0001e20000100800 */
[C-C-:B---3--:R-:W-:Y:S02]  /*194e0*/  LOP3.LUT R0, R25.reuse, 0xa0, R24.reuse, 0xfe, !PT ;  /* 0x000000a019007812 */ /* 0x148fe400078efe18 */
[C-C-:B------:R-:W-:Y:S02]  /*194f0*/  LOP3.LUT R18, R25.reuse, 0x80, R24.reuse, 0xfe, !PT ;  /* 0x0000008019127812 */ /* 0x140fe400078efe18 */
[C-C-:B-1----:R-:W-:Y:S02]  /*19500*/  LOP3.LUT R14, R25.reuse, 0x88, R24.reuse, 0xfe, !PT ;  /* 0x00000088190e7812 */ /* 0x142fe400078efe18 */
[----:B0-----:R-:W-:-:S05]  /*19510*/  LOP3.LUT R15, R25, 0x98, R24, 0xfe, !PT ;  /* 0x00000098190f7812 */ /* 0x001fca00078efe18 */
[----:B------:R-:W-:Y:S04]  /*19520*/  STL [R1+0x654], R15 ;  /* 0x0006540f01007387 */ /* 0x000fe80000100800 */
[----:B------:R0:W-:Y:S01]  /*19530*/  STL [R1+0x34], R0 ;  /* 0x0000340001007387 */ /* 0x0001e20000100800 */
[----:B------:R-:W-:-:S03]  /*19540*/  LOP3.LUT R13, R25, 0x48, R24, 0xfe, !PT ;  /* 0x00000048190d7812 */ /* 0x000fc600078efe18 */
[----:B------:R1:W-:Y:S01]  /*19550*/  STL [R1+0x658], R19 ;  /* 0x0006581301007387 */ /* 0x0003e20000100800 */
[----:B------:R-:W-:-:S03]  /*19560*/  LOP3.LUT R17, R25, 0x40, R24, 0xfe, !PT ;  /* 0x0000004019117812 */ /* 0x000fc600078efe18 */
[----:B------:R3:W-:Y:S01]  /*19570*/  STL [R1+0x65c], R14 ;  /* 0x00065c0e01007387 */ /* 0x0007e20000100800 */
[----:B0-----:R-:W-:-:S03]  /*19580*/  LOP3.LUT R0, R25, 0x70, R24, 0xfe, !PT ;  /* 0x0000007019007812 */ /* 0x001fc600078efe18 */
[----:B------:R0:W-:Y:S01]  /*19590*/  STL [R1+0x660], R18 ;  /* 0x0006601201007387 */ /* 0x0001e20000100800 */
[C-C-:B------:R-:W-:Y:S02]  /*195a0*/  LOP3.LUT R15, R25.reuse, 0x68, R24.reuse, 0xfe, !PT ;  /* 0x00000068190f7812 */ /* 0x140fe400078efe18 */
[C-C-:B-1----:R-:W-:Y:S02]  /*195b0*/  LOP3.LUT R19, R25.reuse, 0x60, R24.reuse, 0xfe, !PT ;  /* 0x0000006019137812 */ /* 0x142fe400078efe18 */
[C-C-:B------:R-:W-:Y:S02]  /*195c0*/  LOP3.LUT R27, R25.reuse, 0x28, R24.reuse, 0xfe, !PT ;  /* 0x00000028191b7812 */ /* 0x140fe400078efe18 */
[C-C-:B---3--:R-:W-:Y:S02]  /*195d0*/  LOP3.LUT R14, R25.reuse, 0x58, R24.reuse, 0xfe, !PT ;  /* 0x00000058190e7812 */ /* 0x148fe400078efe18 */
[C-C-:B------:R-:W-:Y:S02]  /*195e0*/  LOP3.LUT R26, R25.reuse, 0x20, R24.reuse, 0xfe, !PT ;  /* 0x00000020191a7812 */ /* 0x140fe400078efe18 */
[----:B0-----:R-:W-:-:S02]  /*195f0*/  LOP3.LUT R18, R25, 0x50, R24, 0xfe, !PT ;  /* 0x0000005019127812 */ /* 0x001fc400078efe18 */
[C-C-:B------:R-:W-:Y:S02]  /*19600*/  LOP3.LUT R21, R25.reuse, 0x18, R24.reuse, 0xfe, !PT ;  /* 0x0000001819157812 */ /* 0x140fe400078efe18 */
[C-C-:B------:R-:W-:Y:S01]  /*19610*/  LOP3.LUT R20, R25.reuse, 0x10, R24.reuse, 0xfe, !PT ;  /* 0x0000001019147812 */ /* 0x140fe200078efe18 */
[----:B------:R0:W-:Y:S01]  /*19620*/  STL [R1+0x20], R0 ;  /* 0x0000200001007387 */ /* 0x0001e20000100800 */
[----:B------:R-:W-:Y:S01]  /*19630*/  LOP3.LUT R24, R25, 0x8, R24, 0xfe, !PT ;  /* 0x0000000819187812 */ /* 0x000fe200078efe18 */
[CC--:B--2---:R-:W-:Y:S01]  /*19640*/  IMAD R2, R23.reuse, R29.reuse, RZ ;  /* 0x0000001d17027224 */ /* 0x0c4fe200078e02ff */
[----:B------:R-:W-:Y:S02]  /*19650*/  ISETP.LT.AND P1, PT, R23, UR11, !P0 ;  /* 0x0000000b17007c0c */ /* 0x000fe4000c721270 */
[C---:B------:R-:W-:Y:S01]  /*19660*/  ISETP.LT.AND P4, PT, R24.reuse, UR11, !P0 ;  /* 0x0000000b18007c0c */ /* 0x040fe2000c781270 */
[----:B------:R-:W-:Y:S01]  /*19670*/  IMAD R23, R24, R29, RZ ;  /* 0x0000001d18177224 */ /* 0x000fe200078e02ff */
[----:B0-----:R-:W-:-:S04]  /*19680*/  LEA R0, P2, R3, UR6, 0x1 ;  /* 0x0000000603007c11 */ /* 0x001fc8000f8408ff */
[----:B------:R-:W-:Y:S02]  /*19690*/  LEA.HI.X.SX32 R3, R3, UR7, 0x1, P2 ;  /* 0x0000000703037c11 */ /* 0x000fe400090f0eff */
[----:B------:R-:W-:Y:S02]  /*196a0*/  LEA R24, P3, R2, R0, 0x1 ;  /* 0x0000000002187211 */ /* 0x000fe400078608ff */
[----:B------:R-:W-:Y:S02]  /*196b0*/  ISETP.LT.AND P5, PT, R20, UR11, !P0 ;  /* 0x0000000b14007c0c */ /* 0x000fe4000c7a1270 */
[----:B------:R-:W-:Y:S01]  /*196c0*/  LEA.HI.X.SX32 R25, R2, R3, 0x1, P3 ;  /* 0x0000000302197211 */ /* 0x000fe200018f0eff */
[-C--:B------:R-:W-:Y:S01]  /*196d0*/  IMAD R20, R20, R29.reuse, RZ ;  /* 0x0000001d14147224 */ /* 0x080fe200078e02ff */
[C---:B------:R-:W-:Y:S01]  /*196e0*/  ISETP.LT.AND P3, PT, R21.reuse, UR11, !P0 ;  /* 0x0000000b15007c0c */ /* 0x040fe2000c761270 */
[----:B------:R-:W-:Y:S02]  /*196f0*/  IMAD R21, R21, R29, RZ ;  /* 0x0000001d15157224 */ /* 0x000fe400078e02ff */
[----:B------:R-:W2:Y:S01]  /*19700*/  LDL.LU R29, [R1+0x670] ;  /* 0x00067000011d7983 */ /* 0x000ea20000300800 */
[----:B------:R-:W-:-:S02]  /*19710*/  ISETP.LT.AND P2, PT, R22, UR11, !P0 ;  /* 0x0000000b16007c0c */ /* 0x000fc4000c741270 */
[----:B------:R-:W-:-:S04]  /*19720*/  LEA R22, P6, R23, R0, 0x1 ;  /* 0x0000000017167211 */ /* 0x000fc800078c08ff */
[----:B------:R-:W-:Y:S01]  /*19730*/  LEA.HI.X.SX32 R23, R23, R3, 0x1, P6 ;  /* 0x0000000317177211 */ /* 0x000fe200030f0eff */
[----:B------:R-:W-:Y:S04]  /*19740*/  @P1 STG.E.U16 desc[UR8][R24.64], R16 ;  /* 0x0000001018001986 */ /* 0x000fe8000c101508 */
[----:B------:R0:W-:Y:S02]  /*19750*/  @P4 STG.E.U16 desc[UR8][R22.64], R12 ;  /* 0x0000000c16004986 */ /* 0x0001e4000c101508 */
[----:B0-----:R-:W0:Y:S01]  /*19760*/  LDC R23, c[0x0][0x248] ;  /* 0x00009200ff177b82 */ /* 0x001e220000000800 */
[----:B------:R-:W-:Y:S02]  /*19770*/  LEA R24, P1, R20, R0, 0x1 ;  /* 0x0000000014187211 */ /* 0x000fe400078208ff */
[----:B------:R-:W-:-:S02]  /*19780*/  ISETP.LT.AND P4, PT, R26, UR11, !P0 ;  /* 0x0000000b1a007c0c */ /* 0x000fc4000c781270 */
[----:B------:R-:W-:Y:S02]  /*19790*/  LEA.HI.X.SX32 R25, R20, R3, 0x1, P1 ;  /* 0x0000000314197211 */ /* 0x000fe400008f0eff */
[----:B------:R-:W-:-:S03]  /*197a0*/  LEA R22, P6, R21, R0, 0x1 ;  /* 0x0000000015167211 */ /* 0x000fc600078c08ff */
[----:B----4-:R1:W-:Y:S02]  /*197b0*/  @P5 STG.E.U16 desc[UR8][R24.64], R8 ;  /* 0x0000000818005986 */ /* 0x0103e4000c101508 */
[----:B-1----:R-:W1:Y:S01]  /*197c0*/  LDC R25, c[0x0][0x248] ;  /* 0x00009200ff197b82 */ /* 0x002e620000000800 */
[----:B0-----:R-:W-:Y:S01]  /*197d0*/  IMAD R26, R26, R23, RZ ;  /* 0x000000171a1a7224 */ /* 0x001fe200078e02ff */
[----:B------:R-:W-:-:S04]  /*197e0*/  LEA.HI.X.SX32 R23, R21, R3, 0x1, P6 ;  /* 0x0000000315177211 */ /* 0x000fc800030f0eff */
[----:B------:R-:W-:-:S04]  /*197f0*/  LEA R20, P6, R26, R0, 0x1 ;  /* 0x000000001a147211 */ /* 0x000fc800078c08ff */
[----:B------:R-:W-:Y:S02]  /*19800*/  LEA.HI.X.SX32 R21, R26, R3, 0x1, P6 ;  /* 0x000000031a157211 */ /* 0x000fe400030f0eff */
[----:B------:R-:W0:Y:S01]  /*19810*/  LDC R26, c[0x0][0x248] ;  /* 0x00009200ff1a7b82 */ /* 0x000e220000000800 */
[C---:B------:R-:W-:Y:S01]  /*19820*/  ISETP.LT.AND P5, PT, R27.reuse, UR11, !P0 ;  /* 0x0000000b1b007c0c */ /* 0x040fe2000c7a1270 */
[----:B-----5:R3:W-:Y:S01]  /*19830*/  @P3 STG.E.U16 desc[UR8][R22.64], R4 ;  /* 0x0000000416003986 */ /* 0x0207e2000c101508 */
[----:B------:R-:W-:Y:S02]  /*19840*/  PRMT R16, R16, 0x7632, R16 ;  /* 0x0000763210107816 */ /* 0x000fe40000000010 */
[----:B------:R-:W-:Y:S01]  /*19850*/  ISETP.LT.AND P3, PT, R28, UR11, !P0 ;  /* 0x0000000b1c007c0c */ /* 0x000fe2000c761270 */
[----:B-1----:R-:W-:Y:S02]  /*19860*/  IMAD R27, R27, R25, RZ ;  /* 0x000000191b1b7224 */ /* 0x002fe400078e02ff */
[----:B------:R1:W-:Y:S03]  /*19870*/  @P4 STG.E.U16 desc[UR8][R20.64], R16 ;  /* 0x0000001014004986 */ /* 0x0003e6000c101508 */
[----:B---3--:R-:W-:-:S02]  /*19880*/  LEA R22, P6, R27, R0, 0x1 ;  /* 0x000000001b167211 */ /* 0x008fc400078c08ff */
[----:B------:R-:W-:Y:S02]  /*19890*/  PRMT R12, R12, 0x7632, R12 ;  /* 0x000076320c0c7816 */ /* 0x000fe4000000000c */
[----:B------:R-:W-:Y:S01]  /*198a0*/  LEA.HI.X.SX32 R23, R27, R3, 0x1, P6 ;  /* 0x000000031b177211 */ /* 0x000fe200030f0eff */
[----:B0-----:R-:W-:Y:S01]  /*198b0*/  IMAD R28, R28, R26, RZ ;  /* 0x0000001a1c1c7224 */ /* 0x001fe200078e02ff */
[----:B------:R-:W-:-:S04]  /*198c0*/  PRMT R8, R8, 0x7632, R8 ;  /* 0x0000763208087816 */ /* 0x000fc80000000008 */
[C---:B-1----:R-:W-:Y:S01]  /*198d0*/  LEA R20, P6, R28.reuse, R0, 0x1 ;  /* 0x000000001c147211 */ /* 0x042fe200078c08ff */
[----:B------:R-:W-:Y:S03]  /*198e0*/  @P5 STG.E.U16 desc[UR8][R22.64], R12 ;  /* 0x0000000c16005986 */ /* 0x000fe6000c101508 */
[----:B------:R-:W-:Y:S02]  /*198f0*/  LEA.HI.X.SX32 R21, R28, R3, 0x1, P6 ;  /* 0x000000031c157211 */ /* 0x000fe400030f0eff */
[----:B------:R-:W-:-:S03]  /*19900*/  ISETP.LT.AND P5, PT, R17, UR11, !P0 ;  /* 0x0000000b11007c0c */ /* 0x000fc6000c7a1270 */
[----:B------:R0:W-:Y:S01]  /*19910*/  @P3 STG.E.U16 desc[UR8][R20.64], R8 ;  /* 0x0000000814003986 */ /* 0x0001e2000c101508 */
[----:B------:R-:W-:Y:S02]  /*19920*/  ISETP.LT.AND P3, PT, R13, UR11, !P0 ;  /* 0x0000000b0d007c0c */ /* 0x000fe4000c761270 */
[----:B--2---:R-:W-:Y:S02]  /*19930*/  ISETP.LT.AND P1, PT, R29, UR11, !P0 ;  /* 0x0000000b1d007c0c */ /* 0x004fe4000c721270 */
[----:B------:R-:W2:Y:S04]  /*19940*/  LDL.LU R29, [R1+0x66c] ;  /* 0x00066c00011d7983 */ /* 0x000ea80000300800 */
[----:B------:R-:W3:Y:S04]  /*19950*/  LDL.LU R17, [R1+0x668] ;  /* 0x0006680001117983 */ /* 0x000ee80000300800 */
[----:B------:R-:W4:Y:S04]  /*19960*/  LDL.LU R25, [R1+0x20] ;  /* 0x0000200001197983 */ /* 0x000f280000300800 */
[----:B------:R-:W5:Y:S04]  /*19970*/  LDL.LU R27, [R1] ;  /* 0x00000000011b7983 */ /* 0x000f680000300800 */
[----:B------:R-:W4:Y:S01]  /*19980*/  LDL.LU R13, [R1+0x664] ;  /* 0x00066400010d7983 */ /* 0x000f220000300800 */
[----:B------:R-:W-:Y:S01]  /*19990*/  IMAD R2, R26, 0x40, R2 ;  /* 0x000000401a027824 */ /* 0x000fe200078e0202 */
[----:B0-----:R-:W-:-:S03]  /*199a0*/  PRMT R8, R4, 0x7632, R8 ;  /* 0x0000763204087816 */ /* 0x001fc60000000008 */
[----:B------:R-:W-:Y:S01]  /*199b0*/  IMAD R4, R26, 0x8, R2 ;  /* 0x000000081a047824 */ /* 0x000fe200078e0202 */
[C---:B--2---:R-:W-:Y:S01]  /*199c0*/  ISETP.LT.AND P4, PT, R29.reuse, UR11, !P0 ;  /* 0x0000000b1d007c0c */ /* 0x044fe2000c781270 */
[----:B------:R-:W-:-:S05]  /*199d0*/  IMAD R29, R29, R26, RZ ;  /* 0x0000001a1d1d7224 */ /* 0x000fca00078e02ff */
[----:B------:R-:W-:-:S04]  /*199e0*/  LEA R22, P6, R29, R0, 0x1 ;  /* 0x000000001d167211 */ /* 0x000fc800078c08ff */
[----:B------:R-:W-:Y:S02]  /*199f0*/  LEA.HI.X.SX32 R23, R29, R3, 0x1, P6 ;  /* 0x000000031d177211 */ /* 0x000fe400030f0eff */
[----:B------:R-:W-:-:S03]  /*19a00*/  LEA R20, P6, R2, R0, 0x1 ;  /* 0x0000000002147211 */ /* 0x000fc600078c08ff */
[----:B------:R0:W-:Y:S01]  /*19a10*/  @P4 STG.E.U16 desc[UR8][R22.64], R8 ;  /* 0x0000000816004986 */ /* 0x0001e2000c101508 */
[----:B------:R-:W-:Y:S02]  /*19a20*/  LEA.HI.X.SX32 R21, R2, R3, 0x1, P6 ;  /* 0x0000000302157211 */ /* 0x000fe400030f0eff */
[----:B------:R-:W-:Y:S02]  /*19a30*/  ISETP.LT.AND P4, PT, R18, UR11, !P0 ;  /* 0x0000000b12007c0c */ /* 0x000fe4000c781270 */
[----:B------:R-:W2:Y:S01]  /*19a40*/  LDL.LU R18, [R1+0x660] ;  /* 0x0006600001127983 */ /* 0x000ea20000300800 */
[----:B0-----:R-:W-:-:S03]  /*19a50*/  LEA R22, P6, R4, R0, 0x1 ;  /* 0x0000000004167211 */ /* 0x001fc600078c08ff */
[----:B---3--:R0:W-:Y:S01]  /*19a60*/  @P5 STG.E.U16 desc[UR8][R20.64], R17 ;  /* 0x0000001114005986 */ /* 0x0081e2000c101508 */
[----:B------:R-:W-:Y:S02]  /*19a70*/  LEA.HI.X.SX32 R23, R4, R3, 0x1, P6 ;  /* 0x0000000304177211 */ /* 0x000fe400030f0eff */
[----:B------:R-:W-:Y:S02]  /*19a80*/  ISETP.LT.AND P5, PT, R14, UR11, !P0 ;  /* 0x0000000b0e007c0c */ /* 0x000fe4000c7a1270 */
[----:B------:R-:W3:Y:S04]  /*19a90*/  LDL.LU R14, [R1+0x65c] ;  /* 0x00065c00010e7983 */ /* 0x000ee80000300800 */
[----:B----4-:R1:W-:Y:S01]  /*19aa0*/  @P3 STG.E.U16 desc[UR8][R22.64], R13 ;  /* 0x0000000d16003986 */ /* 0x0103e2000c101508 */
[----:B------:R-:W-:-:S03]  /*19ab0*/  ISETP.LT.AND P3, PT, R19, UR11, !P0 ;  /* 0x0000000b13007c0c */ /* 0x000fc6000c761270 */
[----:B------:R-:W4:Y:S01]  /*19ac0*/  LDL.LU R19, [R1+0x658] ;  /* 0x0006580001137983 */ /* 0x000f220000300800 */
[----:B------:R-:W-:-:S04]  /*19ad0*/  IMAD R2, R26, 0x8, R4 ;  /* 0x000000081a027824 */ /* 0x000fc800078e0204 */
[----:B------:R-:W-:Y:S01]  /*19ae0*/  IMAD R4, R26, 0x8, R2 ;  /* 0x000000081a047824 */ /* 0x000fe200078e0202 */
[----:B0-----:R-:W-:-:S04]  /*19af0*/  LEA R20, P6, R2, R0, 0x1 ;  /* 0x0000000002147211 */ /* 0x001fc800078c08ff */
[----:B------:R-:W-:Y:S01]  /*19b00*/  LEA.HI.X.SX32 R21, R2, R3, 0x1, P6 ;  /* 0x0000000302157211 */ /* 0x000fe200030f0eff */
[----:B------:R-:W-:Y:S01]  /*19b10*/  IMAD R2, R26, 0x8, R4 ;  /* 0x000000081a027824 */ /* 0x000fe200078e0204 */
[----:B-1----:R-:W-:-:S04]  /*19b20*/  LEA R22, P6, R4, R0, 0x1 ;  /* 0x0000000004167211 */ /* 0x002fc800078c08ff */
[-C--:B------:R-:W-:Y:S02]  /*19b30*/  LEA.HI.X.SX32 R23, R4, R3.reuse, 0x1, P6 ;  /* 0x0000000304177211 */ /* 0x080fe400030f0eff */
[-C--:B------:R-:W-:Y:S01]  /*19b40*/  LEA R16, P6, R2, R0.reuse, 0x1 ;  /* 0x0000000002107211 */ /* 0x080fe200078c08ff */
[----:B------:R0:W-:Y:S01]  /*19b50*/  @P4 STG.E.U16 desc[UR8][R20.64], R9 ;  /* 0x0000000914004986 */ /* 0x0001e2000c101508 */
[----:B------:R-:W-:Y:S01]  /*19b60*/  IMAD R4, R26, 0x8, R2 ;  /* 0x000000081a047824 */ /* 0x000fe200078e0202 */
[----:B------:R-:W-:Y:S02]  /*19b70*/  ISETP.LT.AND P4, PT, R15, UR11, !P0 ;  /* 0x0000000b0f007c0c */ /* 0x000fe4000c781270 */
[----:B------:R-:W-:Y:S01]  /*19b80*/  PRMT R8, R17, 0x7632, R8 ;  /* 0x0000763211087816 */ /* 0x000fe20000000008 */
[----:B------:R-:W-:Y:S01]  /*19b90*/  @P5 STG.E.U16 desc[UR8][R22.64], R5 ;  /* 0x0000000516005986 */ /* 0x000fe2000c101508 */
[----:B------:R-:W-:Y:S01]  /*19ba0*/  LEA.HI.X.SX32 R17, R2, R3, 0x1, P6 ;  /* 0x0000000302117211 */ /* 0x000fe200030f0eff */
[----:B------:R-:W-:Y:S01]  /*19bb0*/  IMAD R2, R26, 0x8, R4 ;  /* 0x000000081a027824 */ /* 0x000fe200078e0204 */
[----:B------:R-:W-:Y:S01]  /*19bc0*/  ISETP.LT.AND P5, PT, R25, UR11, !P0 ;  /* 0x0000000b19007c0c */ /* 0x000fe2000c7a1270 */
[----:B------:R-:W4:Y:S01]  /*19bd0*/  LDL.LU R15, [R1+0x654] ;  /* 0x00065400010f7983 */ /* 0x000f220000300800 */
[----:B0-----:R-:W-:-:S03]  /*19be0*/  LEA R20, P6, R4, R0, 0x1 ;  /* 0x0000000004147211 */ /* 0x001fc600078c08ff */
[----:B------:R5:W-:Y:S01]  /*19bf0*/  @P3 STG.E.U16 desc[UR8][R16.64], R8 ;  /* 0x0000000810003986 */ /* 0x000be2000c101508 */
[----:B------:R-:W-:Y:S02]  /*19c00*/  PRMT R13, R13, 0x7632, R13 ;  /* 0x000076320d0d7816 */ /* 0x000fe4000000000d */
[----:B------:R-:W-:Y:S01]  /*19c10*/  LEA.HI.X.SX32 R21, R4, R3, 0x1, P6 ;  /* 0x0000000304157211 */ /* 0x000fe200030f0eff */
[----:B------:R-:W4:Y:S01]  /*19c20*/  LDL.LU R28, [R1+0x34] ;  /* 0x00003400011c7983 */ /* 0x000f220000300800 */
[----:B------:R-:W-:Y:S01]  /*19c30*/  LEA R12, P6, R2, R0, 0x1 ;  /* 0x00000000020c7211 */ /* 0x000fe200078c08ff */
[----:B-----5:R-:W-:Y:S02]  /*19c40*/  VIADD R8, R27, 0x78 ;  /* 0x000000781b087836 */ /* 0x020fe40000000000 */
[----:B------:R0:W-:Y:S02]  /*19c50*/  @P4 STG.E.U16 desc[UR8][R20.64], R13 ;  /* 0x0000000d14004986 */ /* 0x0001e4000c101508 */
[C---:B------:R-:W-:Y:S01]  /*19c60*/  IMAD R4, R8.reuse, R26, RZ ;  /* 0x0000001a08047224 */ /* 0x040fe200078e02ff */
[----:B------:R-:W-:-:S02]  /*19c70*/  ISETP.LT.AND P3, PT, R8, UR11, !P0 ;  /* 0x0000000b08007c0c */ /* 0x000fc4000c761270 */
[----:B------:R-:W-:Y:S02]  /*19c80*/  PRMT R9, R9, 0x7632, R9 ;  /* 0x0000763209097816 */ /* 0x000fe40000000009 */
[----:B0-----:R-:W-:Y:S02]  /*19c90*/  LEA.HI.X.SX32 R13, R2, R3, 0x1, P6 ;  /* 0x00000003020d7211 */ /* 0x001fe400030f0eff */
[----:B------:R-:W-:-:S03]  /*19ca0*/  LEA R8, P6, R4, R0, 0x1 ;  /* 0x0000000004087211 */ /* 0x000fc600078c08ff */
[----:B------:R0:W-:Y:S02]  /*19cb0*/  @P5 STG.E.U16 desc[UR8][R12.64], R9 ;  /* 0x000000090c005986 */ /* 0x0001e4000c101508 */
[----:B0-----:R-:W-:Y:S02]  /*19cc0*/  LEA.HI.X.SX32 R9, R4, R3, 0x1, P6 ;  /* 0x0000000304097211 */ /* 0x001fe400030f0eff */
[----:B------:R-:W-:-:S05]  /*19cd0*/  PRMT R13, R5, 0x7632, R13 ;  /* 0x00007632050d7816 */ /* 0x000fca000000000d */
[----:B------:R0:W-:Y:S01]  /*19ce0*/  @P3 STG.E.U16 desc[UR8][R8.64], R13 ;  /* 0x0000000d08003986 */ /* 0x0001e2000c101508 */
[----:B--2---:R-:W-:-:S03]  /*19cf0*/  ISETP.LT.AND P4, PT, R18, UR11, !P0 ;  /* 0x0000000b12007c0c */ /* 0x004fc6000c781270 */
[----:B------:R-:W2:Y:S04]  /*19d00*/  LDL.LU R18, [R1+0x650] ;  /* 0x0006500001127983 */ /* 0x000ea80000300800 */
[----:B------:R-:W5:Y:S01]  /*19d10*/  LDL.LU R24, [R1+0x3c] ;  /* 0x00003c0001187983 */ /* 0x000f620000300800 */
[----:B---3--:R-:W-:-:S03]  /*19d20*/  ISETP.LT.AND P5, PT, R14, UR11, !P0 ;  /* 0x0000000b0e007c0c */ /* 0x008fc6000c7a1270 */
[----:B------:R-:W3:Y:S01]  /*19d30*/  LDL.LU R14, [R1+0x64c] ;  /* 0x00064c00010e7983 */ /* 0x000ee20000300800 */
[----:B----4-:R-:W-:-:S03]  /*19d40*/  ISETP.LT.AND P3, PT, R19, UR11, !P0 ;  /* 0x0000000b13007c0c */ /* 0x010fc6000c761270 */
[----:B------:R-:W4:Y:S04]  /*19d50*/  LDL.LU R19, [R1+0x648] ;  /* 0x0006480001137983 */ /* 0x000f280000300800 */
[----:B------:R-:W5:Y:S01]  /*19d60*/  LDL.LU R25, [R1+0x40] ;  /* 0x0000400001197983 */ /* 0x000f620000300800 */
[----:B------:R-:W-:-:S04]  /*19d70*/  IMAD R2, R26, 0x10, R2 ;  /* 0x000000101a027824 */ /* 0x000fc800078e0202 */
[----:B------:R-:W-:Y:S01]  /*19d80*/  IMAD R12, R26, 0x8, R2 ;  /* 0x000000081a0c7824 */ /* 0x000fe200078e0202 */
[----:B------:R-:W-:-:S04]  /*19d90*/  LEA R4, P6, R2, R0, 0x1 ;  /* 0x0000000002047211 */ /* 0x000fc800078c08ff */
[----:B------:R-:W-:Y:S01]  /*19da0*/  LEA.HI.X.SX32 R5, R2, R3, 0x1, P6 ;  /* 0x0000000302057211 */ /* 0x000fe200030f0eff */
[----:B------:R-:W-:Y:S01]  /*19db0*/  IMAD R2, R26, 0x8, R12 ;  /* 0x000000081a027824 */ /* 0x000fe200078e020c */
[----:B0-----:R-:W-:-:S04]  /*19dc0*/  LEA R8, P6, R12, R0, 0x1 ;  /* 0x000000000c087211 */ /* 0x001fc800078c08ff */
[----:B------:R-:W-:Y:S01]  /*19dd0*/  LEA.HI.X.SX32 R9, R12, R3, 0x1, P6 ;  /* 0x000000030c097211 */ /* 0x000fe200030f0eff */
[----:B------:R-:W-:Y:S01]  /*19de0*/  IMAD R12, R26, 0x8, R2 ;  /* 0x000000081a0c7824 */ /* 0x000fe200078e0202 */
[----:B--2---:R0:W-:Y:S01]  /*19df0*/  @P4 STG.E.U16 desc[UR8][R4.64], R18 ;  /* 0x0000001204004986 */ /* 0x0041e2000c101508 */
[----:B------:R-:W-:-:S03]  /*19e00*/  ISETP.LT.AND P4, PT, R15, UR11, !P0 ;  /* 0x0000000b0f007c0c */ /* 0x000fc6000c781270 */
[----:B------:R-:W2:Y:S01]  /*19e10*/  LDL.LU R15, [R1+0x644] ;  /* 0x00064400010f7983 */ /* 0x000ea20000300800 */
[----:B0-----:R-:W-:-:S04]  /*19e20*/  LEA R4, P6, R2, R0, 0x1 ;  /* 0x0000000002047211 */ /* 0x001fc800078c08ff */
[----:B------:R-:W-:Y:S01]  /*19e30*/  LEA.HI.X.SX32 R5, R2, R3, 0x1, P6 ;  /* 0x0000000302057211 */ /* 0x000fe200030f0eff */
[----:B---3--:R0:W-:Y:S01]  /*19e40*/  @P5 STG.E.U16 desc[UR8][R8.64], R14 ;  /* 0x0000000e08005986 */ /* 0x0081e2000c101508 */
[----:B------:R-:W-:-:S03]  /*19e50*/  IMAD R2, R26, 0x8, R12 ;  /* 0x000000081a027824 */ /* 0x000fc600078e020c */
[----:B------:R1:W-:Y:S01]  /*19e60*/  @P3 STG.E.U16 desc[UR8][R4.64], R10 ;  /* 0x0000000a04003986 */ /* 0x0003e2000c101508 */
[----:B----4-:R-:W-:-:S03]  /*19e70*/  ISETP.LT.AND P3, PT, R19, UR11, !P0 ;  /* 0x0000000b13007c0c */ /* 0x010fc6000c761270 */
[----:B------:R-:W3:Y:S01]  /*19e80*/  LDL.LU R19, [R1+0x640] ;  /* 0x0006400001137983 */ /* 0x000ee20000300800 */
[----:B0-----:R-:W-:-:S03]  /*19e90*/  LEA R8, P6, R12, R0, 0x1 ;  /* 0x000000000c087211 */ /* 0x001fc600078c08ff */
[----:B------:R-:W4:Y:S01]  /*19ea0*/  LDL.LU R29, [R1+0x48] ;  /* 0x00004800011d7983 */ /* 0x000f220000300800 */
[----:B------:R-:W-:Y:S02]  /*19eb0*/  ISETP.LT.AND P5, PT, R28, UR11, !P0 ;  /* 0x0000000b1c007c0c */ /* 0x000fe4000c7a1270 */
[-C--:B------:R-:W-:Y:S01]  /*19ec0*/  LEA.HI.X.SX32 R9, R12, R3.reuse, 0x1, P6 ;  /* 0x000000030c097211 */ /* 0x080fe200030f0eff */
[----:B------:R-:W-:Y:S01]  /*19ed0*/  IMAD R12, R26, 0x8, R2 ;  /* 0x000000081a0c7824 */ /* 0x000fe200078e0202 */
[C---:B-1----:R-:W-:Y:S01]  /*19ee0*/  LEA R4, P6, R2.reuse, R0, 0x1 ;  /* 0x0000000002047211 */ /* 0x042fe200078c08ff */
[----:B------:R-:W4:Y:S03]  /*19ef0*/  LDL.LU R28, [R1+0x44] ;  /* 0x00004400011c7983 */ /* 0x000f260000300800 */
[----:B------:R-:W-:Y:S01]  /*19f00*/  LEA.HI.X.SX32 R5, R2, R3, 0x1, P6 ;  /* 0x0000000302057211 */ /* 0x000fe200030f0eff */
[----:B------:R0:W-:Y:S01]  /*19f10*/  @P4 STG.E.U16 desc[UR8][R8.64], R6 ;  /* 0x0000000608004986 */ /* 0x0001e2000c101508 */
[----:B------:R-:W-:-:S02]  /*19f20*/  PRMT R18, R18, 0x7632, R18 ;  /* 0x0000763212127816 */ /* 0x000fc40000000012 */
[----:B------:R-:W-:Y:S02]  /*19f30*/  PRMT R14, R14, 0x7632, R14 ;  /* 0x000076320e0e7816 */ /* 0x000fe4000000000e */
[----:B0-----:R-:W-:-:S04]  /*19f40*/  LEA R8, P6, R12, R0, 0x1 ;  /* 0x000000000c087211 */ /* 0x001fc800078c08ff */
[----:B------:R-:W-:Y:S01]  /*19f50*/  LEA.HI.X.SX32 R9, R12, R3, 0x1, P6 ;  /* 0x000000030c097211 */ /* 0x000fe200030f0eff */
[----:B------:R0:W-:Y:S01]  /*19f60*/  @P5 STG.E.U16 desc[UR8][R4.64], R18 ;  /* 0x0000001204005986 */ /* 0x0001e2000c101508 */
[----:B-----5:R-:W-:-:S03]  /*19f70*/  ISETP.LT.AND P4, PT, R24, UR11, !P0 ;  /* 0x0000000b18007c0c */ /* 0x020fc6000c781270 */
[----:B------:R1:W-:Y:S01]  /*19f80*/  @P3 STG.E.U16 desc[UR8][R8.64], R14 ;  /* 0x0000000e08003986 */ /* 0x0003e2000c101508 */
[----:B------:R-:W-:-:S03]  /*19f90*/  ISETP.LT.AND P3, PT, R25, UR11, !P0 ;  /* 0x0000000b19007c0c */ /* 0x000fc6000c761270 */
[----:B------:R-:W5:Y:S04]  /*19fa0*/  LDL.LU R24, [R1+0x4c] ;  /* 0x00004c0001187983 */ /* 0x000f680000300800 */
[----:B------:R-:W5:Y:S01]  /*19fb0*/  LDL.LU R25, [R1+0x50] ;  /* 0x0000500001197983 */ /* 0x000f620000300800 */
[----:B------:R-:W-:Y:S02]  /*19fc0*/  VIADD R2, R27, 0xb8 ;  /* 0x000000b81b027836 */ /* 0x000fe40000000000 */
[----:B------:R-:W-:-:S03]  /*19fd0*/  IMAD R13, R26, 0x8, R12 ;  /* 0x000000081a0d7824 */ /* 0x000fc600078e020c */
[C---:B------:R-:W-:Y:S01]  /*19fe0*/  ISETP.LT.AND P5, PT, R2.reuse, UR11, !P0 ;  /* 0x0000000b02007c0c */ /* 0x040fe2000c7a1270 */
[----:B------:R-:W-:Y:S01]  /*19ff0*/  IMAD R2, R2, R26, RZ ;  /* 0x0000001a02027224 */ /* 0x000fe200078e02ff */
[CC--:B0-----:R-:W-:Y:S02]  /*1a000*/  LEA R4, P6, R13.reuse, R0.reuse, 0x1 ;  /* 0x000000000d047211 */ /* 0x0c1fe400078c08ff */
[----:B------:R-:W-:Y:S02]  /*1a010*/  PRMT R17, R6, 0x7632, R17 ;  /* 0x0000763206117816 */ /* 0x000fe40000000011 */
[----:B------:R-:W-:Y:S01]  /*1a020*/  LEA.HI.X.SX32 R5, R13, R3, 0x1, P6 ;  /* 0x000000030d057211 */ /* 0x000fe200030f0eff */
[----:B------:R-:W-:Y:S01]  /*1a030*/  IMAD R6, R26, 0x10, R13 ;  /* 0x000000101a067824 */ /* 0x000fe200078e020d */
[----:B------:R-:W-:Y:S02]  /*1a040*/  LEA R12, P6, R2, R0, 0x1 ;  /* 0x00000000020c7211 */ /* 0x000fe400078c08ff */
[----:B------:R-:W-:-:S02]  /*1a050*/  PRMT R10, R10, 0x7632, R10 ;  /* 0x000076320a0a7816 */ /* 0x000fc4000000000a */
[-C--:B------:R-:W-:Y:S01]  /*1a060*/  LEA.HI.X.SX32 R13, R2, R3.reuse, 0x1, P6 ;  /* 0x00000003020d7211 */ /* 0x080fe200030f0eff */
[----:B------:R-:W-:Y:S02]  /*1a070*/  IMAD R2, R26, 0x8, R6 ;  /* 0x000000081a027824 */ /* 0x000fe400078e0206 */
[----:B------:R0:W-:Y:S01]  /*1a080*/  @P4 STG.E.U16 desc[UR8][R4.64], R10 ;  /* 0x0000000a04004986 */ /* 0x0001e2000c101508 */
[-C--:B------:R-:W-:Y:S01]  /*1a090*/  LEA R16, P4, R6, R0.reuse, 0x1 ;  /* 0x0000000006107211 */ /* 0x080fe200078808ff */
[----:B-1----:R-:W-:Y:S01]  /*1a0a0*/  IMAD R9, R26, 0x8, R2 ;  /* 0x000000081a097824 */ /* 0x002fe200078e0202 */
[C---:B------:R-:W-:Y:S01]  /*1a0b0*/  LEA R20, P6, R2.reuse, R0, 0x1 ;  /* 0x0000000002147211 */ /* 0x040fe200078c08ff */
[----:B------:R1:W-:Y:S03]  /*1a0c0*/  @P5 STG.E.U16 desc[UR8][R12.64], R17 ;  /* 0x000000110c005986 */ /* 0x0003e6000c101508 */
[----:B------:R-:W-:Y:S01]  /*1a0d0*/  LEA.HI.X.SX32 R21, R2, R3, 0x1, P6 ;  /* 0x0000000302157211 */ /* 0x000fe200030f0eff */
[----:B------:R-:W-:-:S04]  /*1a0e0*/  IMAD R2, R26, 0x8, R9 ;  /* 0x000000081a027824 */ /* 0x000fc800078e0209 */
[----:B0-----:R-:W-:Y:S01]  /*1a0f0*/  IMAD R10, R26, 0x8, R2 ;  /* 0x000000081a0a7824 */ /* 0x001fe200078e0202 */
[----:B-1----:R-:W-:-:S03]  /*1a100*/  LEA.HI.X.SX32 R17, R6, R3, 0x1, P4 ;  /* 0x0000000306117211 */ /* 0x002fc600020f0eff */
[----:B------:R-:W-:-:S04]  /*1a110*/  IMAD R14, R26, 0x8, R10 ;  /* 0x000000081a0e7824 */ /* 0x000fc800078e020a */
[----:B------:R-:W-:Y:S02]  /*1a120*/  IMAD R18, R26, 0x8, R14 ;  /* 0x000000081a127824 */ /* 0x000fe400078e020e */
[----:B------:R-:W-:-:S04]  /*1a130*/  VIADD R6, R27, 0xf8 ;  /* 0x000000f81b067836 */ /* 0x000fc80000000000 */
[----:B------:R-:W-:Y:S01]  /*1a140*/  IMAD R22, R6, R26, RZ ;  /* 0x0000001a06167224 */ /* 0x000fe200078e02ff */
[----:B---3--:R-:W-:Y:S04]  /*1a150*/  @P3 STG.E.U16 desc[UR8][R16.64], R19 ;  /* 0x0000001310003986 */ /* 0x008fe8000c101508 */
[----:B--2---:R0:W-:Y:S01]  /*1a160*/  @P1 STG.E.U16 desc[UR8][R20.64], R15 ;  /* 0x0000000f14001986 */ /* 0x0041e2000c101508 */
[----:B------:R-:W-:-:S04]  /*1a170*/  LEA R4, P1, R9, R0, 0x1 ;  /* 0x0000000009047211 */ /* 0x000fc800078208ff */
[-C--:B------:R-:W-:Y:S02]  /*1a180*/  LEA.HI.X.SX32 R5, R9, R3.reuse, 0x1, P1 ;  /* 0x0000000309057211 */ /* 0x080fe400008f0eff */
[-C--:B------:R-:W-:Y:S02]  /*1a190*/  LEA R12, P1, R10, R0.reuse, 0x1 ;  /* 0x000000000a0c7211 */ /* 0x080fe400078208ff */
[-C--:B------:R-:W-:Y:S02]  /*1a1a0*/  LEA R8, P3, R2, R0.reuse, 0x1 ;  /* 0x0000000002087211 */ /* 0x080fe400078608ff */
[----:B------:R-:W-:Y:S02]  /*1a1b0*/  LEA.HI.X.SX32 R13, R10, R3, 0x1, P1 ;  /* 0x000000030a0d7211 */ /* 0x000fe400008f0eff */
[----:B0-----:R-:W-:Y:S02]  /*1a1c0*/  LEA R20, P1, R18, R0, 0x1 ;  /* 0x0000000012147211 */ /* 0x001fe400078208ff */
[----:B----4-:R-:W-:-:S02]  /*1a1d0*/  ISETP.LT.AND P5, PT, R28, UR11, !P0 ;  /* 0x0000000b1c007c0c */ /* 0x010fc4000c7a1270 */
[----:B------:R-:W-:Y:S02]  /*1a1e0*/  ISETP.LT.AND P4, PT, R29, UR11, !P0 ;  /* 0x0000000b1d007c0c */ /* 0x000fe4000c781270 */
[-C--:B------:R-:W-:Y:S02]  /*1a1f0*/  LEA.HI.X.SX32 R9, R2, R3.reuse, 0x1, P3 ;  /* 0x0000000302097211 */ /* 0x080fe400018f0eff */
[----:B------:R-:W-:Y:S02]  /*1a200*/  LEA.HI.X.SX32 R21, R18, R3, 0x1, P1 ;  /* 0x0000000312157211 */ /* 0x000fe400008f0eff */
[----:B------:R-:W-:Y:S02]  /*1a210*/  ISETP.LT.AND P1, PT, R6, UR11, !P0 ;  /* 0x0000000b06007c0c */ /* 0x000fe4000c721270 */
[----:B------:R-:W-:Y:S02]  /*1a220*/  LEA R16, P6, R14, R0, 0x1 ;  /* 0x000000000e107211 */ /* 0x000fe400078c08ff */
[----:B------:R-:W-:-:S02]  /*1a230*/  PRMT R6, R19, 0x7632, R6 ;  /* 0x0000763213067816 */ /* 0x000fc40000000006 */
[----:B-----5:R-:W-:Y:S02]  /*1a240*/  ISETP.LT.AND P3, PT, R24, UR11, !P0 ;  /* 0x0000000b18007c0c */ /* 0x020fe4000c761270 */
[----:B------:R-:W-:Y:S02]  /*1a250*/  ISETP.LT.AND P0, PT, R25, UR11, !P0 ;  /* 0x0000000b19007c0c */ /* 0x000fe4000c701270 */
[----:B------:R-:W-:Y:S02]  /*1a260*/  LEA.HI.X.SX32 R17, R14, R3, 0x1, P6 ;  /* 0x000000030e117211 */ /* 0x000fe400030f0eff */
[----:B------:R-:W-:Y:S01]  /*1a270*/  PRMT R15, R15, 0x7632, R15 ;  /* 0x000076320f0f7816 */ /* 0x000fe2000000000f */
[----:B------:R0:W-:Y:S01]  /*1a280*/  @P5 STG.E.U16 desc[UR8][R4.64], R11 ;  /* 0x0000000b04005986 */ /* 0x0001e2000c101508 */
[----:B------:R-:W-:-:S03]  /*1a290*/  PRMT R10, R11, 0x7632, R10 ;  /* 0x000076320b0a7816 */ /* 0x000fc6000000000a */
[----:B------:R0:W-:Y:S01]  /*1a2a0*/  @P4 STG.E.U16 desc[UR8][R8.64], R7 ;  /* 0x0000000708004986 */ /* 0x0001e2000c101508 */
[----:B------:R-:W-:-:S03]  /*1a2b0*/  LEA R2, P6, R22, R0, 0x1 ;  /* 0x0000000016027211 */ /* 0x000fc600078c08ff */
[----:B------:R0:W-:Y:S04]  /*1a2c0*/  @P3 STG.E.U16 desc[UR8][R12.64], R6 ;  /* 0x000000060c003986 */ /* 0x0001e8000c101508 */
[----:B------:R0:W-:Y:S01]  /*1a2d0*/  @P2 STG.E.U16 desc[UR8][R16.64], R15 ;  /* 0x0000000f10002986 */ /* 0x0001e2000c101508 */
[----:B------:R-:W-:-:S03]  /*1a2e0*/  LEA.HI.X.SX32 R3, R22, R3, 0x1, P6 ;  /* 0x0000000316037211 */ /* 0x000fc600030f0eff */
[----:B------:R0:W-:Y:S01]  /*1a2f0*/  @P0 STG.E.U16 desc[UR8][R20.64], R10 ;  /* 0x0000000a14000986 */ /* 0x0001e2000c101508 */
[----:B------:R-:W-:Y:S05]  /*1a300*/  @!P1 EXIT ;  /* 0x000000000000994d */ /* 0x000fea0003800000 */
[----:B0-----:R-:W-:-:S05]  /*1a310*/  PRMT R7, R7, 0x7632, R7 ;  /* 0x0000763207077816 */ /* 0x001fca0000000007 */
[----:B------:R-:W-:Y:S01]  /*1a320*/  STG.E.U16 desc[UR8][R2.64], R7 ;  /* 0x0000000702007986 */ /* 0x000fe2000c101508 */
[----:B------:R-:W-:Y:S05]  /*1a330*/  EXIT ;  /* 0x000000000000794d */ /* 0x000fea0003800000 */
.L_x_3:
[----:B------:R-:W-:-:S00]  /*1a340*/  BRA `(.L_x_3) ;  /* 0xfffffffc00fc7947 */ /* 0x000fc0000383ffff */
[----:B------:R-:W-:-:S00]  /*1a350*/  NOP ;  /* 0x0000000000007918 */ /* 0x000fc00000000000 */
        /* <DEDUP_REMOVED lines=10> */
.L_x_4:


//--------------------- .nv.shared.matmul_kernel  --------------------------
	.section	.nv.shared.matmul_kernel,"aw",@nobits
	.sectionflags	@""
	.align	16
	.zero		1024


//--------------------- .nv.shared.reserved.0     --------------------------
	.section	.nv.shared.reserved.0,"aw",@nobits
	.weak		__nv_reservedSMEM_offset_0_alias
	.size		__nv_reservedSMEM_offset_0_alias, 0, 0
	.other		__nv_reservedSMEM_offset_0_alias,@"STO_CUDA_RESERVED_SHARED STV_DEFAULT"
__nv_reservedSMEM_offset_0_alias:
	.zero		0


//--------------------- .nv.constant0.matmul_kernel --------------------------
	.section	.nv.constant0.matmul_kernel,"a",@progbits
	.sectionflags	@""
	.align	4
.nv.constant0.matmul_kernel:
	.zero		608


//--------------------- SYMBOLS --------------------------

	.type		.nv.reservedSmem.offset0,@object
	.size		.nv.reservedSmem.offset0,0x4
